//
// Generated by NVIDIA NVVM Compiler
//
// Compiler Build ID: CL-36424714
// Cuda compilation tools, release 13.0, V13.0.88
// Based on NVVM 20.0.0
//

.version 9.0
.target sm_100
.address_size 64

	// .globl	_Z31matrix_multiplication_kernel_v2PKfS0_Pfiii
// _ZZ31matrix_multiplication_kernel_v2PKfS0_PfiiiE1a has been demoted
// _ZZ31matrix_multiplication_kernel_v2PKfS0_PfiiiE1b has been demoted
// _ZZ33matrix_multiplication_kernel_v3_0PKfS0_PfiiiE2sa has been demoted
// _ZZ33matrix_multiplication_kernel_v3_0PKfS0_PfiiiE2sb has been demoted
// _ZZ31matrix_multiplication_kernel_v3PKfS0_PfiiiE2sa has been demoted
// _ZZ31matrix_multiplication_kernel_v3PKfS0_PfiiiE2sb has been demoted

.visible .entry _Z31matrix_multiplication_kernel_v2PKfS0_Pfiii(
	.param .u64 .ptr .align 1 _Z31matrix_multiplication_kernel_v2PKfS0_Pfiii_param_0,
	.param .u64 .ptr .align 1 _Z31matrix_multiplication_kernel_v2PKfS0_Pfiii_param_1,
	.param .u64 .ptr .align 1 _Z31matrix_multiplication_kernel_v2PKfS0_Pfiii_param_2,
	.param .u32 _Z31matrix_multiplication_kernel_v2PKfS0_Pfiii_param_3,
	.param .u32 _Z31matrix_multiplication_kernel_v2PKfS0_Pfiii_param_4,
	.param .u32 _Z31matrix_multiplication_kernel_v2PKfS0_Pfiii_param_5
)
{
	.reg .pred 	%p<12>;
	.reg .b32 	%r<43>;
	.reg .b32 	%f<111>;
	.reg .b64 	%rd<13>;
	// demoted variable
	.shared .align 4 .b8 _ZZ31matrix_multiplication_kernel_v2PKfS0_PfiiiE1a[4096];
	// demoted variable
	.shared .align 4 .b8 _ZZ31matrix_multiplication_kernel_v2PKfS0_PfiiiE1b[4096];
	ld.param.u64 	%rd3, [_Z31matrix_multiplication_kernel_v2PKfS0_Pfiii_param_0];
	ld.param.u64 	%rd4, [_Z31matrix_multiplication_kernel_v2PKfS0_Pfiii_param_1];
	ld.param.u64 	%rd5, [_Z31matrix_multiplication_kernel_v2PKfS0_Pfiii_param_2];
	ld.param.u32 	%r24, [_Z31matrix_multiplication_kernel_v2PKfS0_Pfiii_param_3];
	ld.param.u32 	%r25, [_Z31matrix_multiplication_kernel_v2PKfS0_Pfiii_param_4];
	ld.param.u32 	%r26, [_Z31matrix_multiplication_kernel_v2PKfS0_Pfiii_param_5];
	mov.u32 	%r38, %tid.x;
	mov.u32 	%r40, %tid.y;
	mov.u32 	%r27, %ctaid.y;
	shl.b32 	%r28, %r27, 5;
	add.s32 	%r3, %r28, %r40;
	mov.u32 	%r29, %ctaid.x;
	shl.b32 	%r4, %r29, 5;
	add.s32 	%r5, %r4, %r38;
	setp.lt.s32 	%p1, %r26, 1;
	mov.f32 	%f110, 0f00000000;
	@%p1 bra 	$L__BB0_7;
	add.s32 	%r30, %r26, 31;
	shr.u32 	%r31, %r30, 5;
	shl.b32 	%r32, %r40, 7;
	mov.u32 	%r33, _ZZ31matrix_multiplication_kernel_v2PKfS0_PfiiiE1a;
	add.s32 	%r6, %r33, %r32;
	shl.b32 	%r34, %r38, 2;
	add.s32 	%r7, %r6, %r34;
	mov.u32 	%r35, _ZZ31matrix_multiplication_kernel_v2PKfS0_PfiiiE1b;
	add.s32 	%r9, %r35, %r34;
	add.s32 	%r8, %r9, %r32;
	neg.s32 	%r42, %r31;
	mad.lo.s32 	%r36, %r40, %r25, %r38;
	add.s32 	%r41, %r36, %r4;
	shl.b32 	%r12, %r25, 5;
	mad.lo.s32 	%r39, %r26, %r3, %r38;
	cvta.to.global.u64 	%rd1, %rd3;
	cvta.to.global.u64 	%rd2, %rd4;
	mov.f32 	%f110, 0f00000000;
$L__BB0_2:
	setp.ge.s32 	%p2, %r3, %r24;
	setp.ge.s32 	%p3, %r38, %r26;
	mov.f32 	%f108, 0f00000000;
	or.pred  	%p4, %p2, %p3;
	@%p4 bra 	$L__BB0_4;
	mul.wide.u32 	%rd6, %r39, 4;
	add.s64 	%rd7, %rd1, %rd6;
	ld.global.f32 	%f108, [%rd7];
$L__BB0_4:
	setp.ge.s32 	%p5, %r5, %r25;
	st.shared.f32 	[%r7], %f108;
	setp.ge.s32 	%p6, %r40, %r26;
	mov.f32 	%f109, 0f00000000;
	or.pred  	%p7, %p5, %p6;
	@%p7 bra 	$L__BB0_6;
	mul.wide.s32 	%rd8, %r41, 4;
	add.s64 	%rd9, %rd2, %rd8;
	ld.global.f32 	%f109, [%rd9];
$L__BB0_6:
	st.shared.f32 	[%r8], %f109;
	bar.sync 	0;
	ld.shared.f32 	%f12, [%r6];
	ld.shared.f32 	%f13, [%r9];
	fma.rn.f32 	%f14, %f12, %f13, %f110;
	ld.shared.f32 	%f15, [%r6+4];
	ld.shared.f32 	%f16, [%r9+128];
	fma.rn.f32 	%f17, %f15, %f16, %f14;
	ld.shared.f32 	%f18, [%r6+8];
	ld.shared.f32 	%f19, [%r9+256];
	fma.rn.f32 	%f20, %f18, %f19, %f17;
	ld.shared.f32 	%f21, [%r6+12];
	ld.shared.f32 	%f22, [%r9+384];
	fma.rn.f32 	%f23, %f21, %f22, %f20;
	ld.shared.f32 	%f24, [%r6+16];
	ld.shared.f32 	%f25, [%r9+512];
	fma.rn.f32 	%f26, %f24, %f25, %f23;
	ld.shared.f32 	%f27, [%r6+20];
	ld.shared.f32 	%f28, [%r9+640];
	fma.rn.f32 	%f29, %f27, %f28, %f26;
	ld.shared.f32 	%f30, [%r6+24];
	ld.shared.f32 	%f31, [%r9+768];
	fma.rn.f32 	%f32, %f30, %f31, %f29;
	ld.shared.f32 	%f33, [%r6+28];
	ld.shared.f32 	%f34, [%r9+896];
	fma.rn.f32 	%f35, %f33, %f34, %f32;
	ld.shared.f32 	%f36, [%r6+32];
	ld.shared.f32 	%f37, [%r9+1024];
	fma.rn.f32 	%f38, %f36, %f37, %f35;
	ld.shared.f32 	%f39, [%r6+36];
	ld.shared.f32 	%f40, [%r9+1152];
	fma.rn.f32 	%f41, %f39, %f40, %f38;
	ld.shared.f32 	%f42, [%r6+40];
	ld.shared.f32 	%f43, [%r9+1280];
	fma.rn.f32 	%f44, %f42, %f43, %f41;
	ld.shared.f32 	%f45, [%r6+44];
	ld.shared.f32 	%f46, [%r9+1408];
	fma.rn.f32 	%f47, %f45, %f46, %f44;
	ld.shared.f32 	%f48, [%r6+48];
	ld.shared.f32 	%f49, [%r9+1536];
	fma.rn.f32 	%f50, %f48, %f49, %f47;
	ld.shared.f32 	%f51, [%r6+52];
	ld.shared.f32 	%f52, [%r9+1664];
	fma.rn.f32 	%f53, %f51, %f52, %f50;
	ld.shared.f32 	%f54, [%r6+56];
	ld.shared.f32 	%f55, [%r9+1792];
	fma.rn.f32 	%f56, %f54, %f55, %f53;
	ld.shared.f32 	%f57, [%r6+60];
	ld.shared.f32 	%f58, [%r9+1920];
	fma.rn.f32 	%f59, %f57, %f58, %f56;
	ld.shared.f32 	%f60, [%r6+64];
	ld.shared.f32 	%f61, [%r9+2048];
	fma.rn.f32 	%f62, %f60, %f61, %f59;
	ld.shared.f32 	%f63, [%r6+68];
	ld.shared.f32 	%f64, [%r9+2176];
	fma.rn.f32 	%f65, %f63, %f64, %f62;
	ld.shared.f32 	%f66, [%r6+72];
	ld.shared.f32 	%f67, [%r9+2304];
	fma.rn.f32 	%f68, %f66, %f67, %f65;
	ld.shared.f32 	%f69, [%r6+76];
	ld.shared.f32 	%f70, [%r9+2432];
	fma.rn.f32 	%f71, %f69, %f70, %f68;
	ld.shared.f32 	%f72, [%r6+80];
	ld.shared.f32 	%f73, [%r9+2560];
	fma.rn.f32 	%f74, %f72, %f73, %f71;
	ld.shared.f32 	%f75, [%r6+84];
	ld.shared.f32 	%f76, [%r9+2688];
	fma.rn.f32 	%f77, %f75, %f76, %f74;
	ld.shared.f32 	%f78, [%r6+88];
	ld.shared.f32 	%f79, [%r9+2816];
	fma.rn.f32 	%f80, %f78, %f79, %f77;
	ld.shared.f32 	%f81, [%r6+92];
	ld.shared.f32 	%f82, [%r9+2944];
	fma.rn.f32 	%f83, %f81, %f82, %f80;
	ld.shared.f32 	%f84, [%r6+96];
	ld.shared.f32 	%f85, [%r9+3072];
	fma.rn.f32 	%f86, %f84, %f85, %f83;
	ld.shared.f32 	%f87, [%r6+100];
	ld.shared.f32 	%f88, [%r9+3200];
	fma.rn.f32 	%f89, %f87, %f88, %f86;
	ld.shared.f32 	%f90, [%r6+104];
	ld.shared.f32 	%f91, [%r9+3328];
	fma.rn.f32 	%f92, %f90, %f91, %f89;
	ld.shared.f32 	%f93, [%r6+108];
	ld.shared.f32 	%f94, [%r9+3456];
	fma.rn.f32 	%f95, %f93, %f94, %f92;
	ld.shared.f32 	%f96, [%r6+112];
	ld.shared.f32 	%f97, [%r9+3584];
	fma.rn.f32 	%f98, %f96, %f97, %f95;
	ld.shared.f32 	%f99, [%r6+116];
	ld.shared.f32 	%f100, [%r9+3712];
	fma.rn.f32 	%f101, %f99, %f100, %f98;
	ld.shared.f32 	%f102, [%r6+120];
	ld.shared.f32 	%f103, [%r9+3840];
	fma.rn.f32 	%f104, %f102, %f103, %f101;
	ld.shared.f32 	%f105, [%r6+124];
	ld.shared.f32 	%f106, [%r9+3968];
	fma.rn.f32 	%f110, %f105, %f106, %f104;
	bar.sync 	0;
	add.s32 	%r42, %r42, 1;
	setp.ne.s32 	%p8, %r42, 0;
	add.s32 	%r41, %r41, %r12;
	add.s32 	%r40, %r40, 32;
	add.s32 	%r39, %r39, 32;
	add.s32 	%r38, %r38, 32;
	@%p8 bra 	$L__BB0_2;
$L__BB0_7:
	setp.ge.s32 	%p9, %r3, %r24;
	setp.ge.s32 	%p10, %r5, %r25;
	or.pred  	%p11, %p9, %p10;
	@%p11 bra 	$L__BB0_9;
	mad.lo.s32 	%r37, %r25, %r3, %r5;
	cvta.to.global.u64 	%rd10, %rd5;
	mul.wide.s32 	%rd11, %r37, 4;
	add.s64 	%rd12, %rd10, %rd11;
	st.global.f32 	[%rd12], %f110;
$L__BB0_9:
	ret;

}
	// .globl	_Z33matrix_multiplication_kernel_v3_0PKfS0_Pfiii
.visible .entry _Z33matrix_multiplication_kernel_v3_0PKfS0_Pfiii(
	.param .u64 .ptr .align 1 _Z33matrix_multiplication_kernel_v3_0PKfS0_Pfiii_param_0,
	.param .u64 .ptr .align 1 _Z33matrix_multiplication_kernel_v3_0PKfS0_Pfiii_param_1,
	.param .u64 .ptr .align 1 _Z33matrix_multiplication_kernel_v3_0PKfS0_Pfiii_param_2,
	.param .u32 _Z33matrix_multiplication_kernel_v3_0PKfS0_Pfiii_param_3,
	.param .u32 _Z33matrix_multiplication_kernel_v3_0PKfS0_Pfiii_param_4,
	.param .u32 _Z33matrix_multiplication_kernel_v3_0PKfS0_Pfiii_param_5
)
{
	.reg .pred 	%p<459>;
	.reg .b32 	%r<4775>;
	.reg .b32 	%f<2959>;
	.reg .b64 	%rd<924>;
	// demoted variable
	.shared .align 4 .b8 _ZZ33matrix_multiplication_kernel_v3_0PKfS0_PfiiiE2sa[4096];
	// demoted variable
	.shared .align 4 .b8 _ZZ33matrix_multiplication_kernel_v3_0PKfS0_PfiiiE2sb[4096];
	ld.param.u32 	%r23, [_Z33matrix_multiplication_kernel_v3_0PKfS0_Pfiii_param_5];
	setp.lt.s32 	%p1, %r23, 1;
	mov.f32 	%f2891, 0f00000000;
	mov.f32 	%f2892, %f2891;
	mov.f32 	%f2893, %f2891;
	mov.f32 	%f2894, %f2891;
	mov.f32 	%f2895, %f2891;
	mov.f32 	%f2896, %f2891;
	mov.f32 	%f2897, %f2891;
	mov.f32 	%f2898, %f2891;
	mov.f32 	%f2899, %f2891;
	mov.f32 	%f2900, %f2891;
	mov.f32 	%f2901, %f2891;
	mov.f32 	%f2902, %f2891;
	mov.f32 	%f2903, %f2891;
	mov.f32 	%f2904, %f2891;
	mov.f32 	%f2905, %f2891;
	mov.f32 	%f2906, %f2891;
	mov.f32 	%f2907, %f2891;
	mov.f32 	%f2908, %f2891;
	mov.f32 	%f2909, %f2891;
	mov.f32 	%f2910, %f2891;
	mov.f32 	%f2911, %f2891;
	mov.f32 	%f2912, %f2891;
	mov.f32 	%f2913, %f2891;
	mov.f32 	%f2914, %f2891;
	mov.f32 	%f2915, %f2891;
	mov.f32 	%f2916, %f2891;
	mov.f32 	%f2917, %f2891;
	mov.f32 	%f2918, %f2891;
	mov.f32 	%f2919, %f2891;
	mov.f32 	%f2920, %f2891;
	mov.f32 	%f2921, %f2891;
	mov.f32 	%f2922, %f2891;
	mov.f32 	%f2923, %f2891;
	mov.f32 	%f2924, %f2891;
	mov.f32 	%f2925, %f2891;
	mov.f32 	%f2926, %f2891;
	mov.f32 	%f2927, %f2891;
	mov.f32 	%f2928, %f2891;
	mov.f32 	%f2929, %f2891;
	mov.f32 	%f2930, %f2891;
	mov.f32 	%f2931, %f2891;
	mov.f32 	%f2932, %f2891;
	mov.f32 	%f2933, %f2891;
	mov.f32 	%f2934, %f2891;
	mov.f32 	%f2935, %f2891;
	mov.f32 	%f2936, %f2891;
	mov.f32 	%f2937, %f2891;
	mov.f32 	%f2938, %f2891;
	mov.f32 	%f2939, %f2891;
	mov.f32 	%f2940, %f2891;
	mov.f32 	%f2941, %f2891;
	mov.f32 	%f2942, %f2891;
	mov.f32 	%f2943, %f2891;
	mov.f32 	%f2944, %f2891;
	mov.f32 	%f2945, %f2891;
	mov.f32 	%f2946, %f2891;
	mov.f32 	%f2947, %f2891;
	mov.f32 	%f2948, %f2891;
	mov.f32 	%f2949, %f2891;
	mov.f32 	%f2950, %f2891;
	mov.f32 	%f2951, %f2891;
	mov.f32 	%f2952, %f2891;
	mov.f32 	%f2953, %f2891;
	mov.f32 	%f2954, %f2891;
	@%p1 bra 	$L__BB1_383;
	mov.b32 	%r4774, 0;
	mov.f32 	%f2891, 0f00000000;
	mov.u32 	%r25, %ctaid.y;
	shl.b32 	%r26, %r25, 5;
	mov.u32 	%r27, %tid.y;
	shl.b32 	%r28, %r27, 3;
	mov.u32 	%r29, %tid.x;
	shl.b32 	%r30, %r29, 1;
	add.s32 	%r31, %r28, %r30;
	add.s32 	%r32, %r31, %r26;
	or.b32  	%r53, %r32, 1;
	shl.b32 	%r54, %r31, 7;
	mov.u32 	%r55, _ZZ33matrix_multiplication_kernel_v3_0PKfS0_PfiiiE2sa;
	add.s32 	%r56, %r55, %r54;
$L__BB1_2:
	ld.param.u32 	%r4581, [_Z33matrix_multiplication_kernel_v3_0PKfS0_Pfiii_param_5];
	ld.param.u32 	%r4317, [_Z33matrix_multiplication_kernel_v3_0PKfS0_Pfiii_param_3];
	setp.ge.s32 	%p2, %r32, %r4317;
	shl.b32 	%r33, %r4774, 5;
	setp.ge.s32 	%p3, %r33, %r4581;
	mov.f32 	%f2955, 0f00000000;
	or.pred  	%p4, %p2, %p3;
	@%p4 bra 	$L__BB1_4;
	ld.param.u32 	%r4582, [_Z33matrix_multiplication_kernel_v3_0PKfS0_Pfiii_param_5];
	ld.param.u64 	%rd793, [_Z33matrix_multiplication_kernel_v3_0PKfS0_Pfiii_param_0];
	mad.lo.s32 	%r43, %r4582, %r32, %r33;
	cvta.to.global.u64 	%rd13, %rd793;
	mul.wide.u32 	%rd14, %r43, 4;
	add.s64 	%rd15, %rd13, %rd14;
	ld.global.f32 	%f2955, [%rd15];
$L__BB1_4:
	ld.param.u32 	%r4583, [_Z33matrix_multiplication_kernel_v3_0PKfS0_Pfiii_param_5];
	ld.param.u32 	%r4318, [_Z33matrix_multiplication_kernel_v3_0PKfS0_Pfiii_param_3];
	setp.ge.s32 	%p5, %r33, %r4583;
	setp.ge.s32 	%p6, %r53, %r4318;
	st.shared.f32 	[%r56], %f2955;
	mov.f32 	%f2956, 0f00000000;
	or.pred  	%p7, %p6, %p5;
	@%p7 bra 	$L__BB1_6;
	ld.param.u32 	%r4584, [_Z33matrix_multiplication_kernel_v3_0PKfS0_Pfiii_param_5];
	ld.param.u64 	%rd794, [_Z33matrix_multiplication_kernel_v3_0PKfS0_Pfiii_param_0];
	mad.lo.s32 	%r65, %r4584, %r32, %r4584;
	add.s32 	%r67, %r33, %r65;
	cvta.to.global.u64 	%rd16, %rd794;
	mul.wide.u32 	%rd17, %r67, 4;
	add.s64 	%rd18, %rd16, %rd17;
	ld.global.f32 	%f2956, [%rd18];
$L__BB1_6:
	ld.param.u32 	%r4585, [_Z33matrix_multiplication_kernel_v3_0PKfS0_Pfiii_param_5];
	ld.param.u32 	%r4319, [_Z33matrix_multiplication_kernel_v3_0PKfS0_Pfiii_param_3];
	setp.lt.s32 	%p8, %r32, %r4319;
	st.shared.f32 	[%r56+128], %f2956;
	or.b32  	%r79, %r33, 1;
	setp.lt.s32 	%p9, %r79, %r4585;
	and.pred  	%p10, %p8, %p9;
	@%p10 bra 	$L__BB1_8;
	mov.b32 	%r80, 0;
	st.shared.u32 	[%r56+4], %r80;
	bra.uni 	$L__BB1_9;
$L__BB1_8:
	ld.param.u32 	%r4586, [_Z33matrix_multiplication_kernel_v3_0PKfS0_Pfiii_param_5];
	ld.param.u64 	%rd795, [_Z33matrix_multiplication_kernel_v3_0PKfS0_Pfiii_param_0];
	cvta.to.global.u64 	%rd19, %rd795;
	cvt.u64.u32 	%rd20, %r33;
	mul.lo.s32 	%r90, %r4586, %r32;
	cvt.u64.u32 	%rd21, %r90;
	add.s64 	%rd22, %rd20, %rd21;
	shl.b64 	%rd23, %rd22, 2;
	add.s64 	%rd24, %rd19, %rd23;
	ld.global.f32 	%f205, [%rd24+4];
	st.shared.f32 	[%r56+4], %f205;
$L__BB1_9:
	ld.param.u32 	%r4587, [_Z33matrix_multiplication_kernel_v3_0PKfS0_Pfiii_param_5];
	ld.param.u32 	%r4320, [_Z33matrix_multiplication_kernel_v3_0PKfS0_Pfiii_param_3];
	setp.lt.s32 	%p11, %r79, %r4587;
	setp.lt.s32 	%p12, %r53, %r4320;
	and.pred  	%p13, %p12, %p11;
	@%p13 bra 	$L__BB1_11;
	mov.u32 	%r105, %tid.y;
	shl.b32 	%r106, %r105, 3;
	mov.u32 	%r107, %tid.x;
	shl.b32 	%r108, %r107, 1;
	add.s32 	%r109, %r106, %r108;
	shl.b32 	%r110, %r109, 7;
	mov.u32 	%r111, _ZZ33matrix_multiplication_kernel_v3_0PKfS0_PfiiiE2sa;
	add.s32 	%r112, %r111, %r110;
	mov.b32 	%r113, 0;
	st.shared.u32 	[%r112+132], %r113;
	bra.uni 	$L__BB1_12;
$L__BB1_11:
	ld.param.u32 	%r4588, [_Z33matrix_multiplication_kernel_v3_0PKfS0_Pfiii_param_5];
	ld.param.u64 	%rd796, [_Z33matrix_multiplication_kernel_v3_0PKfS0_Pfiii_param_0];
	cvta.to.global.u64 	%rd25, %rd796;
	cvt.u64.u32 	%rd26, %r33;
	mad.lo.s32 	%r123, %r4588, %r32, %r4588;
	cvt.u64.u32 	%rd27, %r123;
	add.s64 	%rd28, %rd26, %rd27;
	shl.b64 	%rd29, %rd28, 2;
	add.s64 	%rd30, %rd25, %rd29;
	ld.global.f32 	%f206, [%rd30+4];
	st.shared.f32 	[%r56+132], %f206;
$L__BB1_12:
	ld.param.u32 	%r4589, [_Z33matrix_multiplication_kernel_v3_0PKfS0_Pfiii_param_5];
	ld.param.u32 	%r4321, [_Z33matrix_multiplication_kernel_v3_0PKfS0_Pfiii_param_3];
	setp.lt.s32 	%p14, %r32, %r4321;
	or.b32  	%r136, %r33, 2;
	setp.lt.s32 	%p15, %r136, %r4589;
	and.pred  	%p16, %p14, %p15;
	@%p16 bra 	$L__BB1_14;
	mov.u32 	%r137, %tid.y;
	shl.b32 	%r138, %r137, 3;
	mov.u32 	%r139, %tid.x;
	shl.b32 	%r140, %r139, 1;
	add.s32 	%r141, %r138, %r140;
	shl.b32 	%r142, %r141, 7;
	mov.u32 	%r143, _ZZ33matrix_multiplication_kernel_v3_0PKfS0_PfiiiE2sa;
	add.s32 	%r144, %r143, %r142;
	mov.b32 	%r145, 0;
	st.shared.u32 	[%r144+8], %r145;
	bra.uni 	$L__BB1_15;
$L__BB1_14:
	ld.param.u32 	%r4590, [_Z33matrix_multiplication_kernel_v3_0PKfS0_Pfiii_param_5];
	ld.param.u64 	%rd797, [_Z33matrix_multiplication_kernel_v3_0PKfS0_Pfiii_param_0];
	cvta.to.global.u64 	%rd31, %rd797;
	cvt.u64.u32 	%rd32, %r33;
	mul.lo.s32 	%r155, %r4590, %r32;
	cvt.u64.u32 	%rd33, %r155;
	add.s64 	%rd34, %rd32, %rd33;
	shl.b64 	%rd35, %rd34, 2;
	add.s64 	%rd36, %rd31, %rd35;
	ld.global.f32 	%f207, [%rd36+8];
	st.shared.f32 	[%r56+8], %f207;
$L__BB1_15:
	ld.param.u32 	%r4591, [_Z33matrix_multiplication_kernel_v3_0PKfS0_Pfiii_param_5];
	ld.param.u32 	%r4322, [_Z33matrix_multiplication_kernel_v3_0PKfS0_Pfiii_param_3];
	setp.lt.s32 	%p17, %r136, %r4591;
	setp.lt.s32 	%p18, %r53, %r4322;
	and.pred  	%p19, %p18, %p17;
	@%p19 bra 	$L__BB1_17;
	mov.u32 	%r170, %tid.y;
	shl.b32 	%r171, %r170, 3;
	mov.u32 	%r172, %tid.x;
	shl.b32 	%r173, %r172, 1;
	add.s32 	%r174, %r171, %r173;
	shl.b32 	%r175, %r174, 7;
	mov.u32 	%r176, _ZZ33matrix_multiplication_kernel_v3_0PKfS0_PfiiiE2sa;
	add.s32 	%r177, %r176, %r175;
	mov.b32 	%r178, 0;
	st.shared.u32 	[%r177+136], %r178;
	bra.uni 	$L__BB1_18;
$L__BB1_17:
	ld.param.u32 	%r4592, [_Z33matrix_multiplication_kernel_v3_0PKfS0_Pfiii_param_5];
	ld.param.u64 	%rd798, [_Z33matrix_multiplication_kernel_v3_0PKfS0_Pfiii_param_0];
	cvta.to.global.u64 	%rd37, %rd798;
	cvt.u64.u32 	%rd38, %r33;
	mad.lo.s32 	%r188, %r4592, %r32, %r4592;
	cvt.u64.u32 	%rd39, %r188;
	add.s64 	%rd40, %rd38, %rd39;
	shl.b64 	%rd41, %rd40, 2;
	add.s64 	%rd42, %rd37, %rd41;
	ld.global.f32 	%f208, [%rd42+8];
	st.shared.f32 	[%r56+136], %f208;
$L__BB1_18:
	ld.param.u32 	%r4593, [_Z33matrix_multiplication_kernel_v3_0PKfS0_Pfiii_param_5];
	ld.param.u32 	%r4323, [_Z33matrix_multiplication_kernel_v3_0PKfS0_Pfiii_param_3];
	setp.lt.s32 	%p20, %r32, %r4323;
	or.b32  	%r201, %r33, 3;
	setp.lt.s32 	%p21, %r201, %r4593;
	and.pred  	%p22, %p20, %p21;
	@%p22 bra 	$L__BB1_20;
	mov.u32 	%r202, %tid.y;
	shl.b32 	%r203, %r202, 3;
	mov.u32 	%r204, %tid.x;
	shl.b32 	%r205, %r204, 1;
	add.s32 	%r206, %r203, %r205;
	shl.b32 	%r207, %r206, 7;
	mov.u32 	%r208, _ZZ33matrix_multiplication_kernel_v3_0PKfS0_PfiiiE2sa;
	add.s32 	%r209, %r208, %r207;
	mov.b32 	%r210, 0;
	st.shared.u32 	[%r209+12], %r210;
	bra.uni 	$L__BB1_21;
$L__BB1_20:
	ld.param.u32 	%r4594, [_Z33matrix_multiplication_kernel_v3_0PKfS0_Pfiii_param_5];
	ld.param.u64 	%rd799, [_Z33matrix_multiplication_kernel_v3_0PKfS0_Pfiii_param_0];
	cvta.to.global.u64 	%rd43, %rd799;
	cvt.u64.u32 	%rd44, %r33;
	mul.lo.s32 	%r220, %r4594, %r32;
	cvt.u64.u32 	%rd45, %r220;
	add.s64 	%rd46, %rd44, %rd45;
	shl.b64 	%rd47, %rd46, 2;
	add.s64 	%rd48, %rd43, %rd47;
	ld.global.f32 	%f209, [%rd48+12];
	st.shared.f32 	[%r56+12], %f209;
$L__BB1_21:
	ld.param.u32 	%r4595, [_Z33matrix_multiplication_kernel_v3_0PKfS0_Pfiii_param_5];
	ld.param.u32 	%r4324, [_Z33matrix_multiplication_kernel_v3_0PKfS0_Pfiii_param_3];
	setp.lt.s32 	%p23, %r201, %r4595;
	setp.lt.s32 	%p24, %r53, %r4324;
	and.pred  	%p25, %p24, %p23;
	@%p25 bra 	$L__BB1_23;
	mov.u32 	%r235, %tid.y;
	shl.b32 	%r236, %r235, 3;
	mov.u32 	%r237, %tid.x;
	shl.b32 	%r238, %r237, 1;
	add.s32 	%r239, %r236, %r238;
	shl.b32 	%r240, %r239, 7;
	mov.u32 	%r241, _ZZ33matrix_multiplication_kernel_v3_0PKfS0_PfiiiE2sa;
	add.s32 	%r242, %r241, %r240;
	mov.b32 	%r243, 0;
	st.shared.u32 	[%r242+140], %r243;
	bra.uni 	$L__BB1_24;
$L__BB1_23:
	ld.param.u32 	%r4596, [_Z33matrix_multiplication_kernel_v3_0PKfS0_Pfiii_param_5];
	ld.param.u64 	%rd800, [_Z33matrix_multiplication_kernel_v3_0PKfS0_Pfiii_param_0];
	cvta.to.global.u64 	%rd49, %rd800;
	cvt.u64.u32 	%rd50, %r33;
	mad.lo.s32 	%r253, %r4596, %r32, %r4596;
	cvt.u64.u32 	%rd51, %r253;
	add.s64 	%rd52, %rd50, %rd51;
	shl.b64 	%rd53, %rd52, 2;
	add.s64 	%rd54, %rd49, %rd53;
	ld.global.f32 	%f210, [%rd54+12];
	st.shared.f32 	[%r56+140], %f210;
$L__BB1_24:
	ld.param.u32 	%r4597, [_Z33matrix_multiplication_kernel_v3_0PKfS0_Pfiii_param_5];
	ld.param.u32 	%r4325, [_Z33matrix_multiplication_kernel_v3_0PKfS0_Pfiii_param_3];
	mov.u32 	%r257, %ctaid.y;
	shl.b32 	%r258, %r257, 5;
	mov.u32 	%r259, %tid.y;
	shl.b32 	%r260, %r259, 3;
	mov.u32 	%r261, %tid.x;
	shl.b32 	%r262, %r261, 1;
	add.s32 	%r263, %r260, %r262;
	add.s32 	%r264, %r263, %r258;
	setp.lt.s32 	%p26, %r264, %r4325;
	or.b32  	%r266, %r33, 4;
	setp.lt.s32 	%p27, %r266, %r4597;
	and.pred  	%p28, %p26, %p27;
	@%p28 bra 	$L__BB1_26;
	shl.b32 	%r272, %r263, 7;
	mov.u32 	%r273, _ZZ33matrix_multiplication_kernel_v3_0PKfS0_PfiiiE2sa;
	add.s32 	%r274, %r273, %r272;
	mov.b32 	%r275, 0;
	st.shared.u32 	[%r274+16], %r275;
	bra.uni 	$L__BB1_27;
$L__BB1_26:
	ld.param.u32 	%r4598, [_Z33matrix_multiplication_kernel_v3_0PKfS0_Pfiii_param_5];
	ld.param.u64 	%rd801, [_Z33matrix_multiplication_kernel_v3_0PKfS0_Pfiii_param_0];
	cvta.to.global.u64 	%rd55, %rd801;
	cvt.u64.u32 	%rd56, %r33;
	mov.u32 	%r277, %ctaid.y;
	shl.b32 	%r278, %r277, 5;
	mov.u32 	%r279, %tid.y;
	shl.b32 	%r280, %r279, 3;
	mov.u32 	%r281, %tid.x;
	shl.b32 	%r282, %r281, 1;
	add.s32 	%r283, %r280, %r282;
	add.s32 	%r284, %r283, %r278;
	mul.lo.s32 	%r285, %r4598, %r284;
	cvt.u64.u32 	%rd57, %r285;
	add.s64 	%rd58, %rd56, %rd57;
	shl.b64 	%rd59, %rd58, 2;
	add.s64 	%rd60, %rd55, %rd59;
	ld.global.f32 	%f211, [%rd60+16];
	shl.b32 	%r286, %r283, 7;
	mov.u32 	%r287, _ZZ33matrix_multiplication_kernel_v3_0PKfS0_PfiiiE2sa;
	add.s32 	%r288, %r287, %r286;
	st.shared.f32 	[%r288+16], %f211;
$L__BB1_27:
	ld.param.u32 	%r4599, [_Z33matrix_multiplication_kernel_v3_0PKfS0_Pfiii_param_5];
	ld.param.u32 	%r4326, [_Z33matrix_multiplication_kernel_v3_0PKfS0_Pfiii_param_3];
	setp.lt.s32 	%p29, %r266, %r4599;
	mov.u32 	%r293, %tid.y;
	shl.b32 	%r294, %r293, 3;
	mov.u32 	%r295, %tid.x;
	shl.b32 	%r296, %r295, 1;
	add.s32 	%r297, %r294, %r296;
	add.s32 	%r298, %r297, %r258;
	or.b32  	%r299, %r298, 1;
	setp.lt.s32 	%p30, %r299, %r4326;
	and.pred  	%p31, %p30, %p29;
	@%p31 bra 	$L__BB1_29;
	shl.b32 	%r305, %r297, 7;
	mov.u32 	%r306, _ZZ33matrix_multiplication_kernel_v3_0PKfS0_PfiiiE2sa;
	add.s32 	%r307, %r306, %r305;
	mov.b32 	%r308, 0;
	st.shared.u32 	[%r307+144], %r308;
	bra.uni 	$L__BB1_30;
$L__BB1_29:
	ld.param.u32 	%r4600, [_Z33matrix_multiplication_kernel_v3_0PKfS0_Pfiii_param_5];
	ld.param.u64 	%rd802, [_Z33matrix_multiplication_kernel_v3_0PKfS0_Pfiii_param_0];
	cvta.to.global.u64 	%rd61, %rd802;
	cvt.u64.u32 	%rd62, %r33;
	mov.u32 	%r310, %ctaid.y;
	shl.b32 	%r311, %r310, 5;
	mov.u32 	%r312, %tid.y;
	shl.b32 	%r313, %r312, 3;
	mov.u32 	%r314, %tid.x;
	shl.b32 	%r315, %r314, 1;
	add.s32 	%r316, %r313, %r315;
	add.s32 	%r317, %r316, %r311;
	mad.lo.s32 	%r318, %r4600, %r317, %r4600;
	cvt.u64.u32 	%rd63, %r318;
	add.s64 	%rd64, %rd62, %rd63;
	shl.b64 	%rd65, %rd64, 2;
	add.s64 	%rd66, %rd61, %rd65;
	ld.global.f32 	%f212, [%rd66+16];
	shl.b32 	%r319, %r316, 7;
	mov.u32 	%r320, _ZZ33matrix_multiplication_kernel_v3_0PKfS0_PfiiiE2sa;
	add.s32 	%r321, %r320, %r319;
	st.shared.f32 	[%r321+144], %f212;
$L__BB1_30:
	ld.param.u32 	%r4601, [_Z33matrix_multiplication_kernel_v3_0PKfS0_Pfiii_param_5];
	ld.param.u32 	%r4327, [_Z33matrix_multiplication_kernel_v3_0PKfS0_Pfiii_param_3];
	setp.lt.s32 	%p32, %r298, %r4327;
	shl.b32 	%r330, %r4774, 5;
	or.b32  	%r331, %r330, 5;
	setp.lt.s32 	%p33, %r331, %r4601;
	and.pred  	%p34, %p32, %p33;
	@%p34 bra 	$L__BB1_32;
	shl.b32 	%r337, %r297, 7;
	mov.u32 	%r338, _ZZ33matrix_multiplication_kernel_v3_0PKfS0_PfiiiE2sa;
	add.s32 	%r339, %r338, %r337;
	mov.b32 	%r340, 0;
	st.shared.u32 	[%r339+20], %r340;
	bra.uni 	$L__BB1_33;
$L__BB1_32:
	ld.param.u32 	%r4602, [_Z33matrix_multiplication_kernel_v3_0PKfS0_Pfiii_param_5];
	ld.param.u64 	%rd803, [_Z33matrix_multiplication_kernel_v3_0PKfS0_Pfiii_param_0];
	cvta.to.global.u64 	%rd67, %rd803;
	cvt.u64.u32 	%rd68, %r330;
	mov.u32 	%r342, %ctaid.y;
	shl.b32 	%r343, %r342, 5;
	mov.u32 	%r344, %tid.y;
	shl.b32 	%r345, %r344, 3;
	mov.u32 	%r346, %tid.x;
	shl.b32 	%r347, %r346, 1;
	add.s32 	%r348, %r345, %r347;
	add.s32 	%r349, %r348, %r343;
	mul.lo.s32 	%r350, %r4602, %r349;
	cvt.u64.u32 	%rd69, %r350;
	add.s64 	%rd70, %rd68, %rd69;
	shl.b64 	%rd71, %rd70, 2;
	add.s64 	%rd72, %rd67, %rd71;
	ld.global.f32 	%f213, [%rd72+20];
	shl.b32 	%r351, %r348, 7;
	mov.u32 	%r352, _ZZ33matrix_multiplication_kernel_v3_0PKfS0_PfiiiE2sa;
	add.s32 	%r353, %r352, %r351;
	st.shared.f32 	[%r353+20], %f213;
$L__BB1_33:
	ld.param.u32 	%r4603, [_Z33matrix_multiplication_kernel_v3_0PKfS0_Pfiii_param_5];
	ld.param.u32 	%r4328, [_Z33matrix_multiplication_kernel_v3_0PKfS0_Pfiii_param_3];
	setp.lt.s32 	%p35, %r331, %r4603;
	mov.u32 	%r356, %ctaid.y;
	shl.b32 	%r357, %r356, 5;
	mov.u32 	%r358, %tid.y;
	shl.b32 	%r359, %r358, 3;
	mov.u32 	%r360, %tid.x;
	shl.b32 	%r361, %r360, 1;
	add.s32 	%r362, %r359, %r361;
	add.s32 	%r363, %r362, %r357;
	or.b32  	%r364, %r363, 1;
	setp.lt.s32 	%p36, %r364, %r4328;
	and.pred  	%p37, %p36, %p35;
	@%p37 bra 	$L__BB1_35;
	shl.b32 	%r370, %r362, 7;
	mov.u32 	%r371, _ZZ33matrix_multiplication_kernel_v3_0PKfS0_PfiiiE2sa;
	add.s32 	%r372, %r371, %r370;
	mov.b32 	%r373, 0;
	st.shared.u32 	[%r372+148], %r373;
	bra.uni 	$L__BB1_36;
$L__BB1_35:
	ld.param.u32 	%r4604, [_Z33matrix_multiplication_kernel_v3_0PKfS0_Pfiii_param_5];
	ld.param.u64 	%rd804, [_Z33matrix_multiplication_kernel_v3_0PKfS0_Pfiii_param_0];
	cvta.to.global.u64 	%rd73, %rd804;
	cvt.u64.u32 	%rd74, %r330;
	mov.u32 	%r375, %ctaid.y;
	shl.b32 	%r376, %r375, 5;
	mov.u32 	%r377, %tid.y;
	shl.b32 	%r378, %r377, 3;
	mov.u32 	%r379, %tid.x;
	shl.b32 	%r380, %r379, 1;
	add.s32 	%r381, %r378, %r380;
	add.s32 	%r382, %r381, %r376;
	mad.lo.s32 	%r383, %r4604, %r382, %r4604;
	cvt.u64.u32 	%rd75, %r383;
	add.s64 	%rd76, %rd74, %rd75;
	shl.b64 	%rd77, %rd76, 2;
	add.s64 	%rd78, %rd73, %rd77;
	ld.global.f32 	%f214, [%rd78+20];
	shl.b32 	%r384, %r381, 7;
	mov.u32 	%r385, _ZZ33matrix_multiplication_kernel_v3_0PKfS0_PfiiiE2sa;
	add.s32 	%r386, %r385, %r384;
	st.shared.f32 	[%r386+148], %f214;
$L__BB1_36:
	ld.param.u32 	%r4605, [_Z33matrix_multiplication_kernel_v3_0PKfS0_Pfiii_param_5];
	ld.param.u32 	%r4329, [_Z33matrix_multiplication_kernel_v3_0PKfS0_Pfiii_param_3];
	setp.lt.s32 	%p38, %r363, %r4329;
	shl.b32 	%r395, %r4774, 5;
	or.b32  	%r396, %r395, 6;
	setp.lt.s32 	%p39, %r396, %r4605;
	and.pred  	%p40, %p38, %p39;
	@%p40 bra 	$L__BB1_38;
	shl.b32 	%r402, %r362, 7;
	mov.u32 	%r403, _ZZ33matrix_multiplication_kernel_v3_0PKfS0_PfiiiE2sa;
	add.s32 	%r404, %r403, %r402;
	mov.b32 	%r405, 0;
	st.shared.u32 	[%r404+24], %r405;
	bra.uni 	$L__BB1_39;
$L__BB1_38:
	ld.param.u32 	%r4606, [_Z33matrix_multiplication_kernel_v3_0PKfS0_Pfiii_param_5];
	ld.param.u64 	%rd805, [_Z33matrix_multiplication_kernel_v3_0PKfS0_Pfiii_param_0];
	cvta.to.global.u64 	%rd79, %rd805;
	cvt.u64.u32 	%rd80, %r395;
	mov.u32 	%r407, %ctaid.y;
	shl.b32 	%r408, %r407, 5;
	mov.u32 	%r409, %tid.y;
	shl.b32 	%r410, %r409, 3;
	mov.u32 	%r411, %tid.x;
	shl.b32 	%r412, %r411, 1;
	add.s32 	%r413, %r410, %r412;
	add.s32 	%r414, %r413, %r408;
	mul.lo.s32 	%r415, %r4606, %r414;
	cvt.u64.u32 	%rd81, %r415;
	add.s64 	%rd82, %rd80, %rd81;
	shl.b64 	%rd83, %rd82, 2;
	add.s64 	%rd84, %rd79, %rd83;
	ld.global.f32 	%f215, [%rd84+24];
	shl.b32 	%r416, %r413, 7;
	mov.u32 	%r417, _ZZ33matrix_multiplication_kernel_v3_0PKfS0_PfiiiE2sa;
	add.s32 	%r418, %r417, %r416;
	st.shared.f32 	[%r418+24], %f215;
$L__BB1_39:
	ld.param.u32 	%r4607, [_Z33matrix_multiplication_kernel_v3_0PKfS0_Pfiii_param_5];
	ld.param.u32 	%r4330, [_Z33matrix_multiplication_kernel_v3_0PKfS0_Pfiii_param_3];
	setp.lt.s32 	%p41, %r396, %r4607;
	mov.u32 	%r421, %ctaid.y;
	shl.b32 	%r422, %r421, 5;
	mov.u32 	%r423, %tid.y;
	shl.b32 	%r424, %r423, 3;
	mov.u32 	%r425, %tid.x;
	shl.b32 	%r426, %r425, 1;
	add.s32 	%r427, %r424, %r426;
	add.s32 	%r428, %r427, %r422;
	or.b32  	%r429, %r428, 1;
	setp.lt.s32 	%p42, %r429, %r4330;
	and.pred  	%p43, %p42, %p41;
	@%p43 bra 	$L__BB1_41;
	shl.b32 	%r435, %r427, 7;
	mov.u32 	%r436, _ZZ33matrix_multiplication_kernel_v3_0PKfS0_PfiiiE2sa;
	add.s32 	%r437, %r436, %r435;
	mov.b32 	%r438, 0;
	st.shared.u32 	[%r437+152], %r438;
	bra.uni 	$L__BB1_42;
$L__BB1_41:
	ld.param.u32 	%r4608, [_Z33matrix_multiplication_kernel_v3_0PKfS0_Pfiii_param_5];
	ld.param.u64 	%rd806, [_Z33matrix_multiplication_kernel_v3_0PKfS0_Pfiii_param_0];
	cvta.to.global.u64 	%rd85, %rd806;
	cvt.u64.u32 	%rd86, %r395;
	mov.u32 	%r440, %ctaid.y;
	shl.b32 	%r441, %r440, 5;
	mov.u32 	%r442, %tid.y;
	shl.b32 	%r443, %r442, 3;
	mov.u32 	%r444, %tid.x;
	shl.b32 	%r445, %r444, 1;
	add.s32 	%r446, %r443, %r445;
	add.s32 	%r447, %r446, %r441;
	mad.lo.s32 	%r448, %r4608, %r447, %r4608;
	cvt.u64.u32 	%rd87, %r448;
	add.s64 	%rd88, %rd86, %rd87;
	shl.b64 	%rd89, %rd88, 2;
	add.s64 	%rd90, %rd85, %rd89;
	ld.global.f32 	%f216, [%rd90+24];
	shl.b32 	%r449, %r446, 7;
	mov.u32 	%r450, _ZZ33matrix_multiplication_kernel_v3_0PKfS0_PfiiiE2sa;
	add.s32 	%r451, %r450, %r449;
	st.shared.f32 	[%r451+152], %f216;
$L__BB1_42:
	ld.param.u32 	%r4609, [_Z33matrix_multiplication_kernel_v3_0PKfS0_Pfiii_param_5];
	ld.param.u32 	%r4331, [_Z33matrix_multiplication_kernel_v3_0PKfS0_Pfiii_param_3];
	setp.lt.s32 	%p44, %r428, %r4331;
	shl.b32 	%r460, %r4774, 5;
	or.b32  	%r461, %r460, 7;
	setp.lt.s32 	%p45, %r461, %r4609;
	and.pred  	%p46, %p44, %p45;
	@%p46 bra 	$L__BB1_44;
	shl.b32 	%r467, %r427, 7;
	mov.u32 	%r468, _ZZ33matrix_multiplication_kernel_v3_0PKfS0_PfiiiE2sa;
	add.s32 	%r469, %r468, %r467;
	mov.b32 	%r470, 0;
	st.shared.u32 	[%r469+28], %r470;
	bra.uni 	$L__BB1_45;
$L__BB1_44:
	ld.param.u32 	%r4610, [_Z33matrix_multiplication_kernel_v3_0PKfS0_Pfiii_param_5];
	ld.param.u64 	%rd807, [_Z33matrix_multiplication_kernel_v3_0PKfS0_Pfiii_param_0];
	cvta.to.global.u64 	%rd91, %rd807;
	cvt.u64.u32 	%rd92, %r460;
	mov.u32 	%r472, %ctaid.y;
	shl.b32 	%r473, %r472, 5;
	mov.u32 	%r474, %tid.y;
	shl.b32 	%r475, %r474, 3;
	mov.u32 	%r476, %tid.x;
	shl.b32 	%r477, %r476, 1;
	add.s32 	%r478, %r475, %r477;
	add.s32 	%r479, %r478, %r473;
	mul.lo.s32 	%r480, %r4610, %r479;
	cvt.u64.u32 	%rd93, %r480;
	add.s64 	%rd94, %rd92, %rd93;
	shl.b64 	%rd95, %rd94, 2;
	add.s64 	%rd96, %rd91, %rd95;
	ld.global.f32 	%f217, [%rd96+28];
	shl.b32 	%r481, %r478, 7;
	mov.u32 	%r482, _ZZ33matrix_multiplication_kernel_v3_0PKfS0_PfiiiE2sa;
	add.s32 	%r483, %r482, %r481;
	st.shared.f32 	[%r483+28], %f217;
$L__BB1_45:
	ld.param.u32 	%r4611, [_Z33matrix_multiplication_kernel_v3_0PKfS0_Pfiii_param_5];
	ld.param.u32 	%r4332, [_Z33matrix_multiplication_kernel_v3_0PKfS0_Pfiii_param_3];
	setp.lt.s32 	%p47, %r461, %r4611;
	mov.u32 	%r486, %ctaid.y;
	shl.b32 	%r487, %r486, 5;
	mov.u32 	%r488, %tid.y;
	shl.b32 	%r489, %r488, 3;
	mov.u32 	%r490, %tid.x;
	shl.b32 	%r491, %r490, 1;
	add.s32 	%r492, %r489, %r491;
	add.s32 	%r493, %r492, %r487;
	or.b32  	%r494, %r493, 1;
	setp.lt.s32 	%p48, %r494, %r4332;
	and.pred  	%p49, %p48, %p47;
	@%p49 bra 	$L__BB1_47;
	shl.b32 	%r500, %r492, 7;
	mov.u32 	%r501, _ZZ33matrix_multiplication_kernel_v3_0PKfS0_PfiiiE2sa;
	add.s32 	%r502, %r501, %r500;
	mov.b32 	%r503, 0;
	st.shared.u32 	[%r502+156], %r503;
	bra.uni 	$L__BB1_48;
$L__BB1_47:
	ld.param.u32 	%r4612, [_Z33matrix_multiplication_kernel_v3_0PKfS0_Pfiii_param_5];
	ld.param.u64 	%rd808, [_Z33matrix_multiplication_kernel_v3_0PKfS0_Pfiii_param_0];
	cvta.to.global.u64 	%rd97, %rd808;
	cvt.u64.u32 	%rd98, %r460;
	mov.u32 	%r505, %ctaid.y;
	shl.b32 	%r506, %r505, 5;
	mov.u32 	%r507, %tid.y;
	shl.b32 	%r508, %r507, 3;
	mov.u32 	%r509, %tid.x;
	shl.b32 	%r510, %r509, 1;
	add.s32 	%r511, %r508, %r510;
	add.s32 	%r512, %r511, %r506;
	mad.lo.s32 	%r513, %r4612, %r512, %r4612;
	cvt.u64.u32 	%rd99, %r513;
	add.s64 	%rd100, %rd98, %rd99;
	shl.b64 	%rd101, %rd100, 2;
	add.s64 	%rd102, %rd97, %rd101;
	ld.global.f32 	%f218, [%rd102+28];
	shl.b32 	%r514, %r511, 7;
	mov.u32 	%r515, _ZZ33matrix_multiplication_kernel_v3_0PKfS0_PfiiiE2sa;
	add.s32 	%r516, %r515, %r514;
	st.shared.f32 	[%r516+156], %f218;
$L__BB1_48:
	ld.param.u32 	%r4613, [_Z33matrix_multiplication_kernel_v3_0PKfS0_Pfiii_param_5];
	ld.param.u32 	%r4333, [_Z33matrix_multiplication_kernel_v3_0PKfS0_Pfiii_param_3];
	setp.lt.s32 	%p50, %r493, %r4333;
	shl.b32 	%r525, %r4774, 5;
	or.b32  	%r526, %r525, 8;
	setp.lt.s32 	%p51, %r526, %r4613;
	and.pred  	%p52, %p50, %p51;
	@%p52 bra 	$L__BB1_50;
	shl.b32 	%r532, %r492, 7;
	mov.u32 	%r533, _ZZ33matrix_multiplication_kernel_v3_0PKfS0_PfiiiE2sa;
	add.s32 	%r534, %r533, %r532;
	mov.b32 	%r535, 0;
	st.shared.u32 	[%r534+32], %r535;
	bra.uni 	$L__BB1_51;
$L__BB1_50:
	ld.param.u32 	%r4614, [_Z33matrix_multiplication_kernel_v3_0PKfS0_Pfiii_param_5];
	ld.param.u64 	%rd809, [_Z33matrix_multiplication_kernel_v3_0PKfS0_Pfiii_param_0];
	cvta.to.global.u64 	%rd103, %rd809;
	cvt.u64.u32 	%rd104, %r525;
	mov.u32 	%r537, %ctaid.y;
	shl.b32 	%r538, %r537, 5;
	mov.u32 	%r539, %tid.y;
	shl.b32 	%r540, %r539, 3;
	mov.u32 	%r541, %tid.x;
	shl.b32 	%r542, %r541, 1;
	add.s32 	%r543, %r540, %r542;
	add.s32 	%r544, %r543, %r538;
	mul.lo.s32 	%r545, %r4614, %r544;
	cvt.u64.u32 	%rd105, %r545;
	add.s64 	%rd106, %rd104, %rd105;
	shl.b64 	%rd107, %rd106, 2;
	add.s64 	%rd108, %rd103, %rd107;
	ld.global.f32 	%f219, [%rd108+32];
	shl.b32 	%r546, %r543, 7;
	mov.u32 	%r547, _ZZ33matrix_multiplication_kernel_v3_0PKfS0_PfiiiE2sa;
	add.s32 	%r548, %r547, %r546;
	st.shared.f32 	[%r548+32], %f219;
$L__BB1_51:
	ld.param.u32 	%r4615, [_Z33matrix_multiplication_kernel_v3_0PKfS0_Pfiii_param_5];
	ld.param.u32 	%r4334, [_Z33matrix_multiplication_kernel_v3_0PKfS0_Pfiii_param_3];
	setp.lt.s32 	%p53, %r526, %r4615;
	mov.u32 	%r551, %ctaid.y;
	shl.b32 	%r552, %r551, 5;
	mov.u32 	%r553, %tid.y;
	shl.b32 	%r554, %r553, 3;
	mov.u32 	%r555, %tid.x;
	shl.b32 	%r556, %r555, 1;
	add.s32 	%r557, %r554, %r556;
	add.s32 	%r558, %r557, %r552;
	or.b32  	%r559, %r558, 1;
	setp.lt.s32 	%p54, %r559, %r4334;
	and.pred  	%p55, %p54, %p53;
	@%p55 bra 	$L__BB1_53;
	shl.b32 	%r565, %r557, 7;
	mov.u32 	%r566, _ZZ33matrix_multiplication_kernel_v3_0PKfS0_PfiiiE2sa;
	add.s32 	%r567, %r566, %r565;
	mov.b32 	%r568, 0;
	st.shared.u32 	[%r567+160], %r568;
	bra.uni 	$L__BB1_54;
$L__BB1_53:
	ld.param.u32 	%r4616, [_Z33matrix_multiplication_kernel_v3_0PKfS0_Pfiii_param_5];
	ld.param.u64 	%rd810, [_Z33matrix_multiplication_kernel_v3_0PKfS0_Pfiii_param_0];
	cvta.to.global.u64 	%rd109, %rd810;
	cvt.u64.u32 	%rd110, %r525;
	mov.u32 	%r570, %ctaid.y;
	shl.b32 	%r571, %r570, 5;
	mov.u32 	%r572, %tid.y;
	shl.b32 	%r573, %r572, 3;
	mov.u32 	%r574, %tid.x;
	shl.b32 	%r575, %r574, 1;
	add.s32 	%r576, %r573, %r575;
	add.s32 	%r577, %r576, %r571;
	mad.lo.s32 	%r578, %r4616, %r577, %r4616;
	cvt.u64.u32 	%rd111, %r578;
	add.s64 	%rd112, %rd110, %rd111;
	shl.b64 	%rd113, %rd112, 2;
	add.s64 	%rd114, %rd109, %rd113;
	ld.global.f32 	%f220, [%rd114+32];
	shl.b32 	%r579, %r576, 7;
	mov.u32 	%r580, _ZZ33matrix_multiplication_kernel_v3_0PKfS0_PfiiiE2sa;
	add.s32 	%r581, %r580, %r579;
	st.shared.f32 	[%r581+160], %f220;
$L__BB1_54:
	ld.param.u32 	%r4617, [_Z33matrix_multiplication_kernel_v3_0PKfS0_Pfiii_param_5];
	ld.param.u32 	%r4335, [_Z33matrix_multiplication_kernel_v3_0PKfS0_Pfiii_param_3];
	setp.lt.s32 	%p56, %r558, %r4335;
	shl.b32 	%r590, %r4774, 5;
	or.b32  	%r591, %r590, 9;
	setp.lt.s32 	%p57, %r591, %r4617;
	and.pred  	%p58, %p56, %p57;
	@%p58 bra 	$L__BB1_56;
	shl.b32 	%r597, %r557, 7;
	mov.u32 	%r598, _ZZ33matrix_multiplication_kernel_v3_0PKfS0_PfiiiE2sa;
	add.s32 	%r599, %r598, %r597;
	mov.b32 	%r600, 0;
	st.shared.u32 	[%r599+36], %r600;
	bra.uni 	$L__BB1_57;
$L__BB1_56:
	ld.param.u32 	%r4618, [_Z33matrix_multiplication_kernel_v3_0PKfS0_Pfiii_param_5];
	ld.param.u64 	%rd811, [_Z33matrix_multiplication_kernel_v3_0PKfS0_Pfiii_param_0];
	cvta.to.global.u64 	%rd115, %rd811;
	cvt.u64.u32 	%rd116, %r590;
	mov.u32 	%r602, %ctaid.y;
	shl.b32 	%r603, %r602, 5;
	mov.u32 	%r604, %tid.y;
	shl.b32 	%r605, %r604, 3;
	mov.u32 	%r606, %tid.x;
	shl.b32 	%r607, %r606, 1;
	add.s32 	%r608, %r605, %r607;
	add.s32 	%r609, %r608, %r603;
	mul.lo.s32 	%r610, %r4618, %r609;
	cvt.u64.u32 	%rd117, %r610;
	add.s64 	%rd118, %rd116, %rd117;
	shl.b64 	%rd119, %rd118, 2;
	add.s64 	%rd120, %rd115, %rd119;
	ld.global.f32 	%f221, [%rd120+36];
	shl.b32 	%r611, %r608, 7;
	mov.u32 	%r612, _ZZ33matrix_multiplication_kernel_v3_0PKfS0_PfiiiE2sa;
	add.s32 	%r613, %r612, %r611;
	st.shared.f32 	[%r613+36], %f221;
$L__BB1_57:
	ld.param.u32 	%r4619, [_Z33matrix_multiplication_kernel_v3_0PKfS0_Pfiii_param_5];
	ld.param.u32 	%r4336, [_Z33matrix_multiplication_kernel_v3_0PKfS0_Pfiii_param_3];
	setp.lt.s32 	%p59, %r591, %r4619;
	mov.u32 	%r616, %ctaid.y;
	shl.b32 	%r617, %r616, 5;
	mov.u32 	%r618, %tid.y;
	shl.b32 	%r619, %r618, 3;
	mov.u32 	%r620, %tid.x;
	shl.b32 	%r621, %r620, 1;
	add.s32 	%r622, %r619, %r621;
	add.s32 	%r623, %r622, %r617;
	or.b32  	%r624, %r623, 1;
	setp.lt.s32 	%p60, %r624, %r4336;
	and.pred  	%p61, %p60, %p59;
	@%p61 bra 	$L__BB1_59;
	shl.b32 	%r630, %r622, 7;
	mov.u32 	%r631, _ZZ33matrix_multiplication_kernel_v3_0PKfS0_PfiiiE2sa;
	add.s32 	%r632, %r631, %r630;
	mov.b32 	%r633, 0;
	st.shared.u32 	[%r632+164], %r633;
	bra.uni 	$L__BB1_60;
$L__BB1_59:
	ld.param.u32 	%r4620, [_Z33matrix_multiplication_kernel_v3_0PKfS0_Pfiii_param_5];
	ld.param.u64 	%rd812, [_Z33matrix_multiplication_kernel_v3_0PKfS0_Pfiii_param_0];
	cvta.to.global.u64 	%rd121, %rd812;
	cvt.u64.u32 	%rd122, %r590;
	mov.u32 	%r635, %ctaid.y;
	shl.b32 	%r636, %r635, 5;
	mov.u32 	%r637, %tid.y;
	shl.b32 	%r638, %r637, 3;
	mov.u32 	%r639, %tid.x;
	shl.b32 	%r640, %r639, 1;
	add.s32 	%r641, %r638, %r640;
	add.s32 	%r642, %r641, %r636;
	mad.lo.s32 	%r643, %r4620, %r642, %r4620;
	cvt.u64.u32 	%rd123, %r643;
	add.s64 	%rd124, %rd122, %rd123;
	shl.b64 	%rd125, %rd124, 2;
	add.s64 	%rd126, %rd121, %rd125;
	ld.global.f32 	%f222, [%rd126+36];
	shl.b32 	%r644, %r641, 7;
	mov.u32 	%r645, _ZZ33matrix_multiplication_kernel_v3_0PKfS0_PfiiiE2sa;
	add.s32 	%r646, %r645, %r644;
	st.shared.f32 	[%r646+164], %f222;
$L__BB1_60:
	ld.param.u32 	%r4621, [_Z33matrix_multiplication_kernel_v3_0PKfS0_Pfiii_param_5];
	ld.param.u32 	%r4337, [_Z33matrix_multiplication_kernel_v3_0PKfS0_Pfiii_param_3];
	setp.lt.s32 	%p62, %r623, %r4337;
	shl.b32 	%r655, %r4774, 5;
	or.b32  	%r656, %r655, 10;
	setp.lt.s32 	%p63, %r656, %r4621;
	and.pred  	%p64, %p62, %p63;
	@%p64 bra 	$L__BB1_62;
	shl.b32 	%r662, %r622, 7;
	mov.u32 	%r663, _ZZ33matrix_multiplication_kernel_v3_0PKfS0_PfiiiE2sa;
	add.s32 	%r664, %r663, %r662;
	mov.b32 	%r665, 0;
	st.shared.u32 	[%r664+40], %r665;
	bra.uni 	$L__BB1_63;
$L__BB1_62:
	ld.param.u32 	%r4622, [_Z33matrix_multiplication_kernel_v3_0PKfS0_Pfiii_param_5];
	ld.param.u64 	%rd813, [_Z33matrix_multiplication_kernel_v3_0PKfS0_Pfiii_param_0];
	cvta.to.global.u64 	%rd127, %rd813;
	cvt.u64.u32 	%rd128, %r655;
	mov.u32 	%r667, %ctaid.y;
	shl.b32 	%r668, %r667, 5;
	mov.u32 	%r669, %tid.y;
	shl.b32 	%r670, %r669, 3;
	mov.u32 	%r671, %tid.x;
	shl.b32 	%r672, %r671, 1;
	add.s32 	%r673, %r670, %r672;
	add.s32 	%r674, %r673, %r668;
	mul.lo.s32 	%r675, %r4622, %r674;
	cvt.u64.u32 	%rd129, %r675;
	add.s64 	%rd130, %rd128, %rd129;
	shl.b64 	%rd131, %rd130, 2;
	add.s64 	%rd132, %rd127, %rd131;
	ld.global.f32 	%f223, [%rd132+40];
	shl.b32 	%r676, %r673, 7;
	mov.u32 	%r677, _ZZ33matrix_multiplication_kernel_v3_0PKfS0_PfiiiE2sa;
	add.s32 	%r678, %r677, %r676;
	st.shared.f32 	[%r678+40], %f223;
$L__BB1_63:
	ld.param.u32 	%r4623, [_Z33matrix_multiplication_kernel_v3_0PKfS0_Pfiii_param_5];
	ld.param.u32 	%r4338, [_Z33matrix_multiplication_kernel_v3_0PKfS0_Pfiii_param_3];
	setp.lt.s32 	%p65, %r656, %r4623;
	mov.u32 	%r681, %ctaid.y;
	shl.b32 	%r682, %r681, 5;
	mov.u32 	%r683, %tid.y;
	shl.b32 	%r684, %r683, 3;
	mov.u32 	%r685, %tid.x;
	shl.b32 	%r686, %r685, 1;
	add.s32 	%r687, %r684, %r686;
	add.s32 	%r688, %r687, %r682;
	or.b32  	%r689, %r688, 1;
	setp.lt.s32 	%p66, %r689, %r4338;
	and.pred  	%p67, %p66, %p65;
	@%p67 bra 	$L__BB1_65;
	shl.b32 	%r695, %r687, 7;
	mov.u32 	%r696, _ZZ33matrix_multiplication_kernel_v3_0PKfS0_PfiiiE2sa;
	add.s32 	%r697, %r696, %r695;
	mov.b32 	%r698, 0;
	st.shared.u32 	[%r697+168], %r698;
	bra.uni 	$L__BB1_66;
$L__BB1_65:
	ld.param.u32 	%r4624, [_Z33matrix_multiplication_kernel_v3_0PKfS0_Pfiii_param_5];
	ld.param.u64 	%rd814, [_Z33matrix_multiplication_kernel_v3_0PKfS0_Pfiii_param_0];
	cvta.to.global.u64 	%rd133, %rd814;
	cvt.u64.u32 	%rd134, %r655;
	mov.u32 	%r700, %ctaid.y;
	shl.b32 	%r701, %r700, 5;
	mov.u32 	%r702, %tid.y;
	shl.b32 	%r703, %r702, 3;
	mov.u32 	%r704, %tid.x;
	shl.b32 	%r705, %r704, 1;
	add.s32 	%r706, %r703, %r705;
	add.s32 	%r707, %r706, %r701;
	mad.lo.s32 	%r708, %r4624, %r707, %r4624;
	cvt.u64.u32 	%rd135, %r708;
	add.s64 	%rd136, %rd134, %rd135;
	shl.b64 	%rd137, %rd136, 2;
	add.s64 	%rd138, %rd133, %rd137;
	ld.global.f32 	%f224, [%rd138+40];
	shl.b32 	%r709, %r706, 7;
	mov.u32 	%r710, _ZZ33matrix_multiplication_kernel_v3_0PKfS0_PfiiiE2sa;
	add.s32 	%r711, %r710, %r709;
	st.shared.f32 	[%r711+168], %f224;
$L__BB1_66:
	ld.param.u32 	%r4625, [_Z33matrix_multiplication_kernel_v3_0PKfS0_Pfiii_param_5];
	ld.param.u32 	%r4339, [_Z33matrix_multiplication_kernel_v3_0PKfS0_Pfiii_param_3];
	setp.lt.s32 	%p68, %r688, %r4339;
	shl.b32 	%r720, %r4774, 5;
	or.b32  	%r721, %r720, 11;
	setp.lt.s32 	%p69, %r721, %r4625;
	and.pred  	%p70, %p68, %p69;
	@%p70 bra 	$L__BB1_68;
	shl.b32 	%r727, %r687, 7;
	mov.u32 	%r728, _ZZ33matrix_multiplication_kernel_v3_0PKfS0_PfiiiE2sa;
	add.s32 	%r729, %r728, %r727;
	mov.b32 	%r730, 0;
	st.shared.u32 	[%r729+44], %r730;
	bra.uni 	$L__BB1_69;
$L__BB1_68:
	ld.param.u32 	%r4626, [_Z33matrix_multiplication_kernel_v3_0PKfS0_Pfiii_param_5];
	ld.param.u64 	%rd815, [_Z33matrix_multiplication_kernel_v3_0PKfS0_Pfiii_param_0];
	cvta.to.global.u64 	%rd139, %rd815;
	cvt.u64.u32 	%rd140, %r720;
	mov.u32 	%r732, %ctaid.y;
	shl.b32 	%r733, %r732, 5;
	mov.u32 	%r734, %tid.y;
	shl.b32 	%r735, %r734, 3;
	mov.u32 	%r736, %tid.x;
	shl.b32 	%r737, %r736, 1;
	add.s32 	%r738, %r735, %r737;
	add.s32 	%r739, %r738, %r733;
	mul.lo.s32 	%r740, %r4626, %r739;
	cvt.u64.u32 	%rd141, %r740;
	add.s64 	%rd142, %rd140, %rd141;
	shl.b64 	%rd143, %rd142, 2;
	add.s64 	%rd144, %rd139, %rd143;
	ld.global.f32 	%f225, [%rd144+44];
	shl.b32 	%r741, %r738, 7;
	mov.u32 	%r742, _ZZ33matrix_multiplication_kernel_v3_0PKfS0_PfiiiE2sa;
	add.s32 	%r743, %r742, %r741;
	st.shared.f32 	[%r743+44], %f225;
$L__BB1_69:
	ld.param.u32 	%r4627, [_Z33matrix_multiplication_kernel_v3_0PKfS0_Pfiii_param_5];
	ld.param.u32 	%r4340, [_Z33matrix_multiplication_kernel_v3_0PKfS0_Pfiii_param_3];
	setp.lt.s32 	%p71, %r721, %r4627;
	mov.u32 	%r746, %ctaid.y;
	shl.b32 	%r747, %r746, 5;
	mov.u32 	%r748, %tid.y;
	shl.b32 	%r749, %r748, 3;
	mov.u32 	%r750, %tid.x;
	shl.b32 	%r751, %r750, 1;
	add.s32 	%r752, %r749, %r751;
	add.s32 	%r753, %r752, %r747;
	or.b32  	%r754, %r753, 1;
	setp.lt.s32 	%p72, %r754, %r4340;
	and.pred  	%p73, %p72, %p71;
	@%p73 bra 	$L__BB1_71;
	shl.b32 	%r760, %r752, 7;
	mov.u32 	%r761, _ZZ33matrix_multiplication_kernel_v3_0PKfS0_PfiiiE2sa;
	add.s32 	%r762, %r761, %r760;
	mov.b32 	%r763, 0;
	st.shared.u32 	[%r762+172], %r763;
	bra.uni 	$L__BB1_72;
$L__BB1_71:
	ld.param.u32 	%r4628, [_Z33matrix_multiplication_kernel_v3_0PKfS0_Pfiii_param_5];
	ld.param.u64 	%rd816, [_Z33matrix_multiplication_kernel_v3_0PKfS0_Pfiii_param_0];
	cvta.to.global.u64 	%rd145, %rd816;
	cvt.u64.u32 	%rd146, %r720;
	mov.u32 	%r765, %ctaid.y;
	shl.b32 	%r766, %r765, 5;
	mov.u32 	%r767, %tid.y;
	shl.b32 	%r768, %r767, 3;
	mov.u32 	%r769, %tid.x;
	shl.b32 	%r770, %r769, 1;
	add.s32 	%r771, %r768, %r770;
	add.s32 	%r772, %r771, %r766;
	mad.lo.s32 	%r773, %r4628, %r772, %r4628;
	cvt.u64.u32 	%rd147, %r773;
	add.s64 	%rd148, %rd146, %rd147;
	shl.b64 	%rd149, %rd148, 2;
	add.s64 	%rd150, %rd145, %rd149;
	ld.global.f32 	%f226, [%rd150+44];
	shl.b32 	%r774, %r771, 7;
	mov.u32 	%r775, _ZZ33matrix_multiplication_kernel_v3_0PKfS0_PfiiiE2sa;
	add.s32 	%r776, %r775, %r774;
	st.shared.f32 	[%r776+172], %f226;
$L__BB1_72:
	ld.param.u32 	%r4629, [_Z33matrix_multiplication_kernel_v3_0PKfS0_Pfiii_param_5];
	ld.param.u32 	%r4341, [_Z33matrix_multiplication_kernel_v3_0PKfS0_Pfiii_param_3];
	setp.lt.s32 	%p74, %r753, %r4341;
	shl.b32 	%r785, %r4774, 5;
	or.b32  	%r786, %r785, 12;
	setp.lt.s32 	%p75, %r786, %r4629;
	and.pred  	%p76, %p74, %p75;
	@%p76 bra 	$L__BB1_74;
	shl.b32 	%r792, %r752, 7;
	mov.u32 	%r793, _ZZ33matrix_multiplication_kernel_v3_0PKfS0_PfiiiE2sa;
	add.s32 	%r794, %r793, %r792;
	mov.b32 	%r795, 0;
	st.shared.u32 	[%r794+48], %r795;
	bra.uni 	$L__BB1_75;
$L__BB1_74:
	ld.param.u32 	%r4630, [_Z33matrix_multiplication_kernel_v3_0PKfS0_Pfiii_param_5];
	ld.param.u64 	%rd817, [_Z33matrix_multiplication_kernel_v3_0PKfS0_Pfiii_param_0];
	cvta.to.global.u64 	%rd151, %rd817;
	cvt.u64.u32 	%rd152, %r785;
	mov.u32 	%r797, %ctaid.y;
	shl.b32 	%r798, %r797, 5;
	mov.u32 	%r799, %tid.y;
	shl.b32 	%r800, %r799, 3;
	mov.u32 	%r801, %tid.x;
	shl.b32 	%r802, %r801, 1;
	add.s32 	%r803, %r800, %r802;
	add.s32 	%r804, %r803, %r798;
	mul.lo.s32 	%r805, %r4630, %r804;
	cvt.u64.u32 	%rd153, %r805;
	add.s64 	%rd154, %rd152, %rd153;
	shl.b64 	%rd155, %rd154, 2;
	add.s64 	%rd156, %rd151, %rd155;
	ld.global.f32 	%f227, [%rd156+48];
	shl.b32 	%r806, %r803, 7;
	mov.u32 	%r807, _ZZ33matrix_multiplication_kernel_v3_0PKfS0_PfiiiE2sa;
	add.s32 	%r808, %r807, %r806;
	st.shared.f32 	[%r808+48], %f227;
$L__BB1_75:
	ld.param.u32 	%r4631, [_Z33matrix_multiplication_kernel_v3_0PKfS0_Pfiii_param_5];
	ld.param.u32 	%r4342, [_Z33matrix_multiplication_kernel_v3_0PKfS0_Pfiii_param_3];
	setp.lt.s32 	%p77, %r786, %r4631;
	mov.u32 	%r811, %ctaid.y;
	shl.b32 	%r812, %r811, 5;
	mov.u32 	%r813, %tid.y;
	shl.b32 	%r814, %r813, 3;
	mov.u32 	%r815, %tid.x;
	shl.b32 	%r816, %r815, 1;
	add.s32 	%r817, %r814, %r816;
	add.s32 	%r818, %r817, %r812;
	or.b32  	%r819, %r818, 1;
	setp.lt.s32 	%p78, %r819, %r4342;
	and.pred  	%p79, %p78, %p77;
	@%p79 bra 	$L__BB1_77;
	shl.b32 	%r825, %r817, 7;
	mov.u32 	%r826, _ZZ33matrix_multiplication_kernel_v3_0PKfS0_PfiiiE2sa;
	add.s32 	%r827, %r826, %r825;
	mov.b32 	%r828, 0;
	st.shared.u32 	[%r827+176], %r828;
	bra.uni 	$L__BB1_78;
$L__BB1_77:
	ld.param.u32 	%r4632, [_Z33matrix_multiplication_kernel_v3_0PKfS0_Pfiii_param_5];
	ld.param.u64 	%rd818, [_Z33matrix_multiplication_kernel_v3_0PKfS0_Pfiii_param_0];
	cvta.to.global.u64 	%rd157, %rd818;
	cvt.u64.u32 	%rd158, %r785;
	mov.u32 	%r830, %ctaid.y;
	shl.b32 	%r831, %r830, 5;
	mov.u32 	%r832, %tid.y;
	shl.b32 	%r833, %r832, 3;
	mov.u32 	%r834, %tid.x;
	shl.b32 	%r835, %r834, 1;
	add.s32 	%r836, %r833, %r835;
	add.s32 	%r837, %r836, %r831;
	mad.lo.s32 	%r838, %r4632, %r837, %r4632;
	cvt.u64.u32 	%rd159, %r838;
	add.s64 	%rd160, %rd158, %rd159;
	shl.b64 	%rd161, %rd160, 2;
	add.s64 	%rd162, %rd157, %rd161;
	ld.global.f32 	%f228, [%rd162+48];
	shl.b32 	%r839, %r836, 7;
	mov.u32 	%r840, _ZZ33matrix_multiplication_kernel_v3_0PKfS0_PfiiiE2sa;
	add.s32 	%r841, %r840, %r839;
	st.shared.f32 	[%r841+176], %f228;
$L__BB1_78:
	ld.param.u32 	%r4633, [_Z33matrix_multiplication_kernel_v3_0PKfS0_Pfiii_param_5];
	ld.param.u32 	%r4343, [_Z33matrix_multiplication_kernel_v3_0PKfS0_Pfiii_param_3];
	setp.lt.s32 	%p80, %r818, %r4343;
	shl.b32 	%r850, %r4774, 5;
	or.b32  	%r851, %r850, 13;
	setp.lt.s32 	%p81, %r851, %r4633;
	and.pred  	%p82, %p80, %p81;
	@%p82 bra 	$L__BB1_80;
	shl.b32 	%r857, %r817, 7;
	mov.u32 	%r858, _ZZ33matrix_multiplication_kernel_v3_0PKfS0_PfiiiE2sa;
	add.s32 	%r859, %r858, %r857;
	mov.b32 	%r860, 0;
	st.shared.u32 	[%r859+52], %r860;
	bra.uni 	$L__BB1_81;
$L__BB1_80:
	ld.param.u32 	%r4634, [_Z33matrix_multiplication_kernel_v3_0PKfS0_Pfiii_param_5];
	ld.param.u64 	%rd819, [_Z33matrix_multiplication_kernel_v3_0PKfS0_Pfiii_param_0];
	cvta.to.global.u64 	%rd163, %rd819;
	cvt.u64.u32 	%rd164, %r850;
	mov.u32 	%r862, %ctaid.y;
	shl.b32 	%r863, %r862, 5;
	mov.u32 	%r864, %tid.y;
	shl.b32 	%r865, %r864, 3;
	mov.u32 	%r866, %tid.x;
	shl.b32 	%r867, %r866, 1;
	add.s32 	%r868, %r865, %r867;
	add.s32 	%r869, %r868, %r863;
	mul.lo.s32 	%r870, %r4634, %r869;
	cvt.u64.u32 	%rd165, %r870;
	add.s64 	%rd166, %rd164, %rd165;
	shl.b64 	%rd167, %rd166, 2;
	add.s64 	%rd168, %rd163, %rd167;
	ld.global.f32 	%f229, [%rd168+52];
	shl.b32 	%r871, %r868, 7;
	mov.u32 	%r872, _ZZ33matrix_multiplication_kernel_v3_0PKfS0_PfiiiE2sa;
	add.s32 	%r873, %r872, %r871;
	st.shared.f32 	[%r873+52], %f229;
$L__BB1_81:
	ld.param.u32 	%r4635, [_Z33matrix_multiplication_kernel_v3_0PKfS0_Pfiii_param_5];
	ld.param.u32 	%r4344, [_Z33matrix_multiplication_kernel_v3_0PKfS0_Pfiii_param_3];
	setp.lt.s32 	%p83, %r851, %r4635;
	mov.u32 	%r876, %ctaid.y;
	shl.b32 	%r877, %r876, 5;
	mov.u32 	%r878, %tid.y;
	shl.b32 	%r879, %r878, 3;
	mov.u32 	%r880, %tid.x;
	shl.b32 	%r881, %r880, 1;
	add.s32 	%r882, %r879, %r881;
	add.s32 	%r883, %r882, %r877;
	or.b32  	%r884, %r883, 1;
	setp.lt.s32 	%p84, %r884, %r4344;
	and.pred  	%p85, %p84, %p83;
	@%p85 bra 	$L__BB1_83;
	shl.b32 	%r890, %r882, 7;
	mov.u32 	%r891, _ZZ33matrix_multiplication_kernel_v3_0PKfS0_PfiiiE2sa;
	add.s32 	%r892, %r891, %r890;
	mov.b32 	%r893, 0;
	st.shared.u32 	[%r892+180], %r893;
	bra.uni 	$L__BB1_84;
$L__BB1_83:
	ld.param.u32 	%r4636, [_Z33matrix_multiplication_kernel_v3_0PKfS0_Pfiii_param_5];
	ld.param.u64 	%rd820, [_Z33matrix_multiplication_kernel_v3_0PKfS0_Pfiii_param_0];
	cvta.to.global.u64 	%rd169, %rd820;
	cvt.u64.u32 	%rd170, %r850;
	mov.u32 	%r895, %ctaid.y;
	shl.b32 	%r896, %r895, 5;
	mov.u32 	%r897, %tid.y;
	shl.b32 	%r898, %r897, 3;
	mov.u32 	%r899, %tid.x;
	shl.b32 	%r900, %r899, 1;
	add.s32 	%r901, %r898, %r900;
	add.s32 	%r902, %r901, %r896;
	mad.lo.s32 	%r903, %r4636, %r902, %r4636;
	cvt.u64.u32 	%rd171, %r903;
	add.s64 	%rd172, %rd170, %rd171;
	shl.b64 	%rd173, %rd172, 2;
	add.s64 	%rd174, %rd169, %rd173;
	ld.global.f32 	%f230, [%rd174+52];
	shl.b32 	%r904, %r901, 7;
	mov.u32 	%r905, _ZZ33matrix_multiplication_kernel_v3_0PKfS0_PfiiiE2sa;
	add.s32 	%r906, %r905, %r904;
	st.shared.f32 	[%r906+180], %f230;
$L__BB1_84:
	ld.param.u32 	%r4637, [_Z33matrix_multiplication_kernel_v3_0PKfS0_Pfiii_param_5];
	ld.param.u32 	%r4345, [_Z33matrix_multiplication_kernel_v3_0PKfS0_Pfiii_param_3];
	setp.lt.s32 	%p86, %r883, %r4345;
	shl.b32 	%r915, %r4774, 5;
	or.b32  	%r916, %r915, 14;
	setp.lt.s32 	%p87, %r916, %r4637;
	and.pred  	%p88, %p86, %p87;
	@%p88 bra 	$L__BB1_86;
	shl.b32 	%r922, %r882, 7;
	mov.u32 	%r923, _ZZ33matrix_multiplication_kernel_v3_0PKfS0_PfiiiE2sa;
	add.s32 	%r924, %r923, %r922;
	mov.b32 	%r925, 0;
	st.shared.u32 	[%r924+56], %r925;
	bra.uni 	$L__BB1_87;
$L__BB1_86:
	ld.param.u32 	%r4638, [_Z33matrix_multiplication_kernel_v3_0PKfS0_Pfiii_param_5];
	ld.param.u64 	%rd821, [_Z33matrix_multiplication_kernel_v3_0PKfS0_Pfiii_param_0];
	cvta.to.global.u64 	%rd175, %rd821;
	cvt.u64.u32 	%rd176, %r915;
	mov.u32 	%r927, %ctaid.y;
	shl.b32 	%r928, %r927, 5;
	mov.u32 	%r929, %tid.y;
	shl.b32 	%r930, %r929, 3;
	mov.u32 	%r931, %tid.x;
	shl.b32 	%r932, %r931, 1;
	add.s32 	%r933, %r930, %r932;
	add.s32 	%r934, %r933, %r928;
	mul.lo.s32 	%r935, %r4638, %r934;
	cvt.u64.u32 	%rd177, %r935;
	add.s64 	%rd178, %rd176, %rd177;
	shl.b64 	%rd179, %rd178, 2;
	add.s64 	%rd180, %rd175, %rd179;
	ld.global.f32 	%f231, [%rd180+56];
	shl.b32 	%r936, %r933, 7;
	mov.u32 	%r937, _ZZ33matrix_multiplication_kernel_v3_0PKfS0_PfiiiE2sa;
	add.s32 	%r938, %r937, %r936;
	st.shared.f32 	[%r938+56], %f231;
$L__BB1_87:
	ld.param.u32 	%r4639, [_Z33matrix_multiplication_kernel_v3_0PKfS0_Pfiii_param_5];
	ld.param.u32 	%r4346, [_Z33matrix_multiplication_kernel_v3_0PKfS0_Pfiii_param_3];
	setp.lt.s32 	%p89, %r916, %r4639;
	mov.u32 	%r941, %ctaid.y;
	shl.b32 	%r942, %r941, 5;
	mov.u32 	%r943, %tid.y;
	shl.b32 	%r944, %r943, 3;
	mov.u32 	%r945, %tid.x;
	shl.b32 	%r946, %r945, 1;
	add.s32 	%r947, %r944, %r946;
	add.s32 	%r948, %r947, %r942;
	or.b32  	%r949, %r948, 1;
	setp.lt.s32 	%p90, %r949, %r4346;
	and.pred  	%p91, %p90, %p89;
	@%p91 bra 	$L__BB1_89;
	shl.b32 	%r955, %r947, 7;
	mov.u32 	%r956, _ZZ33matrix_multiplication_kernel_v3_0PKfS0_PfiiiE2sa;
	add.s32 	%r957, %r956, %r955;
	mov.b32 	%r958, 0;
	st.shared.u32 	[%r957+184], %r958;
	bra.uni 	$L__BB1_90;
$L__BB1_89:
	ld.param.u32 	%r4640, [_Z33matrix_multiplication_kernel_v3_0PKfS0_Pfiii_param_5];
	ld.param.u64 	%rd822, [_Z33matrix_multiplication_kernel_v3_0PKfS0_Pfiii_param_0];
	cvta.to.global.u64 	%rd181, %rd822;
	cvt.u64.u32 	%rd182, %r915;
	mov.u32 	%r960, %ctaid.y;
	shl.b32 	%r961, %r960, 5;
	mov.u32 	%r962, %tid.y;
	shl.b32 	%r963, %r962, 3;
	mov.u32 	%r964, %tid.x;
	shl.b32 	%r965, %r964, 1;
	add.s32 	%r966, %r963, %r965;
	add.s32 	%r967, %r966, %r961;
	mad.lo.s32 	%r968, %r4640, %r967, %r4640;
	cvt.u64.u32 	%rd183, %r968;
	add.s64 	%rd184, %rd182, %rd183;
	shl.b64 	%rd185, %rd184, 2;
	add.s64 	%rd186, %rd181, %rd185;
	ld.global.f32 	%f232, [%rd186+56];
	shl.b32 	%r969, %r966, 7;
	mov.u32 	%r970, _ZZ33matrix_multiplication_kernel_v3_0PKfS0_PfiiiE2sa;
	add.s32 	%r971, %r970, %r969;
	st.shared.f32 	[%r971+184], %f232;
$L__BB1_90:
	ld.param.u32 	%r4641, [_Z33matrix_multiplication_kernel_v3_0PKfS0_Pfiii_param_5];
	ld.param.u32 	%r4347, [_Z33matrix_multiplication_kernel_v3_0PKfS0_Pfiii_param_3];
	setp.lt.s32 	%p92, %r948, %r4347;
	shl.b32 	%r980, %r4774, 5;
	or.b32  	%r981, %r980, 15;
	setp.lt.s32 	%p93, %r981, %r4641;
	and.pred  	%p94, %p92, %p93;
	@%p94 bra 	$L__BB1_92;
	shl.b32 	%r987, %r947, 7;
	mov.u32 	%r988, _ZZ33matrix_multiplication_kernel_v3_0PKfS0_PfiiiE2sa;
	add.s32 	%r989, %r988, %r987;
	mov.b32 	%r990, 0;
	st.shared.u32 	[%r989+60], %r990;
	bra.uni 	$L__BB1_93;
$L__BB1_92:
	ld.param.u32 	%r4642, [_Z33matrix_multiplication_kernel_v3_0PKfS0_Pfiii_param_5];
	ld.param.u64 	%rd823, [_Z33matrix_multiplication_kernel_v3_0PKfS0_Pfiii_param_0];
	cvta.to.global.u64 	%rd187, %rd823;
	cvt.u64.u32 	%rd188, %r980;
	mov.u32 	%r992, %ctaid.y;
	shl.b32 	%r993, %r992, 5;
	mov.u32 	%r994, %tid.y;
	shl.b32 	%r995, %r994, 3;
	mov.u32 	%r996, %tid.x;
	shl.b32 	%r997, %r996, 1;
	add.s32 	%r998, %r995, %r997;
	add.s32 	%r999, %r998, %r993;
	mul.lo.s32 	%r1000, %r4642, %r999;
	cvt.u64.u32 	%rd189, %r1000;
	add.s64 	%rd190, %rd188, %rd189;
	shl.b64 	%rd191, %rd190, 2;
	add.s64 	%rd192, %rd187, %rd191;
	ld.global.f32 	%f233, [%rd192+60];
	shl.b32 	%r1001, %r998, 7;
	mov.u32 	%r1002, _ZZ33matrix_multiplication_kernel_v3_0PKfS0_PfiiiE2sa;
	add.s32 	%r1003, %r1002, %r1001;
	st.shared.f32 	[%r1003+60], %f233;
$L__BB1_93:
	ld.param.u32 	%r4643, [_Z33matrix_multiplication_kernel_v3_0PKfS0_Pfiii_param_5];
	ld.param.u32 	%r4348, [_Z33matrix_multiplication_kernel_v3_0PKfS0_Pfiii_param_3];
	setp.lt.s32 	%p95, %r981, %r4643;
	mov.u32 	%r1006, %ctaid.y;
	shl.b32 	%r1007, %r1006, 5;
	mov.u32 	%r1008, %tid.y;
	shl.b32 	%r1009, %r1008, 3;
	mov.u32 	%r1010, %tid.x;
	shl.b32 	%r1011, %r1010, 1;
	add.s32 	%r1012, %r1009, %r1011;
	add.s32 	%r1013, %r1012, %r1007;
	or.b32  	%r1014, %r1013, 1;
	setp.lt.s32 	%p96, %r1014, %r4348;
	and.pred  	%p97, %p96, %p95;
	@%p97 bra 	$L__BB1_95;
	shl.b32 	%r1020, %r1012, 7;
	mov.u32 	%r1021, _ZZ33matrix_multiplication_kernel_v3_0PKfS0_PfiiiE2sa;
	add.s32 	%r1022, %r1021, %r1020;
	mov.b32 	%r1023, 0;
	st.shared.u32 	[%r1022+188], %r1023;
	bra.uni 	$L__BB1_96;
$L__BB1_95:
	ld.param.u32 	%r4644, [_Z33matrix_multiplication_kernel_v3_0PKfS0_Pfiii_param_5];
	ld.param.u64 	%rd824, [_Z33matrix_multiplication_kernel_v3_0PKfS0_Pfiii_param_0];
	cvta.to.global.u64 	%rd193, %rd824;
	cvt.u64.u32 	%rd194, %r980;
	mov.u32 	%r1025, %ctaid.y;
	shl.b32 	%r1026, %r1025, 5;
	mov.u32 	%r1027, %tid.y;
	shl.b32 	%r1028, %r1027, 3;
	mov.u32 	%r1029, %tid.x;
	shl.b32 	%r1030, %r1029, 1;
	add.s32 	%r1031, %r1028, %r1030;
	add.s32 	%r1032, %r1031, %r1026;
	mad.lo.s32 	%r1033, %r4644, %r1032, %r4644;
	cvt.u64.u32 	%rd195, %r1033;
	add.s64 	%rd196, %rd194, %rd195;
	shl.b64 	%rd197, %rd196, 2;
	add.s64 	%rd198, %rd193, %rd197;
	ld.global.f32 	%f234, [%rd198+60];
	shl.b32 	%r1034, %r1031, 7;
	mov.u32 	%r1035, _ZZ33matrix_multiplication_kernel_v3_0PKfS0_PfiiiE2sa;
	add.s32 	%r1036, %r1035, %r1034;
	st.shared.f32 	[%r1036+188], %f234;
$L__BB1_96:
	ld.param.u32 	%r4645, [_Z33matrix_multiplication_kernel_v3_0PKfS0_Pfiii_param_5];
	ld.param.u32 	%r4349, [_Z33matrix_multiplication_kernel_v3_0PKfS0_Pfiii_param_3];
	setp.lt.s32 	%p98, %r1013, %r4349;
	shl.b32 	%r1045, %r4774, 5;
	or.b32  	%r1046, %r1045, 16;
	setp.lt.s32 	%p99, %r1046, %r4645;
	and.pred  	%p100, %p98, %p99;
	@%p100 bra 	$L__BB1_98;
	shl.b32 	%r1052, %r1012, 7;
	mov.u32 	%r1053, _ZZ33matrix_multiplication_kernel_v3_0PKfS0_PfiiiE2sa;
	add.s32 	%r1054, %r1053, %r1052;
	mov.b32 	%r1055, 0;
	st.shared.u32 	[%r1054+64], %r1055;
	bra.uni 	$L__BB1_99;
$L__BB1_98:
	ld.param.u32 	%r4646, [_Z33matrix_multiplication_kernel_v3_0PKfS0_Pfiii_param_5];
	ld.param.u64 	%rd825, [_Z33matrix_multiplication_kernel_v3_0PKfS0_Pfiii_param_0];
	cvta.to.global.u64 	%rd199, %rd825;
	cvt.u64.u32 	%rd200, %r1045;
	mov.u32 	%r1057, %ctaid.y;
	shl.b32 	%r1058, %r1057, 5;
	mov.u32 	%r1059, %tid.y;
	shl.b32 	%r1060, %r1059, 3;
	mov.u32 	%r1061, %tid.x;
	shl.b32 	%r1062, %r1061, 1;
	add.s32 	%r1063, %r1060, %r1062;
	add.s32 	%r1064, %r1063, %r1058;
	mul.lo.s32 	%r1065, %r4646, %r1064;
	cvt.u64.u32 	%rd201, %r1065;
	add.s64 	%rd202, %rd200, %rd201;
	shl.b64 	%rd203, %rd202, 2;
	add.s64 	%rd204, %rd199, %rd203;
	ld.global.f32 	%f235, [%rd204+64];
	shl.b32 	%r1066, %r1063, 7;
	mov.u32 	%r1067, _ZZ33matrix_multiplication_kernel_v3_0PKfS0_PfiiiE2sa;
	add.s32 	%r1068, %r1067, %r1066;
	st.shared.f32 	[%r1068+64], %f235;
$L__BB1_99:
	ld.param.u32 	%r4647, [_Z33matrix_multiplication_kernel_v3_0PKfS0_Pfiii_param_5];
	ld.param.u32 	%r4350, [_Z33matrix_multiplication_kernel_v3_0PKfS0_Pfiii_param_3];
	setp.lt.s32 	%p101, %r1046, %r4647;
	mov.u32 	%r1071, %ctaid.y;
	shl.b32 	%r1072, %r1071, 5;
	mov.u32 	%r1073, %tid.y;
	shl.b32 	%r1074, %r1073, 3;
	mov.u32 	%r1075, %tid.x;
	shl.b32 	%r1076, %r1075, 1;
	add.s32 	%r1077, %r1074, %r1076;
	add.s32 	%r1078, %r1077, %r1072;
	or.b32  	%r1079, %r1078, 1;
	setp.lt.s32 	%p102, %r1079, %r4350;
	and.pred  	%p103, %p102, %p101;
	@%p103 bra 	$L__BB1_101;
	shl.b32 	%r1085, %r1077, 7;
	mov.u32 	%r1086, _ZZ33matrix_multiplication_kernel_v3_0PKfS0_PfiiiE2sa;
	add.s32 	%r1087, %r1086, %r1085;
	mov.b32 	%r1088, 0;
	st.shared.u32 	[%r1087+192], %r1088;
	bra.uni 	$L__BB1_102;
$L__BB1_101:
	ld.param.u32 	%r4648, [_Z33matrix_multiplication_kernel_v3_0PKfS0_Pfiii_param_5];
	ld.param.u64 	%rd826, [_Z33matrix_multiplication_kernel_v3_0PKfS0_Pfiii_param_0];
	cvta.to.global.u64 	%rd205, %rd826;
	cvt.u64.u32 	%rd206, %r1045;
	mov.u32 	%r1090, %ctaid.y;
	shl.b32 	%r1091, %r1090, 5;
	mov.u32 	%r1092, %tid.y;
	shl.b32 	%r1093, %r1092, 3;
	mov.u32 	%r1094, %tid.x;
	shl.b32 	%r1095, %r1094, 1;
	add.s32 	%r1096, %r1093, %r1095;
	add.s32 	%r1097, %r1096, %r1091;
	mad.lo.s32 	%r1098, %r4648, %r1097, %r4648;
	cvt.u64.u32 	%rd207, %r1098;
	add.s64 	%rd208, %rd206, %rd207;
	shl.b64 	%rd209, %rd208, 2;
	add.s64 	%rd210, %rd205, %rd209;
	ld.global.f32 	%f236, [%rd210+64];
	shl.b32 	%r1099, %r1096, 7;
	mov.u32 	%r1100, _ZZ33matrix_multiplication_kernel_v3_0PKfS0_PfiiiE2sa;
	add.s32 	%r1101, %r1100, %r1099;
	st.shared.f32 	[%r1101+192], %f236;
$L__BB1_102:
	ld.param.u32 	%r4649, [_Z33matrix_multiplication_kernel_v3_0PKfS0_Pfiii_param_5];
	ld.param.u32 	%r4351, [_Z33matrix_multiplication_kernel_v3_0PKfS0_Pfiii_param_3];
	setp.lt.s32 	%p104, %r1078, %r4351;
	shl.b32 	%r1110, %r4774, 5;
	or.b32  	%r1111, %r1110, 17;
	setp.lt.s32 	%p105, %r1111, %r4649;
	and.pred  	%p106, %p104, %p105;
	@%p106 bra 	$L__BB1_104;
	shl.b32 	%r1117, %r1077, 7;
	mov.u32 	%r1118, _ZZ33matrix_multiplication_kernel_v3_0PKfS0_PfiiiE2sa;
	add.s32 	%r1119, %r1118, %r1117;
	mov.b32 	%r1120, 0;
	st.shared.u32 	[%r1119+68], %r1120;
	bra.uni 	$L__BB1_105;
$L__BB1_104:
	ld.param.u32 	%r4650, [_Z33matrix_multiplication_kernel_v3_0PKfS0_Pfiii_param_5];
	ld.param.u64 	%rd827, [_Z33matrix_multiplication_kernel_v3_0PKfS0_Pfiii_param_0];
	cvta.to.global.u64 	%rd211, %rd827;
	cvt.u64.u32 	%rd212, %r1110;
	mov.u32 	%r1122, %ctaid.y;
	shl.b32 	%r1123, %r1122, 5;
	mov.u32 	%r1124, %tid.y;
	shl.b32 	%r1125, %r1124, 3;
	mov.u32 	%r1126, %tid.x;
	shl.b32 	%r1127, %r1126, 1;
	add.s32 	%r1128, %r1125, %r1127;
	add.s32 	%r1129, %r1128, %r1123;
	mul.lo.s32 	%r1130, %r4650, %r1129;
	cvt.u64.u32 	%rd213, %r1130;
	add.s64 	%rd214, %rd212, %rd213;
	shl.b64 	%rd215, %rd214, 2;
	add.s64 	%rd216, %rd211, %rd215;
	ld.global.f32 	%f237, [%rd216+68];
	shl.b32 	%r1131, %r1128, 7;
	mov.u32 	%r1132, _ZZ33matrix_multiplication_kernel_v3_0PKfS0_PfiiiE2sa;
	add.s32 	%r1133, %r1132, %r1131;
	st.shared.f32 	[%r1133+68], %f237;
$L__BB1_105:
	ld.param.u32 	%r4651, [_Z33matrix_multiplication_kernel_v3_0PKfS0_Pfiii_param_5];
	ld.param.u32 	%r4352, [_Z33matrix_multiplication_kernel_v3_0PKfS0_Pfiii_param_3];
	setp.lt.s32 	%p107, %r1111, %r4651;
	mov.u32 	%r1136, %ctaid.y;
	shl.b32 	%r1137, %r1136, 5;
	mov.u32 	%r1138, %tid.y;
	shl.b32 	%r1139, %r1138, 3;
	mov.u32 	%r1140, %tid.x;
	shl.b32 	%r1141, %r1140, 1;
	add.s32 	%r1142, %r1139, %r1141;
	add.s32 	%r1143, %r1142, %r1137;
	or.b32  	%r1144, %r1143, 1;
	setp.lt.s32 	%p108, %r1144, %r4352;
	and.pred  	%p109, %p108, %p107;
	@%p109 bra 	$L__BB1_107;
	shl.b32 	%r1150, %r1142, 7;
	mov.u32 	%r1151, _ZZ33matrix_multiplication_kernel_v3_0PKfS0_PfiiiE2sa;
	add.s32 	%r1152, %r1151, %r1150;
	mov.b32 	%r1153, 0;
	st.shared.u32 	[%r1152+196], %r1153;
	bra.uni 	$L__BB1_108;
$L__BB1_107:
	ld.param.u32 	%r4652, [_Z33matrix_multiplication_kernel_v3_0PKfS0_Pfiii_param_5];
	ld.param.u64 	%rd828, [_Z33matrix_multiplication_kernel_v3_0PKfS0_Pfiii_param_0];
	cvta.to.global.u64 	%rd217, %rd828;
	cvt.u64.u32 	%rd218, %r1110;
	mov.u32 	%r1155, %ctaid.y;
	shl.b32 	%r1156, %r1155, 5;
	mov.u32 	%r1157, %tid.y;
	shl.b32 	%r1158, %r1157, 3;
	mov.u32 	%r1159, %tid.x;
	shl.b32 	%r1160, %r1159, 1;
	add.s32 	%r1161, %r1158, %r1160;
	add.s32 	%r1162, %r1161, %r1156;
	mad.lo.s32 	%r1163, %r4652, %r1162, %r4652;
	cvt.u64.u32 	%rd219, %r1163;
	add.s64 	%rd220, %rd218, %rd219;
	shl.b64 	%rd221, %rd220, 2;
	add.s64 	%rd222, %rd217, %rd221;
	ld.global.f32 	%f238, [%rd222+68];
	shl.b32 	%r1164, %r1161, 7;
	mov.u32 	%r1165, _ZZ33matrix_multiplication_kernel_v3_0PKfS0_PfiiiE2sa;
	add.s32 	%r1166, %r1165, %r1164;
	st.shared.f32 	[%r1166+196], %f238;
$L__BB1_108:
	ld.param.u32 	%r4653, [_Z33matrix_multiplication_kernel_v3_0PKfS0_Pfiii_param_5];
	ld.param.u32 	%r4353, [_Z33matrix_multiplication_kernel_v3_0PKfS0_Pfiii_param_3];
	setp.lt.s32 	%p110, %r1143, %r4353;
	shl.b32 	%r1175, %r4774, 5;
	or.b32  	%r1176, %r1175, 18;
	setp.lt.s32 	%p111, %r1176, %r4653;
	and.pred  	%p112, %p110, %p111;
	@%p112 bra 	$L__BB1_110;
	shl.b32 	%r1182, %r1142, 7;
	mov.u32 	%r1183, _ZZ33matrix_multiplication_kernel_v3_0PKfS0_PfiiiE2sa;
	add.s32 	%r1184, %r1183, %r1182;
	mov.b32 	%r1185, 0;
	st.shared.u32 	[%r1184+72], %r1185;
	bra.uni 	$L__BB1_111;
$L__BB1_110:
	ld.param.u32 	%r4654, [_Z33matrix_multiplication_kernel_v3_0PKfS0_Pfiii_param_5];
	ld.param.u64 	%rd829, [_Z33matrix_multiplication_kernel_v3_0PKfS0_Pfiii_param_0];
	cvta.to.global.u64 	%rd223, %rd829;
	cvt.u64.u32 	%rd224, %r1175;
	mov.u32 	%r1187, %ctaid.y;
	shl.b32 	%r1188, %r1187, 5;
	mov.u32 	%r1189, %tid.y;
	shl.b32 	%r1190, %r1189, 3;
	mov.u32 	%r1191, %tid.x;
	shl.b32 	%r1192, %r1191, 1;
	add.s32 	%r1193, %r1190, %r1192;
	add.s32 	%r1194, %r1193, %r1188;
	mul.lo.s32 	%r1195, %r4654, %r1194;
	cvt.u64.u32 	%rd225, %r1195;
	add.s64 	%rd226, %rd224, %rd225;
	shl.b64 	%rd227, %rd226, 2;
	add.s64 	%rd228, %rd223, %rd227;
	ld.global.f32 	%f239, [%rd228+72];
	shl.b32 	%r1196, %r1193, 7;
	mov.u32 	%r1197, _ZZ33matrix_multiplication_kernel_v3_0PKfS0_PfiiiE2sa;
	add.s32 	%r1198, %r1197, %r1196;
	st.shared.f32 	[%r1198+72], %f239;
$L__BB1_111:
	ld.param.u32 	%r4655, [_Z33matrix_multiplication_kernel_v3_0PKfS0_Pfiii_param_5];
	ld.param.u32 	%r4354, [_Z33matrix_multiplication_kernel_v3_0PKfS0_Pfiii_param_3];
	setp.lt.s32 	%p113, %r1176, %r4655;
	mov.u32 	%r1201, %ctaid.y;
	shl.b32 	%r1202, %r1201, 5;
	mov.u32 	%r1203, %tid.y;
	shl.b32 	%r1204, %r1203, 3;
	mov.u32 	%r1205, %tid.x;
	shl.b32 	%r1206, %r1205, 1;
	add.s32 	%r1207, %r1204, %r1206;
	add.s32 	%r1208, %r1207, %r1202;
	or.b32  	%r1209, %r1208, 1;
	setp.lt.s32 	%p114, %r1209, %r4354;
	and.pred  	%p115, %p114, %p113;
	@%p115 bra 	$L__BB1_113;
	shl.b32 	%r1215, %r1207, 7;
	mov.u32 	%r1216, _ZZ33matrix_multiplication_kernel_v3_0PKfS0_PfiiiE2sa;
	add.s32 	%r1217, %r1216, %r1215;
	mov.b32 	%r1218, 0;
	st.shared.u32 	[%r1217+200], %r1218;
	bra.uni 	$L__BB1_114;
$L__BB1_113:
	ld.param.u32 	%r4656, [_Z33matrix_multiplication_kernel_v3_0PKfS0_Pfiii_param_5];
	ld.param.u64 	%rd830, [_Z33matrix_multiplication_kernel_v3_0PKfS0_Pfiii_param_0];
	cvta.to.global.u64 	%rd229, %rd830;
	cvt.u64.u32 	%rd230, %r1175;
	mov.u32 	%r1220, %ctaid.y;
	shl.b32 	%r1221, %r1220, 5;
	mov.u32 	%r1222, %tid.y;
	shl.b32 	%r1223, %r1222, 3;
	mov.u32 	%r1224, %tid.x;
	shl.b32 	%r1225, %r1224, 1;
	add.s32 	%r1226, %r1223, %r1225;
	add.s32 	%r1227, %r1226, %r1221;
	mad.lo.s32 	%r1228, %r4656, %r1227, %r4656;
	cvt.u64.u32 	%rd231, %r1228;
	add.s64 	%rd232, %rd230, %rd231;
	shl.b64 	%rd233, %rd232, 2;
	add.s64 	%rd234, %rd229, %rd233;
	ld.global.f32 	%f240, [%rd234+72];
	shl.b32 	%r1229, %r1226, 7;
	mov.u32 	%r1230, _ZZ33matrix_multiplication_kernel_v3_0PKfS0_PfiiiE2sa;
	add.s32 	%r1231, %r1230, %r1229;
	st.shared.f32 	[%r1231+200], %f240;
$L__BB1_114:
	ld.param.u32 	%r4657, [_Z33matrix_multiplication_kernel_v3_0PKfS0_Pfiii_param_5];
	ld.param.u32 	%r4355, [_Z33matrix_multiplication_kernel_v3_0PKfS0_Pfiii_param_3];
	setp.lt.s32 	%p116, %r1208, %r4355;
	shl.b32 	%r1240, %r4774, 5;
	or.b32  	%r1241, %r1240, 19;
	setp.lt.s32 	%p117, %r1241, %r4657;
	and.pred  	%p118, %p116, %p117;
	@%p118 bra 	$L__BB1_116;
	shl.b32 	%r1247, %r1207, 7;
	mov.u32 	%r1248, _ZZ33matrix_multiplication_kernel_v3_0PKfS0_PfiiiE2sa;
	add.s32 	%r1249, %r1248, %r1247;
	mov.b32 	%r1250, 0;
	st.shared.u32 	[%r1249+76], %r1250;
	bra.uni 	$L__BB1_117;
$L__BB1_116:
	ld.param.u32 	%r4658, [_Z33matrix_multiplication_kernel_v3_0PKfS0_Pfiii_param_5];
	ld.param.u64 	%rd831, [_Z33matrix_multiplication_kernel_v3_0PKfS0_Pfiii_param_0];
	cvta.to.global.u64 	%rd235, %rd831;
	cvt.u64.u32 	%rd236, %r1240;
	mov.u32 	%r1252, %ctaid.y;
	shl.b32 	%r1253, %r1252, 5;
	mov.u32 	%r1254, %tid.y;
	shl.b32 	%r1255, %r1254, 3;
	mov.u32 	%r1256, %tid.x;
	shl.b32 	%r1257, %r1256, 1;
	add.s32 	%r1258, %r1255, %r1257;
	add.s32 	%r1259, %r1258, %r1253;
	mul.lo.s32 	%r1260, %r4658, %r1259;
	cvt.u64.u32 	%rd237, %r1260;
	add.s64 	%rd238, %rd236, %rd237;
	shl.b64 	%rd239, %rd238, 2;
	add.s64 	%rd240, %rd235, %rd239;
	ld.global.f32 	%f241, [%rd240+76];
	shl.b32 	%r1261, %r1258, 7;
	mov.u32 	%r1262, _ZZ33matrix_multiplication_kernel_v3_0PKfS0_PfiiiE2sa;
	add.s32 	%r1263, %r1262, %r1261;
	st.shared.f32 	[%r1263+76], %f241;
$L__BB1_117:
	ld.param.u32 	%r4659, [_Z33matrix_multiplication_kernel_v3_0PKfS0_Pfiii_param_5];
	ld.param.u32 	%r4356, [_Z33matrix_multiplication_kernel_v3_0PKfS0_Pfiii_param_3];
	setp.lt.s32 	%p119, %r1241, %r4659;
	mov.u32 	%r1266, %ctaid.y;
	shl.b32 	%r1267, %r1266, 5;
	mov.u32 	%r1268, %tid.y;
	shl.b32 	%r1269, %r1268, 3;
	mov.u32 	%r1270, %tid.x;
	shl.b32 	%r1271, %r1270, 1;
	add.s32 	%r1272, %r1269, %r1271;
	add.s32 	%r1273, %r1272, %r1267;
	or.b32  	%r1274, %r1273, 1;
	setp.lt.s32 	%p120, %r1274, %r4356;
	and.pred  	%p121, %p120, %p119;
	@%p121 bra 	$L__BB1_119;
	shl.b32 	%r1280, %r1272, 7;
	mov.u32 	%r1281, _ZZ33matrix_multiplication_kernel_v3_0PKfS0_PfiiiE2sa;
	add.s32 	%r1282, %r1281, %r1280;
	mov.b32 	%r1283, 0;
	st.shared.u32 	[%r1282+204], %r1283;
	bra.uni 	$L__BB1_120;
$L__BB1_119:
	ld.param.u32 	%r4660, [_Z33matrix_multiplication_kernel_v3_0PKfS0_Pfiii_param_5];
	ld.param.u64 	%rd832, [_Z33matrix_multiplication_kernel_v3_0PKfS0_Pfiii_param_0];
	cvta.to.global.u64 	%rd241, %rd832;
	cvt.u64.u32 	%rd242, %r1240;
	mov.u32 	%r1285, %ctaid.y;
	shl.b32 	%r1286, %r1285, 5;
	mov.u32 	%r1287, %tid.y;
	shl.b32 	%r1288, %r1287, 3;
	mov.u32 	%r1289, %tid.x;
	shl.b32 	%r1290, %r1289, 1;
	add.s32 	%r1291, %r1288, %r1290;
	add.s32 	%r1292, %r1291, %r1286;
	mad.lo.s32 	%r1293, %r4660, %r1292, %r4660;
	cvt.u64.u32 	%rd243, %r1293;
	add.s64 	%rd244, %rd242, %rd243;
	shl.b64 	%rd245, %rd244, 2;
	add.s64 	%rd246, %rd241, %rd245;
	ld.global.f32 	%f242, [%rd246+76];
	shl.b32 	%r1294, %r1291, 7;
	mov.u32 	%r1295, _ZZ33matrix_multiplication_kernel_v3_0PKfS0_PfiiiE2sa;
	add.s32 	%r1296, %r1295, %r1294;
	st.shared.f32 	[%r1296+204], %f242;
$L__BB1_120:
	ld.param.u32 	%r4661, [_Z33matrix_multiplication_kernel_v3_0PKfS0_Pfiii_param_5];
	ld.param.u32 	%r4357, [_Z33matrix_multiplication_kernel_v3_0PKfS0_Pfiii_param_3];
	setp.lt.s32 	%p122, %r1273, %r4357;
	shl.b32 	%r1305, %r4774, 5;
	or.b32  	%r1306, %r1305, 20;
	setp.lt.s32 	%p123, %r1306, %r4661;
	and.pred  	%p124, %p122, %p123;
	@%p124 bra 	$L__BB1_122;
	shl.b32 	%r1312, %r1272, 7;
	mov.u32 	%r1313, _ZZ33matrix_multiplication_kernel_v3_0PKfS0_PfiiiE2sa;
	add.s32 	%r1314, %r1313, %r1312;
	mov.b32 	%r1315, 0;
	st.shared.u32 	[%r1314+80], %r1315;
	bra.uni 	$L__BB1_123;
$L__BB1_122:
	ld.param.u32 	%r4662, [_Z33matrix_multiplication_kernel_v3_0PKfS0_Pfiii_param_5];
	ld.param.u64 	%rd833, [_Z33matrix_multiplication_kernel_v3_0PKfS0_Pfiii_param_0];
	cvta.to.global.u64 	%rd247, %rd833;
	cvt.u64.u32 	%rd248, %r1305;
	mov.u32 	%r1317, %ctaid.y;
	shl.b32 	%r1318, %r1317, 5;
	mov.u32 	%r1319, %tid.y;
	shl.b32 	%r1320, %r1319, 3;
	mov.u32 	%r1321, %tid.x;
	shl.b32 	%r1322, %r1321, 1;
	add.s32 	%r1323, %r1320, %r1322;
	add.s32 	%r1324, %r1323, %r1318;
	mul.lo.s32 	%r1325, %r4662, %r1324;
	cvt.u64.u32 	%rd249, %r1325;
	add.s64 	%rd250, %rd248, %rd249;
	shl.b64 	%rd251, %rd250, 2;
	add.s64 	%rd252, %rd247, %rd251;
	ld.global.f32 	%f243, [%rd252+80];
	shl.b32 	%r1326, %r1323, 7;
	mov.u32 	%r1327, _ZZ33matrix_multiplication_kernel_v3_0PKfS0_PfiiiE2sa;
	add.s32 	%r1328, %r1327, %r1326;
	st.shared.f32 	[%r1328+80], %f243;
$L__BB1_123:
	ld.param.u32 	%r4663, [_Z33matrix_multiplication_kernel_v3_0PKfS0_Pfiii_param_5];
	ld.param.u32 	%r4358, [_Z33matrix_multiplication_kernel_v3_0PKfS0_Pfiii_param_3];
	setp.lt.s32 	%p125, %r1306, %r4663;
	mov.u32 	%r1331, %ctaid.y;
	shl.b32 	%r1332, %r1331, 5;
	mov.u32 	%r1333, %tid.y;
	shl.b32 	%r1334, %r1333, 3;
	mov.u32 	%r1335, %tid.x;
	shl.b32 	%r1336, %r1335, 1;
	add.s32 	%r1337, %r1334, %r1336;
	add.s32 	%r1338, %r1337, %r1332;
	or.b32  	%r1339, %r1338, 1;
	setp.lt.s32 	%p126, %r1339, %r4358;
	and.pred  	%p127, %p126, %p125;
	@%p127 bra 	$L__BB1_125;
	shl.b32 	%r1345, %r1337, 7;
	mov.u32 	%r1346, _ZZ33matrix_multiplication_kernel_v3_0PKfS0_PfiiiE2sa;
	add.s32 	%r1347, %r1346, %r1345;
	mov.b32 	%r1348, 0;
	st.shared.u32 	[%r1347+208], %r1348;
	bra.uni 	$L__BB1_126;
$L__BB1_125:
	ld.param.u32 	%r4664, [_Z33matrix_multiplication_kernel_v3_0PKfS0_Pfiii_param_5];
	ld.param.u64 	%rd834, [_Z33matrix_multiplication_kernel_v3_0PKfS0_Pfiii_param_0];
	cvta.to.global.u64 	%rd253, %rd834;
	cvt.u64.u32 	%rd254, %r1305;
	mov.u32 	%r1350, %ctaid.y;
	shl.b32 	%r1351, %r1350, 5;
	mov.u32 	%r1352, %tid.y;
	shl.b32 	%r1353, %r1352, 3;
	mov.u32 	%r1354, %tid.x;
	shl.b32 	%r1355, %r1354, 1;
	add.s32 	%r1356, %r1353, %r1355;
	add.s32 	%r1357, %r1356, %r1351;
	mad.lo.s32 	%r1358, %r4664, %r1357, %r4664;
	cvt.u64.u32 	%rd255, %r1358;
	add.s64 	%rd256, %rd254, %rd255;
	shl.b64 	%rd257, %rd256, 2;
	add.s64 	%rd258, %rd253, %rd257;
	ld.global.f32 	%f244, [%rd258+80];
	shl.b32 	%r1359, %r1356, 7;
	mov.u32 	%r1360, _ZZ33matrix_multiplication_kernel_v3_0PKfS0_PfiiiE2sa;
	add.s32 	%r1361, %r1360, %r1359;
	st.shared.f32 	[%r1361+208], %f244;
$L__BB1_126:
	ld.param.u32 	%r4665, [_Z33matrix_multiplication_kernel_v3_0PKfS0_Pfiii_param_5];
	ld.param.u32 	%r4359, [_Z33matrix_multiplication_kernel_v3_0PKfS0_Pfiii_param_3];
	setp.lt.s32 	%p128, %r1338, %r4359;
	shl.b32 	%r1370, %r4774, 5;
	or.b32  	%r1371, %r1370, 21;
	setp.lt.s32 	%p129, %r1371, %r4665;
	and.pred  	%p130, %p128, %p129;
	@%p130 bra 	$L__BB1_128;
	shl.b32 	%r1377, %r1337, 7;
	mov.u32 	%r1378, _ZZ33matrix_multiplication_kernel_v3_0PKfS0_PfiiiE2sa;
	add.s32 	%r1379, %r1378, %r1377;
	mov.b32 	%r1380, 0;
	st.shared.u32 	[%r1379+84], %r1380;
	bra.uni 	$L__BB1_129;
$L__BB1_128:
	ld.param.u32 	%r4666, [_Z33matrix_multiplication_kernel_v3_0PKfS0_Pfiii_param_5];
	ld.param.u64 	%rd835, [_Z33matrix_multiplication_kernel_v3_0PKfS0_Pfiii_param_0];
	cvta.to.global.u64 	%rd259, %rd835;
	cvt.u64.u32 	%rd260, %r1370;
	mov.u32 	%r1382, %ctaid.y;
	shl.b32 	%r1383, %r1382, 5;
	mov.u32 	%r1384, %tid.y;
	shl.b32 	%r1385, %r1384, 3;
	mov.u32 	%r1386, %tid.x;
	shl.b32 	%r1387, %r1386, 1;
	add.s32 	%r1388, %r1385, %r1387;
	add.s32 	%r1389, %r1388, %r1383;
	mul.lo.s32 	%r1390, %r4666, %r1389;
	cvt.u64.u32 	%rd261, %r1390;
	add.s64 	%rd262, %rd260, %rd261;
	shl.b64 	%rd263, %rd262, 2;
	add.s64 	%rd264, %rd259, %rd263;
	ld.global.f32 	%f245, [%rd264+84];
	shl.b32 	%r1391, %r1388, 7;
	mov.u32 	%r1392, _ZZ33matrix_multiplication_kernel_v3_0PKfS0_PfiiiE2sa;
	add.s32 	%r1393, %r1392, %r1391;
	st.shared.f32 	[%r1393+84], %f245;
$L__BB1_129:
	ld.param.u32 	%r4667, [_Z33matrix_multiplication_kernel_v3_0PKfS0_Pfiii_param_5];
	ld.param.u32 	%r4360, [_Z33matrix_multiplication_kernel_v3_0PKfS0_Pfiii_param_3];
	setp.lt.s32 	%p131, %r1371, %r4667;
	mov.u32 	%r1396, %ctaid.y;
	shl.b32 	%r1397, %r1396, 5;
	mov.u32 	%r1398, %tid.y;
	shl.b32 	%r1399, %r1398, 3;
	mov.u32 	%r1400, %tid.x;
	shl.b32 	%r1401, %r1400, 1;
	add.s32 	%r1402, %r1399, %r1401;
	add.s32 	%r1403, %r1402, %r1397;
	or.b32  	%r1404, %r1403, 1;
	setp.lt.s32 	%p132, %r1404, %r4360;
	and.pred  	%p133, %p132, %p131;
	@%p133 bra 	$L__BB1_131;
	shl.b32 	%r1410, %r1402, 7;
	mov.u32 	%r1411, _ZZ33matrix_multiplication_kernel_v3_0PKfS0_PfiiiE2sa;
	add.s32 	%r1412, %r1411, %r1410;
	mov.b32 	%r1413, 0;
	st.shared.u32 	[%r1412+212], %r1413;
	bra.uni 	$L__BB1_132;
$L__BB1_131:
	ld.param.u32 	%r4668, [_Z33matrix_multiplication_kernel_v3_0PKfS0_Pfiii_param_5];
	ld.param.u64 	%rd836, [_Z33matrix_multiplication_kernel_v3_0PKfS0_Pfiii_param_0];
	cvta.to.global.u64 	%rd265, %rd836;
	cvt.u64.u32 	%rd266, %r1370;
	mov.u32 	%r1415, %ctaid.y;
	shl.b32 	%r1416, %r1415, 5;
	mov.u32 	%r1417, %tid.y;
	shl.b32 	%r1418, %r1417, 3;
	mov.u32 	%r1419, %tid.x;
	shl.b32 	%r1420, %r1419, 1;
	add.s32 	%r1421, %r1418, %r1420;
	add.s32 	%r1422, %r1421, %r1416;
	mad.lo.s32 	%r1423, %r4668, %r1422, %r4668;
	cvt.u64.u32 	%rd267, %r1423;
	add.s64 	%rd268, %rd266, %rd267;
	shl.b64 	%rd269, %rd268, 2;
	add.s64 	%rd270, %rd265, %rd269;
	ld.global.f32 	%f246, [%rd270+84];
	shl.b32 	%r1424, %r1421, 7;
	mov.u32 	%r1425, _ZZ33matrix_multiplication_kernel_v3_0PKfS0_PfiiiE2sa;
	add.s32 	%r1426, %r1425, %r1424;
	st.shared.f32 	[%r1426+212], %f246;
$L__BB1_132:
	ld.param.u32 	%r4669, [_Z33matrix_multiplication_kernel_v3_0PKfS0_Pfiii_param_5];
	ld.param.u32 	%r4361, [_Z33matrix_multiplication_kernel_v3_0PKfS0_Pfiii_param_3];
	setp.lt.s32 	%p134, %r1403, %r4361;
	shl.b32 	%r1435, %r4774, 5;
	or.b32  	%r1436, %r1435, 22;
	setp.lt.s32 	%p135, %r1436, %r4669;
	and.pred  	%p136, %p134, %p135;
	@%p136 bra 	$L__BB1_134;
	shl.b32 	%r1442, %r1402, 7;
	mov.u32 	%r1443, _ZZ33matrix_multiplication_kernel_v3_0PKfS0_PfiiiE2sa;
	add.s32 	%r1444, %r1443, %r1442;
	mov.b32 	%r1445, 0;
	st.shared.u32 	[%r1444+88], %r1445;
	bra.uni 	$L__BB1_135;
$L__BB1_134:
	ld.param.u32 	%r4670, [_Z33matrix_multiplication_kernel_v3_0PKfS0_Pfiii_param_5];
	ld.param.u64 	%rd837, [_Z33matrix_multiplication_kernel_v3_0PKfS0_Pfiii_param_0];
	cvta.to.global.u64 	%rd271, %rd837;
	cvt.u64.u32 	%rd272, %r1435;
	mov.u32 	%r1447, %ctaid.y;
	shl.b32 	%r1448, %r1447, 5;
	mov.u32 	%r1449, %tid.y;
	shl.b32 	%r1450, %r1449, 3;
	mov.u32 	%r1451, %tid.x;
	shl.b32 	%r1452, %r1451, 1;
	add.s32 	%r1453, %r1450, %r1452;
	add.s32 	%r1454, %r1453, %r1448;
	mul.lo.s32 	%r1455, %r4670, %r1454;
	cvt.u64.u32 	%rd273, %r1455;
	add.s64 	%rd274, %rd272, %rd273;
	shl.b64 	%rd275, %rd274, 2;
	add.s64 	%rd276, %rd271, %rd275;
	ld.global.f32 	%f247, [%rd276+88];
	shl.b32 	%r1456, %r1453, 7;
	mov.u32 	%r1457, _ZZ33matrix_multiplication_kernel_v3_0PKfS0_PfiiiE2sa;
	add.s32 	%r1458, %r1457, %r1456;
	st.shared.f32 	[%r1458+88], %f247;
$L__BB1_135:
	ld.param.u32 	%r4671, [_Z33matrix_multiplication_kernel_v3_0PKfS0_Pfiii_param_5];
	ld.param.u32 	%r4362, [_Z33matrix_multiplication_kernel_v3_0PKfS0_Pfiii_param_3];
	setp.lt.s32 	%p137, %r1436, %r4671;
	mov.u32 	%r1461, %ctaid.y;
	shl.b32 	%r1462, %r1461, 5;
	mov.u32 	%r1463, %tid.y;
	shl.b32 	%r1464, %r1463, 3;
	mov.u32 	%r1465, %tid.x;
	shl.b32 	%r1466, %r1465, 1;
	add.s32 	%r1467, %r1464, %r1466;
	add.s32 	%r1468, %r1467, %r1462;
	or.b32  	%r1469, %r1468, 1;
	setp.lt.s32 	%p138, %r1469, %r4362;
	and.pred  	%p139, %p138, %p137;
	@%p139 bra 	$L__BB1_137;
	shl.b32 	%r1475, %r1467, 7;
	mov.u32 	%r1476, _ZZ33matrix_multiplication_kernel_v3_0PKfS0_PfiiiE2sa;
	add.s32 	%r1477, %r1476, %r1475;
	mov.b32 	%r1478, 0;
	st.shared.u32 	[%r1477+216], %r1478;
	bra.uni 	$L__BB1_138;
$L__BB1_137:
	ld.param.u32 	%r4672, [_Z33matrix_multiplication_kernel_v3_0PKfS0_Pfiii_param_5];
	ld.param.u64 	%rd838, [_Z33matrix_multiplication_kernel_v3_0PKfS0_Pfiii_param_0];
	cvta.to.global.u64 	%rd277, %rd838;
	cvt.u64.u32 	%rd278, %r1435;
	mov.u32 	%r1480, %ctaid.y;
	shl.b32 	%r1481, %r1480, 5;
	mov.u32 	%r1482, %tid.y;
	shl.b32 	%r1483, %r1482, 3;
	mov.u32 	%r1484, %tid.x;
	shl.b32 	%r1485, %r1484, 1;
	add.s32 	%r1486, %r1483, %r1485;
	add.s32 	%r1487, %r1486, %r1481;
	mad.lo.s32 	%r1488, %r4672, %r1487, %r4672;
	cvt.u64.u32 	%rd279, %r1488;
	add.s64 	%rd280, %rd278, %rd279;
	shl.b64 	%rd281, %rd280, 2;
	add.s64 	%rd282, %rd277, %rd281;
	ld.global.f32 	%f248, [%rd282+88];
	shl.b32 	%r1489, %r1486, 7;
	mov.u32 	%r1490, _ZZ33matrix_multiplication_kernel_v3_0PKfS0_PfiiiE2sa;
	add.s32 	%r1491, %r1490, %r1489;
	st.shared.f32 	[%r1491+216], %f248;
$L__BB1_138:
	ld.param.u32 	%r4673, [_Z33matrix_multiplication_kernel_v3_0PKfS0_Pfiii_param_5];
	ld.param.u32 	%r4363, [_Z33matrix_multiplication_kernel_v3_0PKfS0_Pfiii_param_3];
	setp.lt.s32 	%p140, %r1468, %r4363;
	shl.b32 	%r1500, %r4774, 5;
	or.b32  	%r1501, %r1500, 23;
	setp.lt.s32 	%p141, %r1501, %r4673;
	and.pred  	%p142, %p140, %p141;
	@%p142 bra 	$L__BB1_140;
	shl.b32 	%r1507, %r1467, 7;
	mov.u32 	%r1508, _ZZ33matrix_multiplication_kernel_v3_0PKfS0_PfiiiE2sa;
	add.s32 	%r1509, %r1508, %r1507;
	mov.b32 	%r1510, 0;
	st.shared.u32 	[%r1509+92], %r1510;
	bra.uni 	$L__BB1_141;
$L__BB1_140:
	ld.param.u32 	%r4674, [_Z33matrix_multiplication_kernel_v3_0PKfS0_Pfiii_param_5];
	ld.param.u64 	%rd839, [_Z33matrix_multiplication_kernel_v3_0PKfS0_Pfiii_param_0];
	cvta.to.global.u64 	%rd283, %rd839;
	cvt.u64.u32 	%rd284, %r1500;
	mov.u32 	%r1512, %ctaid.y;
	shl.b32 	%r1513, %r1512, 5;
	mov.u32 	%r1514, %tid.y;
	shl.b32 	%r1515, %r1514, 3;
	mov.u32 	%r1516, %tid.x;
	shl.b32 	%r1517, %r1516, 1;
	add.s32 	%r1518, %r1515, %r1517;
	add.s32 	%r1519, %r1518, %r1513;
	mul.lo.s32 	%r1520, %r4674, %r1519;
	cvt.u64.u32 	%rd285, %r1520;
	add.s64 	%rd286, %rd284, %rd285;
	shl.b64 	%rd287, %rd286, 2;
	add.s64 	%rd288, %rd283, %rd287;
	ld.global.f32 	%f249, [%rd288+92];
	shl.b32 	%r1521, %r1518, 7;
	mov.u32 	%r1522, _ZZ33matrix_multiplication_kernel_v3_0PKfS0_PfiiiE2sa;
	add.s32 	%r1523, %r1522, %r1521;
	st.shared.f32 	[%r1523+92], %f249;
$L__BB1_141:
	ld.param.u32 	%r4675, [_Z33matrix_multiplication_kernel_v3_0PKfS0_Pfiii_param_5];
	ld.param.u32 	%r4364, [_Z33matrix_multiplication_kernel_v3_0PKfS0_Pfiii_param_3];
	setp.lt.s32 	%p143, %r1501, %r4675;
	mov.u32 	%r1526, %ctaid.y;
	shl.b32 	%r1527, %r1526, 5;
	mov.u32 	%r1528, %tid.y;
	shl.b32 	%r1529, %r1528, 3;
	mov.u32 	%r1530, %tid.x;
	shl.b32 	%r1531, %r1530, 1;
	add.s32 	%r1532, %r1529, %r1531;
	add.s32 	%r1533, %r1532, %r1527;
	or.b32  	%r1534, %r1533, 1;
	setp.lt.s32 	%p144, %r1534, %r4364;
	and.pred  	%p145, %p144, %p143;
	@%p145 bra 	$L__BB1_143;
	shl.b32 	%r1540, %r1532, 7;
	mov.u32 	%r1541, _ZZ33matrix_multiplication_kernel_v3_0PKfS0_PfiiiE2sa;
	add.s32 	%r1542, %r1541, %r1540;
	mov.b32 	%r1543, 0;
	st.shared.u32 	[%r1542+220], %r1543;
	bra.uni 	$L__BB1_144;
$L__BB1_143:
	ld.param.u32 	%r4676, [_Z33matrix_multiplication_kernel_v3_0PKfS0_Pfiii_param_5];
	ld.param.u64 	%rd840, [_Z33matrix_multiplication_kernel_v3_0PKfS0_Pfiii_param_0];
	cvta.to.global.u64 	%rd289, %rd840;
	cvt.u64.u32 	%rd290, %r1500;
	mov.u32 	%r1545, %ctaid.y;
	shl.b32 	%r1546, %r1545, 5;
	mov.u32 	%r1547, %tid.y;
	shl.b32 	%r1548, %r1547, 3;
	mov.u32 	%r1549, %tid.x;
	shl.b32 	%r1550, %r1549, 1;
	add.s32 	%r1551, %r1548, %r1550;
	add.s32 	%r1552, %r1551, %r1546;
	mad.lo.s32 	%r1553, %r4676, %r1552, %r4676;
	cvt.u64.u32 	%rd291, %r1553;
	add.s64 	%rd292, %rd290, %rd291;
	shl.b64 	%rd293, %rd292, 2;
	add.s64 	%rd294, %rd289, %rd293;
	ld.global.f32 	%f250, [%rd294+92];
	shl.b32 	%r1554, %r1551, 7;
	mov.u32 	%r1555, _ZZ33matrix_multiplication_kernel_v3_0PKfS0_PfiiiE2sa;
	add.s32 	%r1556, %r1555, %r1554;
	st.shared.f32 	[%r1556+220], %f250;
$L__BB1_144:
	ld.param.u32 	%r4677, [_Z33matrix_multiplication_kernel_v3_0PKfS0_Pfiii_param_5];
	ld.param.u32 	%r4365, [_Z33matrix_multiplication_kernel_v3_0PKfS0_Pfiii_param_3];
	setp.lt.s32 	%p146, %r1533, %r4365;
	shl.b32 	%r1565, %r4774, 5;
	or.b32  	%r1566, %r1565, 24;
	setp.lt.s32 	%p147, %r1566, %r4677;
	and.pred  	%p148, %p146, %p147;
	@%p148 bra 	$L__BB1_146;
	shl.b32 	%r1572, %r1532, 7;
	mov.u32 	%r1573, _ZZ33matrix_multiplication_kernel_v3_0PKfS0_PfiiiE2sa;
	add.s32 	%r1574, %r1573, %r1572;
	mov.b32 	%r1575, 0;
	st.shared.u32 	[%r1574+96], %r1575;
	bra.uni 	$L__BB1_147;
$L__BB1_146:
	ld.param.u32 	%r4678, [_Z33matrix_multiplication_kernel_v3_0PKfS0_Pfiii_param_5];
	ld.param.u64 	%rd841, [_Z33matrix_multiplication_kernel_v3_0PKfS0_Pfiii_param_0];
	cvta.to.global.u64 	%rd295, %rd841;
	cvt.u64.u32 	%rd296, %r1565;
	mov.u32 	%r1577, %ctaid.y;
	shl.b32 	%r1578, %r1577, 5;
	mov.u32 	%r1579, %tid.y;
	shl.b32 	%r1580, %r1579, 3;
	mov.u32 	%r1581, %tid.x;
	shl.b32 	%r1582, %r1581, 1;
	add.s32 	%r1583, %r1580, %r1582;
	add.s32 	%r1584, %r1583, %r1578;
	mul.lo.s32 	%r1585, %r4678, %r1584;
	cvt.u64.u32 	%rd297, %r1585;
	add.s64 	%rd298, %rd296, %rd297;
	shl.b64 	%rd299, %rd298, 2;
	add.s64 	%rd300, %rd295, %rd299;
	ld.global.f32 	%f251, [%rd300+96];
	shl.b32 	%r1586, %r1583, 7;
	mov.u32 	%r1587, _ZZ33matrix_multiplication_kernel_v3_0PKfS0_PfiiiE2sa;
	add.s32 	%r1588, %r1587, %r1586;
	st.shared.f32 	[%r1588+96], %f251;
$L__BB1_147:
	ld.param.u32 	%r4679, [_Z33matrix_multiplication_kernel_v3_0PKfS0_Pfiii_param_5];
	ld.param.u32 	%r4366, [_Z33matrix_multiplication_kernel_v3_0PKfS0_Pfiii_param_3];
	setp.lt.s32 	%p149, %r1566, %r4679;
	mov.u32 	%r1591, %ctaid.y;
	shl.b32 	%r1592, %r1591, 5;
	mov.u32 	%r1593, %tid.y;
	shl.b32 	%r1594, %r1593, 3;
	mov.u32 	%r1595, %tid.x;
	shl.b32 	%r1596, %r1595, 1;
	add.s32 	%r1597, %r1594, %r1596;
	add.s32 	%r1598, %r1597, %r1592;
	or.b32  	%r1599, %r1598, 1;
	setp.lt.s32 	%p150, %r1599, %r4366;
	and.pred  	%p151, %p150, %p149;
	@%p151 bra 	$L__BB1_149;
	shl.b32 	%r1605, %r1597, 7;
	mov.u32 	%r1606, _ZZ33matrix_multiplication_kernel_v3_0PKfS0_PfiiiE2sa;
	add.s32 	%r1607, %r1606, %r1605;
	mov.b32 	%r1608, 0;
	st.shared.u32 	[%r1607+224], %r1608;
	bra.uni 	$L__BB1_150;
$L__BB1_149:
	ld.param.u32 	%r4680, [_Z33matrix_multiplication_kernel_v3_0PKfS0_Pfiii_param_5];
	ld.param.u64 	%rd842, [_Z33matrix_multiplication_kernel_v3_0PKfS0_Pfiii_param_0];
	cvta.to.global.u64 	%rd301, %rd842;
	cvt.u64.u32 	%rd302, %r1565;
	mov.u32 	%r1610, %ctaid.y;
	shl.b32 	%r1611, %r1610, 5;
	mov.u32 	%r1612, %tid.y;
	shl.b32 	%r1613, %r1612, 3;
	mov.u32 	%r1614, %tid.x;
	shl.b32 	%r1615, %r1614, 1;
	add.s32 	%r1616, %r1613, %r1615;
	add.s32 	%r1617, %r1616, %r1611;
	mad.lo.s32 	%r1618, %r4680, %r1617, %r4680;
	cvt.u64.u32 	%rd303, %r1618;
	add.s64 	%rd304, %rd302, %rd303;
	shl.b64 	%rd305, %rd304, 2;
	add.s64 	%rd306, %rd301, %rd305;
	ld.global.f32 	%f252, [%rd306+96];
	shl.b32 	%r1619, %r1616, 7;
	mov.u32 	%r1620, _ZZ33matrix_multiplication_kernel_v3_0PKfS0_PfiiiE2sa;
	add.s32 	%r1621, %r1620, %r1619;
	st.shared.f32 	[%r1621+224], %f252;
$L__BB1_150:
	ld.param.u32 	%r4681, [_Z33matrix_multiplication_kernel_v3_0PKfS0_Pfiii_param_5];
	ld.param.u32 	%r4367, [_Z33matrix_multiplication_kernel_v3_0PKfS0_Pfiii_param_3];
	setp.lt.s32 	%p152, %r1598, %r4367;
	shl.b32 	%r1630, %r4774, 5;
	or.b32  	%r1631, %r1630, 25;
	setp.lt.s32 	%p153, %r1631, %r4681;
	and.pred  	%p154, %p152, %p153;
	@%p154 bra 	$L__BB1_152;
	shl.b32 	%r1637, %r1597, 7;
	mov.u32 	%r1638, _ZZ33matrix_multiplication_kernel_v3_0PKfS0_PfiiiE2sa;
	add.s32 	%r1639, %r1638, %r1637;
	mov.b32 	%r1640, 0;
	st.shared.u32 	[%r1639+100], %r1640;
	bra.uni 	$L__BB1_153;
$L__BB1_152:
	ld.param.u32 	%r4682, [_Z33matrix_multiplication_kernel_v3_0PKfS0_Pfiii_param_5];
	ld.param.u64 	%rd843, [_Z33matrix_multiplication_kernel_v3_0PKfS0_Pfiii_param_0];
	cvta.to.global.u64 	%rd307, %rd843;
	cvt.u64.u32 	%rd308, %r1630;
	mov.u32 	%r1642, %ctaid.y;
	shl.b32 	%r1643, %r1642, 5;
	mov.u32 	%r1644, %tid.y;
	shl.b32 	%r1645, %r1644, 3;
	mov.u32 	%r1646, %tid.x;
	shl.b32 	%r1647, %r1646, 1;
	add.s32 	%r1648, %r1645, %r1647;
	add.s32 	%r1649, %r1648, %r1643;
	mul.lo.s32 	%r1650, %r4682, %r1649;
	cvt.u64.u32 	%rd309, %r1650;
	add.s64 	%rd310, %rd308, %rd309;
	shl.b64 	%rd311, %rd310, 2;
	add.s64 	%rd312, %rd307, %rd311;
	ld.global.f32 	%f253, [%rd312+100];
	shl.b32 	%r1651, %r1648, 7;
	mov.u32 	%r1652, _ZZ33matrix_multiplication_kernel_v3_0PKfS0_PfiiiE2sa;
	add.s32 	%r1653, %r1652, %r1651;
	st.shared.f32 	[%r1653+100], %f253;
$L__BB1_153:
	ld.param.u32 	%r4683, [_Z33matrix_multiplication_kernel_v3_0PKfS0_Pfiii_param_5];
	ld.param.u32 	%r4368, [_Z33matrix_multiplication_kernel_v3_0PKfS0_Pfiii_param_3];
	setp.lt.s32 	%p155, %r1631, %r4683;
	mov.u32 	%r1656, %ctaid.y;
	shl.b32 	%r1657, %r1656, 5;
	mov.u32 	%r1658, %tid.y;
	shl.b32 	%r1659, %r1658, 3;
	mov.u32 	%r1660, %tid.x;
	shl.b32 	%r1661, %r1660, 1;
	add.s32 	%r1662, %r1659, %r1661;
	add.s32 	%r1663, %r1662, %r1657;
	or.b32  	%r1664, %r1663, 1;
	setp.lt.s32 	%p156, %r1664, %r4368;
	and.pred  	%p157, %p156, %p155;
	@%p157 bra 	$L__BB1_155;
	shl.b32 	%r1670, %r1662, 7;
	mov.u32 	%r1671, _ZZ33matrix_multiplication_kernel_v3_0PKfS0_PfiiiE2sa;
	add.s32 	%r1672, %r1671, %r1670;
	mov.b32 	%r1673, 0;
	st.shared.u32 	[%r1672+228], %r1673;
	bra.uni 	$L__BB1_156;
$L__BB1_155:
	ld.param.u32 	%r4684, [_Z33matrix_multiplication_kernel_v3_0PKfS0_Pfiii_param_5];
	ld.param.u64 	%rd844, [_Z33matrix_multiplication_kernel_v3_0PKfS0_Pfiii_param_0];
	cvta.to.global.u64 	%rd313, %rd844;
	cvt.u64.u32 	%rd314, %r1630;
	mov.u32 	%r1675, %ctaid.y;
	shl.b32 	%r1676, %r1675, 5;
	mov.u32 	%r1677, %tid.y;
	shl.b32 	%r1678, %r1677, 3;
	mov.u32 	%r1679, %tid.x;
	shl.b32 	%r1680, %r1679, 1;
	add.s32 	%r1681, %r1678, %r1680;
	add.s32 	%r1682, %r1681, %r1676;
	mad.lo.s32 	%r1683, %r4684, %r1682, %r4684;
	cvt.u64.u32 	%rd315, %r1683;
	add.s64 	%rd316, %rd314, %rd315;
	shl.b64 	%rd317, %rd316, 2;
	add.s64 	%rd318, %rd313, %rd317;
	ld.global.f32 	%f254, [%rd318+100];
	shl.b32 	%r1684, %r1681, 7;
	mov.u32 	%r1685, _ZZ33matrix_multiplication_kernel_v3_0PKfS0_PfiiiE2sa;
	add.s32 	%r1686, %r1685, %r1684;
	st.shared.f32 	[%r1686+228], %f254;
$L__BB1_156:
	ld.param.u32 	%r4685, [_Z33matrix_multiplication_kernel_v3_0PKfS0_Pfiii_param_5];
	ld.param.u32 	%r4369, [_Z33matrix_multiplication_kernel_v3_0PKfS0_Pfiii_param_3];
	setp.lt.s32 	%p158, %r1663, %r4369;
	shl.b32 	%r1695, %r4774, 5;
	or.b32  	%r1696, %r1695, 26;
	setp.lt.s32 	%p159, %r1696, %r4685;
	and.pred  	%p160, %p158, %p159;
	@%p160 bra 	$L__BB1_158;
	shl.b32 	%r1702, %r1662, 7;
	mov.u32 	%r1703, _ZZ33matrix_multiplication_kernel_v3_0PKfS0_PfiiiE2sa;
	add.s32 	%r1704, %r1703, %r1702;
	mov.b32 	%r1705, 0;
	st.shared.u32 	[%r1704+104], %r1705;
	bra.uni 	$L__BB1_159;
$L__BB1_158:
	ld.param.u32 	%r4686, [_Z33matrix_multiplication_kernel_v3_0PKfS0_Pfiii_param_5];
	ld.param.u64 	%rd845, [_Z33matrix_multiplication_kernel_v3_0PKfS0_Pfiii_param_0];
	cvta.to.global.u64 	%rd319, %rd845;
	cvt.u64.u32 	%rd320, %r1695;
	mov.u32 	%r1707, %ctaid.y;
	shl.b32 	%r1708, %r1707, 5;
	mov.u32 	%r1709, %tid.y;
	shl.b32 	%r1710, %r1709, 3;
	mov.u32 	%r1711, %tid.x;
	shl.b32 	%r1712, %r1711, 1;
	add.s32 	%r1713, %r1710, %r1712;
	add.s32 	%r1714, %r1713, %r1708;
	mul.lo.s32 	%r1715, %r4686, %r1714;
	cvt.u64.u32 	%rd321, %r1715;
	add.s64 	%rd322, %rd320, %rd321;
	shl.b64 	%rd323, %rd322, 2;
	add.s64 	%rd324, %rd319, %rd323;
	ld.global.f32 	%f255, [%rd324+104];
	shl.b32 	%r1716, %r1713, 7;
	mov.u32 	%r1717, _ZZ33matrix_multiplication_kernel_v3_0PKfS0_PfiiiE2sa;
	add.s32 	%r1718, %r1717, %r1716;
	st.shared.f32 	[%r1718+104], %f255;
$L__BB1_159:
	ld.param.u32 	%r4687, [_Z33matrix_multiplication_kernel_v3_0PKfS0_Pfiii_param_5];
	ld.param.u32 	%r4370, [_Z33matrix_multiplication_kernel_v3_0PKfS0_Pfiii_param_3];
	setp.lt.s32 	%p161, %r1696, %r4687;
	mov.u32 	%r1721, %ctaid.y;
	shl.b32 	%r1722, %r1721, 5;
	mov.u32 	%r1723, %tid.y;
	shl.b32 	%r1724, %r1723, 3;
	mov.u32 	%r1725, %tid.x;
	shl.b32 	%r1726, %r1725, 1;
	add.s32 	%r1727, %r1724, %r1726;
	add.s32 	%r1728, %r1727, %r1722;
	or.b32  	%r1729, %r1728, 1;
	setp.lt.s32 	%p162, %r1729, %r4370;
	and.pred  	%p163, %p162, %p161;
	@%p163 bra 	$L__BB1_161;
	shl.b32 	%r1735, %r1727, 7;
	mov.u32 	%r1736, _ZZ33matrix_multiplication_kernel_v3_0PKfS0_PfiiiE2sa;
	add.s32 	%r1737, %r1736, %r1735;
	mov.b32 	%r1738, 0;
	st.shared.u32 	[%r1737+232], %r1738;
	bra.uni 	$L__BB1_162;
$L__BB1_161:
	ld.param.u32 	%r4688, [_Z33matrix_multiplication_kernel_v3_0PKfS0_Pfiii_param_5];
	ld.param.u64 	%rd846, [_Z33matrix_multiplication_kernel_v3_0PKfS0_Pfiii_param_0];
	cvta.to.global.u64 	%rd325, %rd846;
	cvt.u64.u32 	%rd326, %r1695;
	mov.u32 	%r1740, %ctaid.y;
	shl.b32 	%r1741, %r1740, 5;
	mov.u32 	%r1742, %tid.y;
	shl.b32 	%r1743, %r1742, 3;
	mov.u32 	%r1744, %tid.x;
	shl.b32 	%r1745, %r1744, 1;
	add.s32 	%r1746, %r1743, %r1745;
	add.s32 	%r1747, %r1746, %r1741;
	mad.lo.s32 	%r1748, %r4688, %r1747, %r4688;
	cvt.u64.u32 	%rd327, %r1748;
	add.s64 	%rd328, %rd326, %rd327;
	shl.b64 	%rd329, %rd328, 2;
	add.s64 	%rd330, %rd325, %rd329;
	ld.global.f32 	%f256, [%rd330+104];
	shl.b32 	%r1749, %r1746, 7;
	mov.u32 	%r1750, _ZZ33matrix_multiplication_kernel_v3_0PKfS0_PfiiiE2sa;
	add.s32 	%r1751, %r1750, %r1749;
	st.shared.f32 	[%r1751+232], %f256;
$L__BB1_162:
	ld.param.u32 	%r4689, [_Z33matrix_multiplication_kernel_v3_0PKfS0_Pfiii_param_5];
	ld.param.u32 	%r4371, [_Z33matrix_multiplication_kernel_v3_0PKfS0_Pfiii_param_3];
	setp.lt.s32 	%p164, %r1728, %r4371;
	shl.b32 	%r1760, %r4774, 5;
	or.b32  	%r1761, %r1760, 27;
	setp.lt.s32 	%p165, %r1761, %r4689;
	and.pred  	%p166, %p164, %p165;
	@%p166 bra 	$L__BB1_164;
	shl.b32 	%r1767, %r1727, 7;
	mov.u32 	%r1768, _ZZ33matrix_multiplication_kernel_v3_0PKfS0_PfiiiE2sa;
	add.s32 	%r1769, %r1768, %r1767;
	mov.b32 	%r1770, 0;
	st.shared.u32 	[%r1769+108], %r1770;
	bra.uni 	$L__BB1_165;
$L__BB1_164:
	ld.param.u32 	%r4690, [_Z33matrix_multiplication_kernel_v3_0PKfS0_Pfiii_param_5];
	ld.param.u64 	%rd847, [_Z33matrix_multiplication_kernel_v3_0PKfS0_Pfiii_param_0];
	cvta.to.global.u64 	%rd331, %rd847;
	cvt.u64.u32 	%rd332, %r1760;
	mov.u32 	%r1772, %ctaid.y;
	shl.b32 	%r1773, %r1772, 5;
	mov.u32 	%r1774, %tid.y;
	shl.b32 	%r1775, %r1774, 3;
	mov.u32 	%r1776, %tid.x;
	shl.b32 	%r1777, %r1776, 1;
	add.s32 	%r1778, %r1775, %r1777;
	add.s32 	%r1779, %r1778, %r1773;
	mul.lo.s32 	%r1780, %r4690, %r1779;
	cvt.u64.u32 	%rd333, %r1780;
	add.s64 	%rd334, %rd332, %rd333;
	shl.b64 	%rd335, %rd334, 2;
	add.s64 	%rd336, %rd331, %rd335;
	ld.global.f32 	%f257, [%rd336+108];
	shl.b32 	%r1781, %r1778, 7;
	mov.u32 	%r1782, _ZZ33matrix_multiplication_kernel_v3_0PKfS0_PfiiiE2sa;
	add.s32 	%r1783, %r1782, %r1781;
	st.shared.f32 	[%r1783+108], %f257;
$L__BB1_165:
	ld.param.u32 	%r4691, [_Z33matrix_multiplication_kernel_v3_0PKfS0_Pfiii_param_5];
	ld.param.u32 	%r4372, [_Z33matrix_multiplication_kernel_v3_0PKfS0_Pfiii_param_3];
	setp.lt.s32 	%p167, %r1761, %r4691;
	mov.u32 	%r1786, %ctaid.y;
	shl.b32 	%r1787, %r1786, 5;
	mov.u32 	%r1788, %tid.y;
	shl.b32 	%r1789, %r1788, 3;
	mov.u32 	%r1790, %tid.x;
	shl.b32 	%r1791, %r1790, 1;
	add.s32 	%r1792, %r1789, %r1791;
	add.s32 	%r1793, %r1792, %r1787;
	or.b32  	%r1794, %r1793, 1;
	setp.lt.s32 	%p168, %r1794, %r4372;
	and.pred  	%p169, %p168, %p167;
	@%p169 bra 	$L__BB1_167;
	shl.b32 	%r1800, %r1792, 7;
	mov.u32 	%r1801, _ZZ33matrix_multiplication_kernel_v3_0PKfS0_PfiiiE2sa;
	add.s32 	%r1802, %r1801, %r1800;
	mov.b32 	%r1803, 0;
	st.shared.u32 	[%r1802+236], %r1803;
	bra.uni 	$L__BB1_168;
$L__BB1_167:
	ld.param.u32 	%r4692, [_Z33matrix_multiplication_kernel_v3_0PKfS0_Pfiii_param_5];
	ld.param.u64 	%rd848, [_Z33matrix_multiplication_kernel_v3_0PKfS0_Pfiii_param_0];
	cvta.to.global.u64 	%rd337, %rd848;
	cvt.u64.u32 	%rd338, %r1760;
	mov.u32 	%r1805, %ctaid.y;
	shl.b32 	%r1806, %r1805, 5;
	mov.u32 	%r1807, %tid.y;
	shl.b32 	%r1808, %r1807, 3;
	mov.u32 	%r1809, %tid.x;
	shl.b32 	%r1810, %r1809, 1;
	add.s32 	%r1811, %r1808, %r1810;
	add.s32 	%r1812, %r1811, %r1806;
	mad.lo.s32 	%r1813, %r4692, %r1812, %r4692;
	cvt.u64.u32 	%rd339, %r1813;
	add.s64 	%rd340, %rd338, %rd339;
	shl.b64 	%rd341, %rd340, 2;
	add.s64 	%rd342, %rd337, %rd341;
	ld.global.f32 	%f258, [%rd342+108];
	shl.b32 	%r1814, %r1811, 7;
	mov.u32 	%r1815, _ZZ33matrix_multiplication_kernel_v3_0PKfS0_PfiiiE2sa;
	add.s32 	%r1816, %r1815, %r1814;
	st.shared.f32 	[%r1816+236], %f258;
$L__BB1_168:
	ld.param.u32 	%r4693, [_Z33matrix_multiplication_kernel_v3_0PKfS0_Pfiii_param_5];
	ld.param.u32 	%r4373, [_Z33matrix_multiplication_kernel_v3_0PKfS0_Pfiii_param_3];
	setp.lt.s32 	%p170, %r1793, %r4373;
	shl.b32 	%r1825, %r4774, 5;
	or.b32  	%r1826, %r1825, 28;
	setp.lt.s32 	%p171, %r1826, %r4693;
	and.pred  	%p172, %p170, %p171;
	@%p172 bra 	$L__BB1_170;
	shl.b32 	%r1832, %r1792, 7;
	mov.u32 	%r1833, _ZZ33matrix_multiplication_kernel_v3_0PKfS0_PfiiiE2sa;
	add.s32 	%r1834, %r1833, %r1832;
	mov.b32 	%r1835, 0;
	st.shared.u32 	[%r1834+112], %r1835;
	bra.uni 	$L__BB1_171;
$L__BB1_170:
	ld.param.u32 	%r4694, [_Z33matrix_multiplication_kernel_v3_0PKfS0_Pfiii_param_5];
	ld.param.u64 	%rd849, [_Z33matrix_multiplication_kernel_v3_0PKfS0_Pfiii_param_0];
	cvta.to.global.u64 	%rd343, %rd849;
	cvt.u64.u32 	%rd344, %r1825;
	mov.u32 	%r1837, %ctaid.y;
	shl.b32 	%r1838, %r1837, 5;
	mov.u32 	%r1839, %tid.y;
	shl.b32 	%r1840, %r1839, 3;
	mov.u32 	%r1841, %tid.x;
	shl.b32 	%r1842, %r1841, 1;
	add.s32 	%r1843, %r1840, %r1842;
	add.s32 	%r1844, %r1843, %r1838;
	mul.lo.s32 	%r1845, %r4694, %r1844;
	cvt.u64.u32 	%rd345, %r1845;
	add.s64 	%rd346, %rd344, %rd345;
	shl.b64 	%rd347, %rd346, 2;
	add.s64 	%rd348, %rd343, %rd347;
	ld.global.f32 	%f259, [%rd348+112];
	shl.b32 	%r1846, %r1843, 7;
	mov.u32 	%r1847, _ZZ33matrix_multiplication_kernel_v3_0PKfS0_PfiiiE2sa;
	add.s32 	%r1848, %r1847, %r1846;
	st.shared.f32 	[%r1848+112], %f259;
$L__BB1_171:
	ld.param.u32 	%r4695, [_Z33matrix_multiplication_kernel_v3_0PKfS0_Pfiii_param_5];
	ld.param.u32 	%r4374, [_Z33matrix_multiplication_kernel_v3_0PKfS0_Pfiii_param_3];
	setp.lt.s32 	%p173, %r1826, %r4695;
	mov.u32 	%r1851, %ctaid.y;
	shl.b32 	%r1852, %r1851, 5;
	mov.u32 	%r1853, %tid.y;
	shl.b32 	%r1854, %r1853, 3;
	mov.u32 	%r1855, %tid.x;
	shl.b32 	%r1856, %r1855, 1;
	add.s32 	%r1857, %r1854, %r1856;
	add.s32 	%r1858, %r1857, %r1852;
	or.b32  	%r1859, %r1858, 1;
	setp.lt.s32 	%p174, %r1859, %r4374;
	and.pred  	%p175, %p174, %p173;
	@%p175 bra 	$L__BB1_173;
	shl.b32 	%r1865, %r1857, 7;
	mov.u32 	%r1866, _ZZ33matrix_multiplication_kernel_v3_0PKfS0_PfiiiE2sa;
	add.s32 	%r1867, %r1866, %r1865;
	mov.b32 	%r1868, 0;
	st.shared.u32 	[%r1867+240], %r1868;
	bra.uni 	$L__BB1_174;
$L__BB1_173:
	ld.param.u32 	%r4696, [_Z33matrix_multiplication_kernel_v3_0PKfS0_Pfiii_param_5];
	ld.param.u64 	%rd850, [_Z33matrix_multiplication_kernel_v3_0PKfS0_Pfiii_param_0];
	cvta.to.global.u64 	%rd349, %rd850;
	cvt.u64.u32 	%rd350, %r1825;
	mov.u32 	%r1870, %ctaid.y;
	shl.b32 	%r1871, %r1870, 5;
	mov.u32 	%r1872, %tid.y;
	shl.b32 	%r1873, %r1872, 3;
	mov.u32 	%r1874, %tid.x;
	shl.b32 	%r1875, %r1874, 1;
	add.s32 	%r1876, %r1873, %r1875;
	add.s32 	%r1877, %r1876, %r1871;
	mad.lo.s32 	%r1878, %r4696, %r1877, %r4696;
	cvt.u64.u32 	%rd351, %r1878;
	add.s64 	%rd352, %rd350, %rd351;
	shl.b64 	%rd353, %rd352, 2;
	add.s64 	%rd354, %rd349, %rd353;
	ld.global.f32 	%f260, [%rd354+112];
	shl.b32 	%r1879, %r1876, 7;
	mov.u32 	%r1880, _ZZ33matrix_multiplication_kernel_v3_0PKfS0_PfiiiE2sa;
	add.s32 	%r1881, %r1880, %r1879;
	st.shared.f32 	[%r1881+240], %f260;
$L__BB1_174:
	ld.param.u32 	%r4697, [_Z33matrix_multiplication_kernel_v3_0PKfS0_Pfiii_param_5];
	ld.param.u32 	%r4375, [_Z33matrix_multiplication_kernel_v3_0PKfS0_Pfiii_param_3];
	setp.lt.s32 	%p176, %r1858, %r4375;
	shl.b32 	%r1890, %r4774, 5;
	or.b32  	%r1891, %r1890, 29;
	setp.lt.s32 	%p177, %r1891, %r4697;
	and.pred  	%p178, %p176, %p177;
	@%p178 bra 	$L__BB1_176;
	shl.b32 	%r1897, %r1857, 7;
	mov.u32 	%r1898, _ZZ33matrix_multiplication_kernel_v3_0PKfS0_PfiiiE2sa;
	add.s32 	%r1899, %r1898, %r1897;
	mov.b32 	%r1900, 0;
	st.shared.u32 	[%r1899+116], %r1900;
	bra.uni 	$L__BB1_177;
$L__BB1_176:
	ld.param.u32 	%r4698, [_Z33matrix_multiplication_kernel_v3_0PKfS0_Pfiii_param_5];
	ld.param.u64 	%rd851, [_Z33matrix_multiplication_kernel_v3_0PKfS0_Pfiii_param_0];
	cvta.to.global.u64 	%rd355, %rd851;
	cvt.u64.u32 	%rd356, %r1890;
	mov.u32 	%r1902, %ctaid.y;
	shl.b32 	%r1903, %r1902, 5;
	mov.u32 	%r1904, %tid.y;
	shl.b32 	%r1905, %r1904, 3;
	mov.u32 	%r1906, %tid.x;
	shl.b32 	%r1907, %r1906, 1;
	add.s32 	%r1908, %r1905, %r1907;
	add.s32 	%r1909, %r1908, %r1903;
	mul.lo.s32 	%r1910, %r4698, %r1909;
	cvt.u64.u32 	%rd357, %r1910;
	add.s64 	%rd358, %rd356, %rd357;
	shl.b64 	%rd359, %rd358, 2;
	add.s64 	%rd360, %rd355, %rd359;
	ld.global.f32 	%f261, [%rd360+116];
	shl.b32 	%r1911, %r1908, 7;
	mov.u32 	%r1912, _ZZ33matrix_multiplication_kernel_v3_0PKfS0_PfiiiE2sa;
	add.s32 	%r1913, %r1912, %r1911;
	st.shared.f32 	[%r1913+116], %f261;
$L__BB1_177:
	ld.param.u32 	%r4699, [_Z33matrix_multiplication_kernel_v3_0PKfS0_Pfiii_param_5];
	ld.param.u32 	%r4376, [_Z33matrix_multiplication_kernel_v3_0PKfS0_Pfiii_param_3];
	setp.lt.s32 	%p179, %r1891, %r4699;
	mov.u32 	%r1916, %ctaid.y;
	shl.b32 	%r1917, %r1916, 5;
	mov.u32 	%r1918, %tid.y;
	shl.b32 	%r1919, %r1918, 3;
	mov.u32 	%r1920, %tid.x;
	shl.b32 	%r1921, %r1920, 1;
	add.s32 	%r1922, %r1919, %r1921;
	add.s32 	%r1923, %r1922, %r1917;
	or.b32  	%r1924, %r1923, 1;
	setp.lt.s32 	%p180, %r1924, %r4376;
	and.pred  	%p181, %p180, %p179;
	@%p181 bra 	$L__BB1_179;
	shl.b32 	%r1930, %r1922, 7;
	mov.u32 	%r1931, _ZZ33matrix_multiplication_kernel_v3_0PKfS0_PfiiiE2sa;
	add.s32 	%r1932, %r1931, %r1930;
	mov.b32 	%r1933, 0;
	st.shared.u32 	[%r1932+244], %r1933;
	bra.uni 	$L__BB1_180;
$L__BB1_179:
	ld.param.u32 	%r4700, [_Z33matrix_multiplication_kernel_v3_0PKfS0_Pfiii_param_5];
	ld.param.u64 	%rd852, [_Z33matrix_multiplication_kernel_v3_0PKfS0_Pfiii_param_0];
	cvta.to.global.u64 	%rd361, %rd852;
	cvt.u64.u32 	%rd362, %r1890;
	mov.u32 	%r1935, %ctaid.y;
	shl.b32 	%r1936, %r1935, 5;
	mov.u32 	%r1937, %tid.y;
	shl.b32 	%r1938, %r1937, 3;
	mov.u32 	%r1939, %tid.x;
	shl.b32 	%r1940, %r1939, 1;
	add.s32 	%r1941, %r1938, %r1940;
	add.s32 	%r1942, %r1941, %r1936;
	mad.lo.s32 	%r1943, %r4700, %r1942, %r4700;
	cvt.u64.u32 	%rd363, %r1943;
	add.s64 	%rd364, %rd362, %rd363;
	shl.b64 	%rd365, %rd364, 2;
	add.s64 	%rd366, %rd361, %rd365;
	ld.global.f32 	%f262, [%rd366+116];
	shl.b32 	%r1944, %r1941, 7;
	mov.u32 	%r1945, _ZZ33matrix_multiplication_kernel_v3_0PKfS0_PfiiiE2sa;
	add.s32 	%r1946, %r1945, %r1944;
	st.shared.f32 	[%r1946+244], %f262;
$L__BB1_180:
	ld.param.u32 	%r4701, [_Z33matrix_multiplication_kernel_v3_0PKfS0_Pfiii_param_5];
	ld.param.u32 	%r4377, [_Z33matrix_multiplication_kernel_v3_0PKfS0_Pfiii_param_3];
	setp.lt.s32 	%p182, %r1923, %r4377;
	shl.b32 	%r1955, %r4774, 5;
	or.b32  	%r1956, %r1955, 30;
	setp.lt.s32 	%p183, %r1956, %r4701;
	and.pred  	%p184, %p182, %p183;
	@%p184 bra 	$L__BB1_182;
	shl.b32 	%r1962, %r1922, 7;
	mov.u32 	%r1963, _ZZ33matrix_multiplication_kernel_v3_0PKfS0_PfiiiE2sa;
	add.s32 	%r1964, %r1963, %r1962;
	mov.b32 	%r1965, 0;
	st.shared.u32 	[%r1964+120], %r1965;
	bra.uni 	$L__BB1_183;
$L__BB1_182:
	ld.param.u32 	%r4702, [_Z33matrix_multiplication_kernel_v3_0PKfS0_Pfiii_param_5];
	ld.param.u64 	%rd853, [_Z33matrix_multiplication_kernel_v3_0PKfS0_Pfiii_param_0];
	cvta.to.global.u64 	%rd367, %rd853;
	cvt.u64.u32 	%rd368, %r1955;
	mov.u32 	%r1967, %ctaid.y;
	shl.b32 	%r1968, %r1967, 5;
	mov.u32 	%r1969, %tid.y;
	shl.b32 	%r1970, %r1969, 3;
	mov.u32 	%r1971, %tid.x;
	shl.b32 	%r1972, %r1971, 1;
	add.s32 	%r1973, %r1970, %r1972;
	add.s32 	%r1974, %r1973, %r1968;
	mul.lo.s32 	%r1975, %r4702, %r1974;
	cvt.u64.u32 	%rd369, %r1975;
	add.s64 	%rd370, %rd368, %rd369;
	shl.b64 	%rd371, %rd370, 2;
	add.s64 	%rd372, %rd367, %rd371;
	ld.global.f32 	%f263, [%rd372+120];
	shl.b32 	%r1976, %r1973, 7;
	mov.u32 	%r1977, _ZZ33matrix_multiplication_kernel_v3_0PKfS0_PfiiiE2sa;
	add.s32 	%r1978, %r1977, %r1976;
	st.shared.f32 	[%r1978+120], %f263;
$L__BB1_183:
	ld.param.u32 	%r4703, [_Z33matrix_multiplication_kernel_v3_0PKfS0_Pfiii_param_5];
	ld.param.u32 	%r4378, [_Z33matrix_multiplication_kernel_v3_0PKfS0_Pfiii_param_3];
	setp.lt.s32 	%p185, %r1956, %r4703;
	mov.u32 	%r1981, %ctaid.y;
	shl.b32 	%r1982, %r1981, 5;
	mov.u32 	%r1983, %tid.y;
	shl.b32 	%r1984, %r1983, 3;
	mov.u32 	%r1985, %tid.x;
	shl.b32 	%r1986, %r1985, 1;
	add.s32 	%r1987, %r1984, %r1986;
	add.s32 	%r1988, %r1987, %r1982;
	or.b32  	%r1989, %r1988, 1;
	setp.lt.s32 	%p186, %r1989, %r4378;
	and.pred  	%p187, %p186, %p185;
	@%p187 bra 	$L__BB1_185;
	shl.b32 	%r1995, %r1987, 7;
	mov.u32 	%r1996, _ZZ33matrix_multiplication_kernel_v3_0PKfS0_PfiiiE2sa;
	add.s32 	%r1997, %r1996, %r1995;
	mov.b32 	%r1998, 0;
	st.shared.u32 	[%r1997+248], %r1998;
	bra.uni 	$L__BB1_186;
$L__BB1_185:
	ld.param.u32 	%r4704, [_Z33matrix_multiplication_kernel_v3_0PKfS0_Pfiii_param_5];
	ld.param.u64 	%rd854, [_Z33matrix_multiplication_kernel_v3_0PKfS0_Pfiii_param_0];
	cvta.to.global.u64 	%rd373, %rd854;
	cvt.u64.u32 	%rd374, %r1955;
	mov.u32 	%r2000, %ctaid.y;
	shl.b32 	%r2001, %r2000, 5;
	mov.u32 	%r2002, %tid.y;
	shl.b32 	%r2003, %r2002, 3;
	mov.u32 	%r2004, %tid.x;
	shl.b32 	%r2005, %r2004, 1;
	add.s32 	%r2006, %r2003, %r2005;
	add.s32 	%r2007, %r2006, %r2001;
	mad.lo.s32 	%r2008, %r4704, %r2007, %r4704;
	cvt.u64.u32 	%rd375, %r2008;
	add.s64 	%rd376, %rd374, %rd375;
	shl.b64 	%rd377, %rd376, 2;
	add.s64 	%rd378, %rd373, %rd377;
	ld.global.f32 	%f264, [%rd378+120];
	shl.b32 	%r2009, %r2006, 7;
	mov.u32 	%r2010, _ZZ33matrix_multiplication_kernel_v3_0PKfS0_PfiiiE2sa;
	add.s32 	%r2011, %r2010, %r2009;
	st.shared.f32 	[%r2011+248], %f264;
$L__BB1_186:
	ld.param.u32 	%r4705, [_Z33matrix_multiplication_kernel_v3_0PKfS0_Pfiii_param_5];
	ld.param.u32 	%r4379, [_Z33matrix_multiplication_kernel_v3_0PKfS0_Pfiii_param_3];
	setp.lt.s32 	%p188, %r1988, %r4379;
	shl.b32 	%r2020, %r4774, 5;
	or.b32  	%r2021, %r2020, 31;
	setp.lt.s32 	%p189, %r2021, %r4705;
	and.pred  	%p190, %p188, %p189;
	@%p190 bra 	$L__BB1_188;
	shl.b32 	%r2027, %r1987, 7;
	mov.u32 	%r2028, _ZZ33matrix_multiplication_kernel_v3_0PKfS0_PfiiiE2sa;
	add.s32 	%r2029, %r2028, %r2027;
	mov.b32 	%r2030, 0;
	st.shared.u32 	[%r2029+124], %r2030;
	bra.uni 	$L__BB1_189;
$L__BB1_188:
	ld.param.u32 	%r4706, [_Z33matrix_multiplication_kernel_v3_0PKfS0_Pfiii_param_5];
	ld.param.u64 	%rd855, [_Z33matrix_multiplication_kernel_v3_0PKfS0_Pfiii_param_0];
	cvta.to.global.u64 	%rd379, %rd855;
	cvt.u64.u32 	%rd380, %r2020;
	mov.u32 	%r2032, %ctaid.y;
	shl.b32 	%r2033, %r2032, 5;
	mov.u32 	%r2034, %tid.y;
	shl.b32 	%r2035, %r2034, 3;
	mov.u32 	%r2036, %tid.x;
	shl.b32 	%r2037, %r2036, 1;
	add.s32 	%r2038, %r2035, %r2037;
	add.s32 	%r2039, %r2038, %r2033;
	mul.lo.s32 	%r2040, %r4706, %r2039;
	cvt.u64.u32 	%rd381, %r2040;
	add.s64 	%rd382, %rd380, %rd381;
	shl.b64 	%rd383, %rd382, 2;
	add.s64 	%rd384, %rd379, %rd383;
	ld.global.f32 	%f265, [%rd384+124];
	shl.b32 	%r2041, %r2038, 7;
	mov.u32 	%r2042, _ZZ33matrix_multiplication_kernel_v3_0PKfS0_PfiiiE2sa;
	add.s32 	%r2043, %r2042, %r2041;
	st.shared.f32 	[%r2043+124], %f265;
$L__BB1_189:
	ld.param.u32 	%r4707, [_Z33matrix_multiplication_kernel_v3_0PKfS0_Pfiii_param_5];
	ld.param.u32 	%r4380, [_Z33matrix_multiplication_kernel_v3_0PKfS0_Pfiii_param_3];
	setp.lt.s32 	%p191, %r2021, %r4707;
	mov.u32 	%r2046, %ctaid.y;
	shl.b32 	%r2047, %r2046, 5;
	mov.u32 	%r2048, %tid.y;
	shl.b32 	%r2049, %r2048, 3;
	mov.u32 	%r2050, %tid.x;
	shl.b32 	%r2051, %r2050, 1;
	add.s32 	%r2052, %r2049, %r2051;
	add.s32 	%r2053, %r2052, %r2047;
	or.b32  	%r2054, %r2053, 1;
	setp.lt.s32 	%p192, %r2054, %r4380;
	and.pred  	%p193, %p192, %p191;
	@%p193 bra 	$L__BB1_191;
	shl.b32 	%r2060, %r2052, 7;
	mov.u32 	%r2061, _ZZ33matrix_multiplication_kernel_v3_0PKfS0_PfiiiE2sa;
	add.s32 	%r2062, %r2061, %r2060;
	mov.b32 	%r2063, 0;
	st.shared.u32 	[%r2062+252], %r2063;
	bra.uni 	$L__BB1_192;
$L__BB1_191:
	ld.param.u32 	%r4708, [_Z33matrix_multiplication_kernel_v3_0PKfS0_Pfiii_param_5];
	ld.param.u64 	%rd856, [_Z33matrix_multiplication_kernel_v3_0PKfS0_Pfiii_param_0];
	cvta.to.global.u64 	%rd385, %rd856;
	cvt.u64.u32 	%rd386, %r2020;
	mov.u32 	%r2065, %ctaid.y;
	shl.b32 	%r2066, %r2065, 5;
	mov.u32 	%r2067, %tid.y;
	shl.b32 	%r2068, %r2067, 3;
	mov.u32 	%r2069, %tid.x;
	shl.b32 	%r2070, %r2069, 1;
	add.s32 	%r2071, %r2068, %r2070;
	add.s32 	%r2072, %r2071, %r2066;
	mad.lo.s32 	%r2073, %r4708, %r2072, %r4708;
	cvt.u64.u32 	%rd387, %r2073;
	add.s64 	%rd388, %rd386, %rd387;
	shl.b64 	%rd389, %rd388, 2;
	add.s64 	%rd390, %rd385, %rd389;
	ld.global.f32 	%f266, [%rd390+124];
	shl.b32 	%r2074, %r2071, 7;
	mov.u32 	%r2075, _ZZ33matrix_multiplication_kernel_v3_0PKfS0_PfiiiE2sa;
	add.s32 	%r2076, %r2075, %r2074;
	st.shared.f32 	[%r2076+252], %f266;
$L__BB1_192:
	ld.param.u32 	%r4709, [_Z33matrix_multiplication_kernel_v3_0PKfS0_Pfiii_param_5];
	ld.param.u32 	%r4389, [_Z33matrix_multiplication_kernel_v3_0PKfS0_Pfiii_param_4];
	setp.ge.s32 	%p194, %r2020, %r4709;
	mov.u32 	%r2078, %ctaid.x;
	shl.b32 	%r2079, %r2078, 5;
	add.s32 	%r2085, %r2052, %r2079;
	setp.ge.s32 	%p195, %r2085, %r4389;
	mov.f32 	%f2957, 0f00000000;
	or.pred  	%p196, %p194, %p195;
	@%p196 bra 	$L__BB1_194;
	ld.param.u32 	%r4390, [_Z33matrix_multiplication_kernel_v3_0PKfS0_Pfiii_param_4];
	ld.param.u64 	%rd857, [_Z33matrix_multiplication_kernel_v3_0PKfS0_Pfiii_param_1];
	mul.lo.s32 	%r2087, %r4774, %r4390;
	shl.b32 	%r2088, %r2087, 5;
	mov.u32 	%r2091, %tid.y;
	shl.b32 	%r2092, %r2091, 3;
	mov.u32 	%r2093, %tid.x;
	shl.b32 	%r2094, %r2093, 1;
	add.s32 	%r2095, %r2092, %r2094;
	add.s32 	%r2096, %r2095, %r2079;
	add.s32 	%r2097, %r2088, %r2096;
	cvta.to.global.u64 	%rd391, %rd857;
	mul.wide.s32 	%rd392, %r2097, 4;
	add.s64 	%rd393, %rd391, %rd392;
	ld.global.f32 	%f2957, [%rd393];
$L__BB1_194:
	ld.param.u32 	%r4710, [_Z33matrix_multiplication_kernel_v3_0PKfS0_Pfiii_param_5];
	ld.param.u32 	%r4391, [_Z33matrix_multiplication_kernel_v3_0PKfS0_Pfiii_param_4];
	setp.ge.s32 	%p197, %r2020, %r4710;
	mov.u32 	%r2101, %tid.y;
	shl.b32 	%r2102, %r2101, 3;
	mov.u32 	%r2103, %tid.x;
	shl.b32 	%r2104, %r2103, 1;
	add.s32 	%r2105, %r2102, %r2104;
	add.s32 	%r2106, %r2105, %r2079;
	add.s32 	%r2108, %r2106, 1;
	setp.ge.s32 	%p198, %r2108, %r4391;
	shl.b32 	%r2109, %r2105, 2;
	mov.u32 	%r2110, _ZZ33matrix_multiplication_kernel_v3_0PKfS0_PfiiiE2sb;
	add.s32 	%r2111, %r2110, %r2109;
	st.shared.f32 	[%r2111], %f2957;
	mov.f32 	%f2958, 0f00000000;
	or.pred  	%p199, %p197, %p198;
	@%p199 bra 	$L__BB1_196;
	ld.param.u32 	%r4392, [_Z33matrix_multiplication_kernel_v3_0PKfS0_Pfiii_param_4];
	ld.param.u64 	%rd858, [_Z33matrix_multiplication_kernel_v3_0PKfS0_Pfiii_param_1];
	mul.lo.s32 	%r2112, %r4774, %r4392;
	shl.b32 	%r2113, %r2112, 5;
	cvt.s64.s32 	%rd394, %r2113;
	mov.u32 	%r2114, %ctaid.x;
	shl.b32 	%r2115, %r2114, 5;
	cvt.s64.s32 	%rd395, %r2115;
	mov.u32 	%r2116, %tid.y;
	shl.b32 	%r2117, %r2116, 3;
	mov.u32 	%r2118, %tid.x;
	shl.b32 	%r2119, %r2118, 1;
	add.s32 	%r2120, %r2117, %r2119;
	cvt.u64.u32 	%rd396, %r2120;
	add.s64 	%rd397, %rd396, %rd395;
	add.s64 	%rd398, %rd397, %rd394;
	cvta.to.global.u64 	%rd399, %rd858;
	shl.b64 	%rd400, %rd398, 2;
	add.s64 	%rd401, %rd399, %rd400;
	ld.global.f32 	%f2958, [%rd401+4];
$L__BB1_196:
	ld.param.u32 	%r4711, [_Z33matrix_multiplication_kernel_v3_0PKfS0_Pfiii_param_5];
	ld.param.u32 	%r4393, [_Z33matrix_multiplication_kernel_v3_0PKfS0_Pfiii_param_4];
	or.b32  	%r2122, %r2020, 1;
	setp.lt.s32 	%p200, %r2122, %r4711;
	mov.u32 	%r2125, %tid.y;
	shl.b32 	%r2126, %r2125, 3;
	mov.u32 	%r2127, %tid.x;
	shl.b32 	%r2128, %r2127, 1;
	add.s32 	%r2129, %r2126, %r2128;
	add.s32 	%r2130, %r2129, %r2079;
	setp.lt.s32 	%p201, %r2130, %r4393;
	shl.b32 	%r2132, %r2129, 2;
	mov.u32 	%r2133, _ZZ33matrix_multiplication_kernel_v3_0PKfS0_PfiiiE2sb;
	add.s32 	%r2134, %r2133, %r2132;
	st.shared.f32 	[%r2134+4], %f2958;
	and.pred  	%p202, %p200, %p201;
	@%p202 bra 	$L__BB1_198;
	mov.b32 	%r2143, 0;
	st.shared.u32 	[%r2134+128], %r2143;
	bra.uni 	$L__BB1_199;
$L__BB1_198:
	ld.param.u32 	%r4394, [_Z33matrix_multiplication_kernel_v3_0PKfS0_Pfiii_param_4];
	ld.param.u64 	%rd859, [_Z33matrix_multiplication_kernel_v3_0PKfS0_Pfiii_param_1];
	mul.lo.s32 	%r2144, %r4774, %r4394;
	shl.b32 	%r2145, %r2144, 5;
	add.s32 	%r2146, %r2145, %r4394;
	mov.u32 	%r2147, %ctaid.x;
	shl.b32 	%r2148, %r2147, 5;
	mov.u32 	%r2151, %tid.x;
	shl.b32 	%r2152, %r2151, 1;
	add.s32 	%r2153, %r2126, %r2152;
	add.s32 	%r2154, %r2153, %r2148;
	add.s32 	%r2155, %r2146, %r2154;
	cvta.to.global.u64 	%rd402, %rd859;
	mul.wide.s32 	%rd403, %r2155, 4;
	add.s64 	%rd404, %rd402, %rd403;
	ld.global.f32 	%f269, [%rd404];
	shl.b32 	%r2156, %r2153, 2;
	mov.u32 	%r2157, _ZZ33matrix_multiplication_kernel_v3_0PKfS0_PfiiiE2sb;
	add.s32 	%r2158, %r2157, %r2156;
	st.shared.f32 	[%r2158+128], %f269;
$L__BB1_199:
	ld.param.u32 	%r4712, [_Z33matrix_multiplication_kernel_v3_0PKfS0_Pfiii_param_5];
	ld.param.u32 	%r4395, [_Z33matrix_multiplication_kernel_v3_0PKfS0_Pfiii_param_4];
	setp.lt.s32 	%p203, %r2122, %r4712;
	mov.u32 	%r2161, %ctaid.x;
	shl.b32 	%r2162, %r2161, 5;
	add.s32 	%r2168, %r2129, %r2162;
	add.s32 	%r2170, %r2168, 1;
	setp.lt.s32 	%p204, %r2170, %r4395;
	and.pred  	%p205, %p203, %p204;
	@%p205 bra 	$L__BB1_201;
	mov.b32 	%r2179, 0;
	st.shared.u32 	[%r2134+132], %r2179;
	bra.uni 	$L__BB1_202;
$L__BB1_201:
	ld.param.u32 	%r4396, [_Z33matrix_multiplication_kernel_v3_0PKfS0_Pfiii_param_4];
	ld.param.u64 	%rd860, [_Z33matrix_multiplication_kernel_v3_0PKfS0_Pfiii_param_1];
	mul.lo.s32 	%r2180, %r4774, %r4396;
	shl.b32 	%r2181, %r2180, 5;
	add.s32 	%r2182, %r2181, %r4396;
	cvt.s64.s32 	%rd405, %r2182;
	mov.u32 	%r2183, %ctaid.x;
	shl.b32 	%r2184, %r2183, 5;
	cvt.s64.s32 	%rd406, %r2184;
	mov.u32 	%r2185, %tid.y;
	shl.b32 	%r2186, %r2185, 3;
	mov.u32 	%r2187, %tid.x;
	shl.b32 	%r2188, %r2187, 1;
	add.s32 	%r2189, %r2186, %r2188;
	cvt.u64.u32 	%rd407, %r2189;
	add.s64 	%rd408, %rd407, %rd406;
	add.s64 	%rd409, %rd408, %rd405;
	cvta.to.global.u64 	%rd410, %rd860;
	shl.b64 	%rd411, %rd409, 2;
	add.s64 	%rd412, %rd410, %rd411;
	ld.global.f32 	%f270, [%rd412+4];
	shl.b32 	%r2190, %r2189, 2;
	mov.u32 	%r2191, _ZZ33matrix_multiplication_kernel_v3_0PKfS0_PfiiiE2sb;
	add.s32 	%r2192, %r2191, %r2190;
	st.shared.f32 	[%r2192+132], %f270;
$L__BB1_202:
	ld.param.u32 	%r4713, [_Z33matrix_multiplication_kernel_v3_0PKfS0_Pfiii_param_5];
	ld.param.u32 	%r4397, [_Z33matrix_multiplication_kernel_v3_0PKfS0_Pfiii_param_4];
	or.b32  	%r2194, %r2020, 2;
	setp.lt.s32 	%p206, %r2194, %r4713;
	mov.u32 	%r2195, %ctaid.x;
	shl.b32 	%r2196, %r2195, 5;
	mov.u32 	%r2197, %tid.y;
	shl.b32 	%r2198, %r2197, 3;
	mov.u32 	%r2199, %tid.x;
	shl.b32 	%r2200, %r2199, 1;
	add.s32 	%r2201, %r2198, %r2200;
	add.s32 	%r2202, %r2201, %r2196;
	setp.lt.s32 	%p207, %r2202, %r4397;
	and.pred  	%p208, %p206, %p207;
	@%p208 bra 	$L__BB1_204;
	shl.b32 	%r2209, %r2201, 2;
	mov.u32 	%r2210, _ZZ33matrix_multiplication_kernel_v3_0PKfS0_PfiiiE2sb;
	add.s32 	%r2211, %r2210, %r2209;
	mov.b32 	%r2212, 0;
	st.shared.u32 	[%r2211+256], %r2212;
	bra.uni 	$L__BB1_205;
$L__BB1_204:
	ld.param.u32 	%r4398, [_Z33matrix_multiplication_kernel_v3_0PKfS0_Pfiii_param_4];
	ld.param.u64 	%rd861, [_Z33matrix_multiplication_kernel_v3_0PKfS0_Pfiii_param_1];
	or.b32  	%r2214, %r2020, 2;
	mov.u32 	%r2215, %ctaid.x;
	shl.b32 	%r2216, %r2215, 5;
	mov.u32 	%r2217, %tid.y;
	shl.b32 	%r2218, %r2217, 3;
	mov.u32 	%r2219, %tid.x;
	shl.b32 	%r2220, %r2219, 1;
	add.s32 	%r2221, %r2218, %r2220;
	add.s32 	%r2222, %r2221, %r2216;
	mad.lo.s32 	%r2223, %r2214, %r4398, %r2222;
	cvta.to.global.u64 	%rd413, %rd861;
	mul.wide.s32 	%rd414, %r2223, 4;
	add.s64 	%rd415, %rd413, %rd414;
	ld.global.f32 	%f271, [%rd415];
	shl.b32 	%r2224, %r2221, 2;
	mov.u32 	%r2225, _ZZ33matrix_multiplication_kernel_v3_0PKfS0_PfiiiE2sb;
	add.s32 	%r2226, %r2225, %r2224;
	st.shared.f32 	[%r2226+256], %f271;
$L__BB1_205:
	ld.param.u32 	%r4714, [_Z33matrix_multiplication_kernel_v3_0PKfS0_Pfiii_param_5];
	ld.param.u32 	%r4399, [_Z33matrix_multiplication_kernel_v3_0PKfS0_Pfiii_param_4];
	setp.lt.s32 	%p209, %r2194, %r4714;
	mov.u32 	%r2233, %tid.x;
	shl.b32 	%r2234, %r2233, 1;
	add.s32 	%r2235, %r2198, %r2234;
	add.s32 	%r2236, %r2235, %r2196;
	add.s32 	%r2238, %r2236, 1;
	setp.lt.s32 	%p210, %r2238, %r4399;
	and.pred  	%p211, %p209, %p210;
	@%p211 bra 	$L__BB1_207;
	shl.b32 	%r2244, %r2235, 2;
	mov.u32 	%r2245, _ZZ33matrix_multiplication_kernel_v3_0PKfS0_PfiiiE2sb;
	add.s32 	%r2246, %r2245, %r2244;
	mov.b32 	%r2247, 0;
	st.shared.u32 	[%r2246+260], %r2247;
	bra.uni 	$L__BB1_208;
$L__BB1_207:
	ld.param.u32 	%r4400, [_Z33matrix_multiplication_kernel_v3_0PKfS0_Pfiii_param_4];
	ld.param.u64 	%rd862, [_Z33matrix_multiplication_kernel_v3_0PKfS0_Pfiii_param_1];
	or.b32  	%r2249, %r2020, 2;
	mul.lo.s32 	%r2250, %r2249, %r4400;
	cvt.s64.s32 	%rd416, %r2250;
	mov.u32 	%r2251, %ctaid.x;
	shl.b32 	%r2252, %r2251, 5;
	cvt.s64.s32 	%rd417, %r2252;
	mov.u32 	%r2253, %tid.y;
	shl.b32 	%r2254, %r2253, 3;
	mov.u32 	%r2255, %tid.x;
	shl.b32 	%r2256, %r2255, 1;
	add.s32 	%r2257, %r2254, %r2256;
	cvt.u64.u32 	%rd418, %r2257;
	add.s64 	%rd419, %rd418, %rd417;
	add.s64 	%rd420, %rd419, %rd416;
	cvta.to.global.u64 	%rd421, %rd862;
	shl.b64 	%rd422, %rd420, 2;
	add.s64 	%rd423, %rd421, %rd422;
	ld.global.f32 	%f272, [%rd423+4];
	shl.b32 	%r2258, %r2257, 2;
	mov.u32 	%r2259, _ZZ33matrix_multiplication_kernel_v3_0PKfS0_PfiiiE2sb;
	add.s32 	%r2260, %r2259, %r2258;
	st.shared.f32 	[%r2260+260], %f272;
$L__BB1_208:
	ld.param.u32 	%r4715, [_Z33matrix_multiplication_kernel_v3_0PKfS0_Pfiii_param_5];
	ld.param.u32 	%r4401, [_Z33matrix_multiplication_kernel_v3_0PKfS0_Pfiii_param_4];
	or.b32  	%r2262, %r2020, 3;
	setp.lt.s32 	%p212, %r2262, %r4715;
	mov.u32 	%r2263, %ctaid.x;
	shl.b32 	%r2264, %r2263, 5;
	mov.u32 	%r2265, %tid.y;
	shl.b32 	%r2266, %r2265, 3;
	mov.u32 	%r2267, %tid.x;
	shl.b32 	%r2268, %r2267, 1;
	add.s32 	%r2269, %r2266, %r2268;
	add.s32 	%r2270, %r2269, %r2264;
	setp.lt.s32 	%p213, %r2270, %r4401;
	and.pred  	%p214, %p212, %p213;
	@%p214 bra 	$L__BB1_210;
	shl.b32 	%r2277, %r2269, 2;
	mov.u32 	%r2278, _ZZ33matrix_multiplication_kernel_v3_0PKfS0_PfiiiE2sb;
	add.s32 	%r2279, %r2278, %r2277;
	mov.b32 	%r2280, 0;
	st.shared.u32 	[%r2279+384], %r2280;
	bra.uni 	$L__BB1_211;
$L__BB1_210:
	ld.param.u32 	%r4402, [_Z33matrix_multiplication_kernel_v3_0PKfS0_Pfiii_param_4];
	ld.param.u64 	%rd863, [_Z33matrix_multiplication_kernel_v3_0PKfS0_Pfiii_param_1];
	or.b32  	%r2282, %r2020, 3;
	mov.u32 	%r2283, %ctaid.x;
	shl.b32 	%r2284, %r2283, 5;
	mov.u32 	%r2285, %tid.y;
	shl.b32 	%r2286, %r2285, 3;
	mov.u32 	%r2287, %tid.x;
	shl.b32 	%r2288, %r2287, 1;
	add.s32 	%r2289, %r2286, %r2288;
	add.s32 	%r2290, %r2289, %r2284;
	mad.lo.s32 	%r2291, %r2282, %r4402, %r2290;
	cvta.to.global.u64 	%rd424, %rd863;
	mul.wide.s32 	%rd425, %r2291, 4;
	add.s64 	%rd426, %rd424, %rd425;
	ld.global.f32 	%f273, [%rd426];
	shl.b32 	%r2292, %r2289, 2;
	mov.u32 	%r2293, _ZZ33matrix_multiplication_kernel_v3_0PKfS0_PfiiiE2sb;
	add.s32 	%r2294, %r2293, %r2292;
	st.shared.f32 	[%r2294+384], %f273;
$L__BB1_211:
	ld.param.u32 	%r4716, [_Z33matrix_multiplication_kernel_v3_0PKfS0_Pfiii_param_5];
	ld.param.u32 	%r4403, [_Z33matrix_multiplication_kernel_v3_0PKfS0_Pfiii_param_4];
	setp.lt.s32 	%p215, %r2262, %r4716;
	mov.u32 	%r2301, %tid.x;
	shl.b32 	%r2302, %r2301, 1;
	add.s32 	%r2303, %r2266, %r2302;
	add.s32 	%r2304, %r2303, %r2264;
	add.s32 	%r2306, %r2304, 1;
	setp.lt.s32 	%p216, %r2306, %r4403;
	and.pred  	%p217, %p215, %p216;
	@%p217 bra 	$L__BB1_213;
	shl.b32 	%r2312, %r2303, 2;
	mov.u32 	%r2313, _ZZ33matrix_multiplication_kernel_v3_0PKfS0_PfiiiE2sb;
	add.s32 	%r2314, %r2313, %r2312;
	mov.b32 	%r2315, 0;
	st.shared.u32 	[%r2314+388], %r2315;
	bra.uni 	$L__BB1_214;
$L__BB1_213:
	ld.param.u32 	%r4404, [_Z33matrix_multiplication_kernel_v3_0PKfS0_Pfiii_param_4];
	ld.param.u64 	%rd864, [_Z33matrix_multiplication_kernel_v3_0PKfS0_Pfiii_param_1];
	or.b32  	%r2317, %r2020, 3;
	mul.lo.s32 	%r2318, %r2317, %r4404;
	cvt.s64.s32 	%rd427, %r2318;
	mov.u32 	%r2319, %ctaid.x;
	shl.b32 	%r2320, %r2319, 5;
	cvt.s64.s32 	%rd428, %r2320;
	mov.u32 	%r2321, %tid.y;
	shl.b32 	%r2322, %r2321, 3;
	mov.u32 	%r2323, %tid.x;
	shl.b32 	%r2324, %r2323, 1;
	add.s32 	%r2325, %r2322, %r2324;
	cvt.u64.u32 	%rd429, %r2325;
	add.s64 	%rd430, %rd429, %rd428;
	add.s64 	%rd431, %rd430, %rd427;
	cvta.to.global.u64 	%rd432, %rd864;
	shl.b64 	%rd433, %rd431, 2;
	add.s64 	%rd434, %rd432, %rd433;
	ld.global.f32 	%f274, [%rd434+4];
	shl.b32 	%r2326, %r2325, 2;
	mov.u32 	%r2327, _ZZ33matrix_multiplication_kernel_v3_0PKfS0_PfiiiE2sb;
	add.s32 	%r2328, %r2327, %r2326;
	st.shared.f32 	[%r2328+388], %f274;
$L__BB1_214:
	ld.param.u32 	%r4717, [_Z33matrix_multiplication_kernel_v3_0PKfS0_Pfiii_param_5];
	ld.param.u32 	%r4405, [_Z33matrix_multiplication_kernel_v3_0PKfS0_Pfiii_param_4];
	or.b32  	%r2330, %r2020, 4;
	setp.lt.s32 	%p218, %r2330, %r4717;
	mov.u32 	%r2331, %ctaid.x;
	shl.b32 	%r2332, %r2331, 5;
	mov.u32 	%r2333, %tid.y;
	shl.b32 	%r2334, %r2333, 3;
	mov.u32 	%r2335, %tid.x;
	shl.b32 	%r2336, %r2335, 1;
	add.s32 	%r2337, %r2334, %r2336;
	add.s32 	%r2338, %r2337, %r2332;
	setp.lt.s32 	%p219, %r2338, %r4405;
	and.pred  	%p220, %p218, %p219;
	@%p220 bra 	$L__BB1_216;
	shl.b32 	%r2345, %r2337, 2;
	mov.u32 	%r2346, _ZZ33matrix_multiplication_kernel_v3_0PKfS0_PfiiiE2sb;
	add.s32 	%r2347, %r2346, %r2345;
	mov.b32 	%r2348, 0;
	st.shared.u32 	[%r2347+512], %r2348;
	bra.uni 	$L__BB1_217;
$L__BB1_216:
	ld.param.u32 	%r4406, [_Z33matrix_multiplication_kernel_v3_0PKfS0_Pfiii_param_4];
	ld.param.u64 	%rd865, [_Z33matrix_multiplication_kernel_v3_0PKfS0_Pfiii_param_1];
	or.b32  	%r2350, %r2020, 4;
	mov.u32 	%r2351, %ctaid.x;
	shl.b32 	%r2352, %r2351, 5;
	mov.u32 	%r2353, %tid.y;
	shl.b32 	%r2354, %r2353, 3;
	mov.u32 	%r2355, %tid.x;
	shl.b32 	%r2356, %r2355, 1;
	add.s32 	%r2357, %r2354, %r2356;
	add.s32 	%r2358, %r2357, %r2352;
	mad.lo.s32 	%r2359, %r2350, %r4406, %r2358;
	cvta.to.global.u64 	%rd435, %rd865;
	mul.wide.s32 	%rd436, %r2359, 4;
	add.s64 	%rd437, %rd435, %rd436;
	ld.global.f32 	%f275, [%rd437];
	shl.b32 	%r2360, %r2357, 2;
	mov.u32 	%r2361, _ZZ33matrix_multiplication_kernel_v3_0PKfS0_PfiiiE2sb;
	add.s32 	%r2362, %r2361, %r2360;
	st.shared.f32 	[%r2362+512], %f275;
$L__BB1_217:
	ld.param.u32 	%r4718, [_Z33matrix_multiplication_kernel_v3_0PKfS0_Pfiii_param_5];
	ld.param.u32 	%r4407, [_Z33matrix_multiplication_kernel_v3_0PKfS0_Pfiii_param_4];
	setp.lt.s32 	%p221, %r2330, %r4718;
	mov.u32 	%r2369, %tid.x;
	shl.b32 	%r2370, %r2369, 1;
	add.s32 	%r2371, %r2334, %r2370;
	add.s32 	%r2372, %r2371, %r2332;
	add.s32 	%r2374, %r2372, 1;
	setp.lt.s32 	%p222, %r2374, %r4407;
	and.pred  	%p223, %p221, %p222;
	@%p223 bra 	$L__BB1_219;
	shl.b32 	%r2380, %r2371, 2;
	mov.u32 	%r2381, _ZZ33matrix_multiplication_kernel_v3_0PKfS0_PfiiiE2sb;
	add.s32 	%r2382, %r2381, %r2380;
	mov.b32 	%r2383, 0;
	st.shared.u32 	[%r2382+516], %r2383;
	bra.uni 	$L__BB1_220;
$L__BB1_219:
	ld.param.u32 	%r4408, [_Z33matrix_multiplication_kernel_v3_0PKfS0_Pfiii_param_4];
	ld.param.u64 	%rd866, [_Z33matrix_multiplication_kernel_v3_0PKfS0_Pfiii_param_1];
	or.b32  	%r2385, %r2020, 4;
	mul.lo.s32 	%r2386, %r2385, %r4408;
	cvt.s64.s32 	%rd438, %r2386;
	mov.u32 	%r2387, %ctaid.x;
	shl.b32 	%r2388, %r2387, 5;
	cvt.s64.s32 	%rd439, %r2388;
	mov.u32 	%r2389, %tid.y;
	shl.b32 	%r2390, %r2389, 3;
	mov.u32 	%r2391, %tid.x;
	shl.b32 	%r2392, %r2391, 1;
	add.s32 	%r2393, %r2390, %r2392;
	cvt.u64.u32 	%rd440, %r2393;
	add.s64 	%rd441, %rd440, %rd439;
	add.s64 	%rd442, %rd441, %rd438;
	cvta.to.global.u64 	%rd443, %rd866;
	shl.b64 	%rd444, %rd442, 2;
	add.s64 	%rd445, %rd443, %rd444;
	ld.global.f32 	%f276, [%rd445+4];
	shl.b32 	%r2394, %r2393, 2;
	mov.u32 	%r2395, _ZZ33matrix_multiplication_kernel_v3_0PKfS0_PfiiiE2sb;
	add.s32 	%r2396, %r2395, %r2394;
	st.shared.f32 	[%r2396+516], %f276;
$L__BB1_220:
	ld.param.u32 	%r4719, [_Z33matrix_multiplication_kernel_v3_0PKfS0_Pfiii_param_5];
	ld.param.u32 	%r4409, [_Z33matrix_multiplication_kernel_v3_0PKfS0_Pfiii_param_4];
	or.b32  	%r2398, %r2020, 5;
	setp.lt.s32 	%p224, %r2398, %r4719;
	mov.u32 	%r2399, %ctaid.x;
	shl.b32 	%r2400, %r2399, 5;
	mov.u32 	%r2401, %tid.y;
	shl.b32 	%r2402, %r2401, 3;
	mov.u32 	%r2403, %tid.x;
	shl.b32 	%r2404, %r2403, 1;
	add.s32 	%r2405, %r2402, %r2404;
	add.s32 	%r2406, %r2405, %r2400;
	setp.lt.s32 	%p225, %r2406, %r4409;
	and.pred  	%p226, %p224, %p225;
	@%p226 bra 	$L__BB1_222;
	shl.b32 	%r2413, %r2405, 2;
	mov.u32 	%r2414, _ZZ33matrix_multiplication_kernel_v3_0PKfS0_PfiiiE2sb;
	add.s32 	%r2415, %r2414, %r2413;
	mov.b32 	%r2416, 0;
	st.shared.u32 	[%r2415+640], %r2416;
	bra.uni 	$L__BB1_223;
$L__BB1_222:
	ld.param.u32 	%r4410, [_Z33matrix_multiplication_kernel_v3_0PKfS0_Pfiii_param_4];
	ld.param.u64 	%rd867, [_Z33matrix_multiplication_kernel_v3_0PKfS0_Pfiii_param_1];
	or.b32  	%r2418, %r2020, 5;
	mov.u32 	%r2419, %ctaid.x;
	shl.b32 	%r2420, %r2419, 5;
	mov.u32 	%r2421, %tid.y;
	shl.b32 	%r2422, %r2421, 3;
	mov.u32 	%r2423, %tid.x;
	shl.b32 	%r2424, %r2423, 1;
	add.s32 	%r2425, %r2422, %r2424;
	add.s32 	%r2426, %r2425, %r2420;
	mad.lo.s32 	%r2427, %r2418, %r4410, %r2426;
	cvta.to.global.u64 	%rd446, %rd867;
	mul.wide.s32 	%rd447, %r2427, 4;
	add.s64 	%rd448, %rd446, %rd447;
	ld.global.f32 	%f277, [%rd448];
	shl.b32 	%r2428, %r2425, 2;
	mov.u32 	%r2429, _ZZ33matrix_multiplication_kernel_v3_0PKfS0_PfiiiE2sb;
	add.s32 	%r2430, %r2429, %r2428;
	st.shared.f32 	[%r2430+640], %f277;
$L__BB1_223:
	ld.param.u32 	%r4720, [_Z33matrix_multiplication_kernel_v3_0PKfS0_Pfiii_param_5];
	ld.param.u32 	%r4411, [_Z33matrix_multiplication_kernel_v3_0PKfS0_Pfiii_param_4];
	setp.lt.s32 	%p227, %r2398, %r4720;
	mov.u32 	%r2437, %tid.x;
	shl.b32 	%r2438, %r2437, 1;
	add.s32 	%r2439, %r2402, %r2438;
	add.s32 	%r2440, %r2439, %r2400;
	add.s32 	%r2442, %r2440, 1;
	setp.lt.s32 	%p228, %r2442, %r4411;
	and.pred  	%p229, %p227, %p228;
	@%p229 bra 	$L__BB1_225;
	shl.b32 	%r2448, %r2439, 2;
	mov.u32 	%r2449, _ZZ33matrix_multiplication_kernel_v3_0PKfS0_PfiiiE2sb;
	add.s32 	%r2450, %r2449, %r2448;
	mov.b32 	%r2451, 0;
	st.shared.u32 	[%r2450+644], %r2451;
	bra.uni 	$L__BB1_226;
$L__BB1_225:
	ld.param.u32 	%r4412, [_Z33matrix_multiplication_kernel_v3_0PKfS0_Pfiii_param_4];
	ld.param.u64 	%rd868, [_Z33matrix_multiplication_kernel_v3_0PKfS0_Pfiii_param_1];
	or.b32  	%r2453, %r2020, 5;
	mul.lo.s32 	%r2454, %r2453, %r4412;
	cvt.s64.s32 	%rd449, %r2454;
	mov.u32 	%r2455, %ctaid.x;
	shl.b32 	%r2456, %r2455, 5;
	cvt.s64.s32 	%rd450, %r2456;
	mov.u32 	%r2457, %tid.y;
	shl.b32 	%r2458, %r2457, 3;
	mov.u32 	%r2459, %tid.x;
	shl.b32 	%r2460, %r2459, 1;
	add.s32 	%r2461, %r2458, %r2460;
	cvt.u64.u32 	%rd451, %r2461;
	add.s64 	%rd452, %rd451, %rd450;
	add.s64 	%rd453, %rd452, %rd449;
	cvta.to.global.u64 	%rd454, %rd868;
	shl.b64 	%rd455, %rd453, 2;
	add.s64 	%rd456, %rd454, %rd455;
	ld.global.f32 	%f278, [%rd456+4];
	shl.b32 	%r2462, %r2461, 2;
	mov.u32 	%r2463, _ZZ33matrix_multiplication_kernel_v3_0PKfS0_PfiiiE2sb;
	add.s32 	%r2464, %r2463, %r2462;
	st.shared.f32 	[%r2464+644], %f278;
$L__BB1_226:
	ld.param.u32 	%r4721, [_Z33matrix_multiplication_kernel_v3_0PKfS0_Pfiii_param_5];
	ld.param.u32 	%r4413, [_Z33matrix_multiplication_kernel_v3_0PKfS0_Pfiii_param_4];
	or.b32  	%r2466, %r2020, 6;
	setp.lt.s32 	%p230, %r2466, %r4721;
	mov.u32 	%r2467, %ctaid.x;
	shl.b32 	%r2468, %r2467, 5;
	mov.u32 	%r2469, %tid.y;
	shl.b32 	%r2470, %r2469, 3;
	mov.u32 	%r2471, %tid.x;
	shl.b32 	%r2472, %r2471, 1;
	add.s32 	%r2473, %r2470, %r2472;
	add.s32 	%r2474, %r2473, %r2468;
	setp.lt.s32 	%p231, %r2474, %r4413;
	and.pred  	%p232, %p230, %p231;
	@%p232 bra 	$L__BB1_228;
	shl.b32 	%r2481, %r2473, 2;
	mov.u32 	%r2482, _ZZ33matrix_multiplication_kernel_v3_0PKfS0_PfiiiE2sb;
	add.s32 	%r2483, %r2482, %r2481;
	mov.b32 	%r2484, 0;
	st.shared.u32 	[%r2483+768], %r2484;
	bra.uni 	$L__BB1_229;
$L__BB1_228:
	ld.param.u32 	%r4414, [_Z33matrix_multiplication_kernel_v3_0PKfS0_Pfiii_param_4];
	ld.param.u64 	%rd869, [_Z33matrix_multiplication_kernel_v3_0PKfS0_Pfiii_param_1];
	or.b32  	%r2486, %r2020, 6;
	mov.u32 	%r2487, %ctaid.x;
	shl.b32 	%r2488, %r2487, 5;
	mov.u32 	%r2489, %tid.y;
	shl.b32 	%r2490, %r2489, 3;
	mov.u32 	%r2491, %tid.x;
	shl.b32 	%r2492, %r2491, 1;
	add.s32 	%r2493, %r2490, %r2492;
	add.s32 	%r2494, %r2493, %r2488;
	mad.lo.s32 	%r2495, %r2486, %r4414, %r2494;
	cvta.to.global.u64 	%rd457, %rd869;
	mul.wide.s32 	%rd458, %r2495, 4;
	add.s64 	%rd459, %rd457, %rd458;
	ld.global.f32 	%f279, [%rd459];
	shl.b32 	%r2496, %r2493, 2;
	mov.u32 	%r2497, _ZZ33matrix_multiplication_kernel_v3_0PKfS0_PfiiiE2sb;
	add.s32 	%r2498, %r2497, %r2496;
	st.shared.f32 	[%r2498+768], %f279;
$L__BB1_229:
	ld.param.u32 	%r4722, [_Z33matrix_multiplication_kernel_v3_0PKfS0_Pfiii_param_5];
	ld.param.u32 	%r4415, [_Z33matrix_multiplication_kernel_v3_0PKfS0_Pfiii_param_4];
	setp.lt.s32 	%p233, %r2466, %r4722;
	mov.u32 	%r2505, %tid.x;
	shl.b32 	%r2506, %r2505, 1;
	add.s32 	%r2507, %r2470, %r2506;
	add.s32 	%r2508, %r2507, %r2468;
	add.s32 	%r2510, %r2508, 1;
	setp.lt.s32 	%p234, %r2510, %r4415;
	and.pred  	%p235, %p233, %p234;
	@%p235 bra 	$L__BB1_231;
	shl.b32 	%r2516, %r2507, 2;
	mov.u32 	%r2517, _ZZ33matrix_multiplication_kernel_v3_0PKfS0_PfiiiE2sb;
	add.s32 	%r2518, %r2517, %r2516;
	mov.b32 	%r2519, 0;
	st.shared.u32 	[%r2518+772], %r2519;
	bra.uni 	$L__BB1_232;
$L__BB1_231:
	ld.param.u32 	%r4416, [_Z33matrix_multiplication_kernel_v3_0PKfS0_Pfiii_param_4];
	ld.param.u64 	%rd870, [_Z33matrix_multiplication_kernel_v3_0PKfS0_Pfiii_param_1];
	or.b32  	%r2521, %r2020, 6;
	mul.lo.s32 	%r2522, %r2521, %r4416;
	cvt.s64.s32 	%rd460, %r2522;
	mov.u32 	%r2523, %ctaid.x;
	shl.b32 	%r2524, %r2523, 5;
	cvt.s64.s32 	%rd461, %r2524;
	mov.u32 	%r2525, %tid.y;
	shl.b32 	%r2526, %r2525, 3;
	mov.u32 	%r2527, %tid.x;
	shl.b32 	%r2528, %r2527, 1;
	add.s32 	%r2529, %r2526, %r2528;
	cvt.u64.u32 	%rd462, %r2529;
	add.s64 	%rd463, %rd462, %rd461;
	add.s64 	%rd464, %rd463, %rd460;
	cvta.to.global.u64 	%rd465, %rd870;
	shl.b64 	%rd466, %rd464, 2;
	add.s64 	%rd467, %rd465, %rd466;
	ld.global.f32 	%f280, [%rd467+4];
	shl.b32 	%r2530, %r2529, 2;
	mov.u32 	%r2531, _ZZ33matrix_multiplication_kernel_v3_0PKfS0_PfiiiE2sb;
	add.s32 	%r2532, %r2531, %r2530;
	st.shared.f32 	[%r2532+772], %f280;
$L__BB1_232:
	ld.param.u32 	%r4723, [_Z33matrix_multiplication_kernel_v3_0PKfS0_Pfiii_param_5];
	ld.param.u32 	%r4417, [_Z33matrix_multiplication_kernel_v3_0PKfS0_Pfiii_param_4];
	or.b32  	%r2534, %r2020, 7;
	setp.lt.s32 	%p236, %r2534, %r4723;
	mov.u32 	%r2535, %ctaid.x;
	shl.b32 	%r2536, %r2535, 5;
	mov.u32 	%r2537, %tid.y;
	shl.b32 	%r2538, %r2537, 3;
	mov.u32 	%r2539, %tid.x;
	shl.b32 	%r2540, %r2539, 1;
	add.s32 	%r2541, %r2538, %r2540;
	add.s32 	%r2542, %r2541, %r2536;
	setp.lt.s32 	%p237, %r2542, %r4417;
	and.pred  	%p238, %p236, %p237;
	@%p238 bra 	$L__BB1_234;
	shl.b32 	%r2549, %r2541, 2;
	mov.u32 	%r2550, _ZZ33matrix_multiplication_kernel_v3_0PKfS0_PfiiiE2sb;
	add.s32 	%r2551, %r2550, %r2549;
	mov.b32 	%r2552, 0;
	st.shared.u32 	[%r2551+896], %r2552;
	bra.uni 	$L__BB1_235;
$L__BB1_234:
	ld.param.u32 	%r4418, [_Z33matrix_multiplication_kernel_v3_0PKfS0_Pfiii_param_4];
	ld.param.u64 	%rd871, [_Z33matrix_multiplication_kernel_v3_0PKfS0_Pfiii_param_1];
	or.b32  	%r2554, %r2020, 7;
	mov.u32 	%r2555, %ctaid.x;
	shl.b32 	%r2556, %r2555, 5;
	mov.u32 	%r2557, %tid.y;
	shl.b32 	%r2558, %r2557, 3;
	mov.u32 	%r2559, %tid.x;
	shl.b32 	%r2560, %r2559, 1;
	add.s32 	%r2561, %r2558, %r2560;
	add.s32 	%r2562, %r2561, %r2556;
	mad.lo.s32 	%r2563, %r2554, %r4418, %r2562;
	cvta.to.global.u64 	%rd468, %rd871;
	mul.wide.s32 	%rd469, %r2563, 4;
	add.s64 	%rd470, %rd468, %rd469;
	ld.global.f32 	%f281, [%rd470];
	shl.b32 	%r2564, %r2561, 2;
	mov.u32 	%r2565, _ZZ33matrix_multiplication_kernel_v3_0PKfS0_PfiiiE2sb;
	add.s32 	%r2566, %r2565, %r2564;
	st.shared.f32 	[%r2566+896], %f281;
$L__BB1_235:
	ld.param.u32 	%r4724, [_Z33matrix_multiplication_kernel_v3_0PKfS0_Pfiii_param_5];
	ld.param.u32 	%r4419, [_Z33matrix_multiplication_kernel_v3_0PKfS0_Pfiii_param_4];
	setp.lt.s32 	%p239, %r2534, %r4724;
	mov.u32 	%r2573, %tid.x;
	shl.b32 	%r2574, %r2573, 1;
	add.s32 	%r2575, %r2538, %r2574;
	add.s32 	%r2576, %r2575, %r2536;
	add.s32 	%r2578, %r2576, 1;
	setp.lt.s32 	%p240, %r2578, %r4419;
	and.pred  	%p241, %p239, %p240;
	@%p241 bra 	$L__BB1_237;
	shl.b32 	%r2584, %r2575, 2;
	mov.u32 	%r2585, _ZZ33matrix_multiplication_kernel_v3_0PKfS0_PfiiiE2sb;
	add.s32 	%r2586, %r2585, %r2584;
	mov.b32 	%r2587, 0;
	st.shared.u32 	[%r2586+900], %r2587;
	bra.uni 	$L__BB1_238;
$L__BB1_237:
	ld.param.u32 	%r4420, [_Z33matrix_multiplication_kernel_v3_0PKfS0_Pfiii_param_4];
	ld.param.u64 	%rd872, [_Z33matrix_multiplication_kernel_v3_0PKfS0_Pfiii_param_1];
	or.b32  	%r2589, %r2020, 7;
	mul.lo.s32 	%r2590, %r2589, %r4420;
	cvt.s64.s32 	%rd471, %r2590;
	mov.u32 	%r2591, %ctaid.x;
	shl.b32 	%r2592, %r2591, 5;
	cvt.s64.s32 	%rd472, %r2592;
	mov.u32 	%r2593, %tid.y;
	shl.b32 	%r2594, %r2593, 3;
	mov.u32 	%r2595, %tid.x;
	shl.b32 	%r2596, %r2595, 1;
	add.s32 	%r2597, %r2594, %r2596;
	cvt.u64.u32 	%rd473, %r2597;
	add.s64 	%rd474, %rd473, %rd472;
	add.s64 	%rd475, %rd474, %rd471;
	cvta.to.global.u64 	%rd476, %rd872;
	shl.b64 	%rd477, %rd475, 2;
	add.s64 	%rd478, %rd476, %rd477;
	ld.global.f32 	%f282, [%rd478+4];
	shl.b32 	%r2598, %r2597, 2;
	mov.u32 	%r2599, _ZZ33matrix_multiplication_kernel_v3_0PKfS0_PfiiiE2sb;
	add.s32 	%r2600, %r2599, %r2598;
	st.shared.f32 	[%r2600+900], %f282;
$L__BB1_238:
	ld.param.u32 	%r4725, [_Z33matrix_multiplication_kernel_v3_0PKfS0_Pfiii_param_5];
	ld.param.u32 	%r4421, [_Z33matrix_multiplication_kernel_v3_0PKfS0_Pfiii_param_4];
	or.b32  	%r2602, %r2020, 8;
	setp.lt.s32 	%p242, %r2602, %r4725;
	mov.u32 	%r2603, %ctaid.x;
	shl.b32 	%r2604, %r2603, 5;
	mov.u32 	%r2605, %tid.y;
	shl.b32 	%r2606, %r2605, 3;
	mov.u32 	%r2607, %tid.x;
	shl.b32 	%r2608, %r2607, 1;
	add.s32 	%r2609, %r2606, %r2608;
	add.s32 	%r2610, %r2609, %r2604;
	setp.lt.s32 	%p243, %r2610, %r4421;
	and.pred  	%p244, %p242, %p243;
	@%p244 bra 	$L__BB1_240;
	shl.b32 	%r2617, %r2609, 2;
	mov.u32 	%r2618, _ZZ33matrix_multiplication_kernel_v3_0PKfS0_PfiiiE2sb;
	add.s32 	%r2619, %r2618, %r2617;
	mov.b32 	%r2620, 0;
	st.shared.u32 	[%r2619+1024], %r2620;
	bra.uni 	$L__BB1_241;
$L__BB1_240:
	ld.param.u32 	%r4422, [_Z33matrix_multiplication_kernel_v3_0PKfS0_Pfiii_param_4];
	ld.param.u64 	%rd873, [_Z33matrix_multiplication_kernel_v3_0PKfS0_Pfiii_param_1];
	or.b32  	%r2622, %r2020, 8;
	mov.u32 	%r2623, %ctaid.x;
	shl.b32 	%r2624, %r2623, 5;
	mov.u32 	%r2625, %tid.y;
	shl.b32 	%r2626, %r2625, 3;
	mov.u32 	%r2627, %tid.x;
	shl.b32 	%r2628, %r2627, 1;
	add.s32 	%r2629, %r2626, %r2628;
	add.s32 	%r2630, %r2629, %r2624;
	mad.lo.s32 	%r2631, %r2622, %r4422, %r2630;
	cvta.to.global.u64 	%rd479, %rd873;
	mul.wide.s32 	%rd480, %r2631, 4;
	add.s64 	%rd481, %rd479, %rd480;
	ld.global.f32 	%f283, [%rd481];
	shl.b32 	%r2632, %r2629, 2;
	mov.u32 	%r2633, _ZZ33matrix_multiplication_kernel_v3_0PKfS0_PfiiiE2sb;
	add.s32 	%r2634, %r2633, %r2632;
	st.shared.f32 	[%r2634+1024], %f283;
$L__BB1_241:
	ld.param.u32 	%r4726, [_Z33matrix_multiplication_kernel_v3_0PKfS0_Pfiii_param_5];
	ld.param.u32 	%r4423, [_Z33matrix_multiplication_kernel_v3_0PKfS0_Pfiii_param_4];
	setp.lt.s32 	%p245, %r2602, %r4726;
	mov.u32 	%r2641, %tid.x;
	shl.b32 	%r2642, %r2641, 1;
	add.s32 	%r2643, %r2606, %r2642;
	add.s32 	%r2644, %r2643, %r2604;
	add.s32 	%r2646, %r2644, 1;
	setp.lt.s32 	%p246, %r2646, %r4423;
	and.pred  	%p247, %p245, %p246;
	@%p247 bra 	$L__BB1_243;
	shl.b32 	%r2652, %r2643, 2;
	mov.u32 	%r2653, _ZZ33matrix_multiplication_kernel_v3_0PKfS0_PfiiiE2sb;
	add.s32 	%r2654, %r2653, %r2652;
	mov.b32 	%r2655, 0;
	st.shared.u32 	[%r2654+1028], %r2655;
	bra.uni 	$L__BB1_244;
$L__BB1_243:
	ld.param.u32 	%r4424, [_Z33matrix_multiplication_kernel_v3_0PKfS0_Pfiii_param_4];
	ld.param.u64 	%rd874, [_Z33matrix_multiplication_kernel_v3_0PKfS0_Pfiii_param_1];
	or.b32  	%r2657, %r2020, 8;
	mul.lo.s32 	%r2658, %r2657, %r4424;
	cvt.s64.s32 	%rd482, %r2658;
	mov.u32 	%r2659, %ctaid.x;
	shl.b32 	%r2660, %r2659, 5;
	cvt.s64.s32 	%rd483, %r2660;
	mov.u32 	%r2661, %tid.y;
	shl.b32 	%r2662, %r2661, 3;
	mov.u32 	%r2663, %tid.x;
	shl.b32 	%r2664, %r2663, 1;
	add.s32 	%r2665, %r2662, %r2664;
	cvt.u64.u32 	%rd484, %r2665;
	add.s64 	%rd485, %rd484, %rd483;
	add.s64 	%rd486, %rd485, %rd482;
	cvta.to.global.u64 	%rd487, %rd874;
	shl.b64 	%rd488, %rd486, 2;
	add.s64 	%rd489, %rd487, %rd488;
	ld.global.f32 	%f284, [%rd489+4];
	shl.b32 	%r2666, %r2665, 2;
	mov.u32 	%r2667, _ZZ33matrix_multiplication_kernel_v3_0PKfS0_PfiiiE2sb;
	add.s32 	%r2668, %r2667, %r2666;
	st.shared.f32 	[%r2668+1028], %f284;
$L__BB1_244:
	ld.param.u32 	%r4727, [_Z33matrix_multiplication_kernel_v3_0PKfS0_Pfiii_param_5];
	ld.param.u32 	%r4425, [_Z33matrix_multiplication_kernel_v3_0PKfS0_Pfiii_param_4];
	or.b32  	%r2670, %r2020, 9;
	setp.lt.s32 	%p248, %r2670, %r4727;
	mov.u32 	%r2671, %ctaid.x;
	shl.b32 	%r2672, %r2671, 5;
	mov.u32 	%r2673, %tid.y;
	shl.b32 	%r2674, %r2673, 3;
	mov.u32 	%r2675, %tid.x;
	shl.b32 	%r2676, %r2675, 1;
	add.s32 	%r2677, %r2674, %r2676;
	add.s32 	%r2678, %r2677, %r2672;
	setp.lt.s32 	%p249, %r2678, %r4425;
	and.pred  	%p250, %p248, %p249;
	@%p250 bra 	$L__BB1_246;
	shl.b32 	%r2685, %r2677, 2;
	mov.u32 	%r2686, _ZZ33matrix_multiplication_kernel_v3_0PKfS0_PfiiiE2sb;
	add.s32 	%r2687, %r2686, %r2685;
	mov.b32 	%r2688, 0;
	st.shared.u32 	[%r2687+1152], %r2688;
	bra.uni 	$L__BB1_247;
$L__BB1_246:
	ld.param.u32 	%r4426, [_Z33matrix_multiplication_kernel_v3_0PKfS0_Pfiii_param_4];
	ld.param.u64 	%rd875, [_Z33matrix_multiplication_kernel_v3_0PKfS0_Pfiii_param_1];
	or.b32  	%r2690, %r2020, 9;
	mov.u32 	%r2691, %ctaid.x;
	shl.b32 	%r2692, %r2691, 5;
	mov.u32 	%r2693, %tid.y;
	shl.b32 	%r2694, %r2693, 3;
	mov.u32 	%r2695, %tid.x;
	shl.b32 	%r2696, %r2695, 1;
	add.s32 	%r2697, %r2694, %r2696;
	add.s32 	%r2698, %r2697, %r2692;
	mad.lo.s32 	%r2699, %r2690, %r4426, %r2698;
	cvta.to.global.u64 	%rd490, %rd875;
	mul.wide.s32 	%rd491, %r2699, 4;
	add.s64 	%rd492, %rd490, %rd491;
	ld.global.f32 	%f285, [%rd492];
	shl.b32 	%r2700, %r2697, 2;
	mov.u32 	%r2701, _ZZ33matrix_multiplication_kernel_v3_0PKfS0_PfiiiE2sb;
	add.s32 	%r2702, %r2701, %r2700;
	st.shared.f32 	[%r2702+1152], %f285;
$L__BB1_247:
	ld.param.u32 	%r4728, [_Z33matrix_multiplication_kernel_v3_0PKfS0_Pfiii_param_5];
	ld.param.u32 	%r4427, [_Z33matrix_multiplication_kernel_v3_0PKfS0_Pfiii_param_4];
	setp.lt.s32 	%p251, %r2670, %r4728;
	mov.u32 	%r2709, %tid.x;
	shl.b32 	%r2710, %r2709, 1;
	add.s32 	%r2711, %r2674, %r2710;
	add.s32 	%r2712, %r2711, %r2672;
	add.s32 	%r2714, %r2712, 1;
	setp.lt.s32 	%p252, %r2714, %r4427;
	and.pred  	%p253, %p251, %p252;
	@%p253 bra 	$L__BB1_249;
	shl.b32 	%r2720, %r2711, 2;
	mov.u32 	%r2721, _ZZ33matrix_multiplication_kernel_v3_0PKfS0_PfiiiE2sb;
	add.s32 	%r2722, %r2721, %r2720;
	mov.b32 	%r2723, 0;
	st.shared.u32 	[%r2722+1156], %r2723;
	bra.uni 	$L__BB1_250;
$L__BB1_249:
	ld.param.u32 	%r4428, [_Z33matrix_multiplication_kernel_v3_0PKfS0_Pfiii_param_4];
	ld.param.u64 	%rd876, [_Z33matrix_multiplication_kernel_v3_0PKfS0_Pfiii_param_1];
	or.b32  	%r2725, %r2020, 9;
	mul.lo.s32 	%r2726, %r2725, %r4428;
	cvt.s64.s32 	%rd493, %r2726;
	mov.u32 	%r2727, %ctaid.x;
	shl.b32 	%r2728, %r2727, 5;
	cvt.s64.s32 	%rd494, %r2728;
	mov.u32 	%r2729, %tid.y;
	shl.b32 	%r2730, %r2729, 3;
	mov.u32 	%r2731, %tid.x;
	shl.b32 	%r2732, %r2731, 1;
	add.s32 	%r2733, %r2730, %r2732;
	cvt.u64.u32 	%rd495, %r2733;
	add.s64 	%rd496, %rd495, %rd494;
	add.s64 	%rd497, %rd496, %rd493;
	cvta.to.global.u64 	%rd498, %rd876;
	shl.b64 	%rd499, %rd497, 2;
	add.s64 	%rd500, %rd498, %rd499;
	ld.global.f32 	%f286, [%rd500+4];
	shl.b32 	%r2734, %r2733, 2;
	mov.u32 	%r2735, _ZZ33matrix_multiplication_kernel_v3_0PKfS0_PfiiiE2sb;
	add.s32 	%r2736, %r2735, %r2734;
	st.shared.f32 	[%r2736+1156], %f286;
$L__BB1_250:
	ld.param.u32 	%r4729, [_Z33matrix_multiplication_kernel_v3_0PKfS0_Pfiii_param_5];
	ld.param.u32 	%r4429, [_Z33matrix_multiplication_kernel_v3_0PKfS0_Pfiii_param_4];
	or.b32  	%r2738, %r2020, 10;
	setp.lt.s32 	%p254, %r2738, %r4729;
	mov.u32 	%r2739, %ctaid.x;
	shl.b32 	%r2740, %r2739, 5;
	mov.u32 	%r2741, %tid.y;
	shl.b32 	%r2742, %r2741, 3;
	mov.u32 	%r2743, %tid.x;
	shl.b32 	%r2744, %r2743, 1;
	add.s32 	%r2745, %r2742, %r2744;
	add.s32 	%r2746, %r2745, %r2740;
	setp.lt.s32 	%p255, %r2746, %r4429;
	and.pred  	%p256, %p254, %p255;
	@%p256 bra 	$L__BB1_252;
	shl.b32 	%r2753, %r2745, 2;
	mov.u32 	%r2754, _ZZ33matrix_multiplication_kernel_v3_0PKfS0_PfiiiE2sb;
	add.s32 	%r2755, %r2754, %r2753;
	mov.b32 	%r2756, 0;
	st.shared.u32 	[%r2755+1280], %r2756;
	bra.uni 	$L__BB1_253;
$L__BB1_252:
	ld.param.u32 	%r4430, [_Z33matrix_multiplication_kernel_v3_0PKfS0_Pfiii_param_4];
	ld.param.u64 	%rd877, [_Z33matrix_multiplication_kernel_v3_0PKfS0_Pfiii_param_1];
	or.b32  	%r2758, %r2020, 10;
	mov.u32 	%r2759, %ctaid.x;
	shl.b32 	%r2760, %r2759, 5;
	mov.u32 	%r2761, %tid.y;
	shl.b32 	%r2762, %r2761, 3;
	mov.u32 	%r2763, %tid.x;
	shl.b32 	%r2764, %r2763, 1;
	add.s32 	%r2765, %r2762, %r2764;
	add.s32 	%r2766, %r2765, %r2760;
	mad.lo.s32 	%r2767, %r2758, %r4430, %r2766;
	cvta.to.global.u64 	%rd501, %rd877;
	mul.wide.s32 	%rd502, %r2767, 4;
	add.s64 	%rd503, %rd501, %rd502;
	ld.global.f32 	%f287, [%rd503];
	shl.b32 	%r2768, %r2765, 2;
	mov.u32 	%r2769, _ZZ33matrix_multiplication_kernel_v3_0PKfS0_PfiiiE2sb;
	add.s32 	%r2770, %r2769, %r2768;
	st.shared.f32 	[%r2770+1280], %f287;
$L__BB1_253:
	ld.param.u32 	%r4730, [_Z33matrix_multiplication_kernel_v3_0PKfS0_Pfiii_param_5];
	ld.param.u32 	%r4431, [_Z33matrix_multiplication_kernel_v3_0PKfS0_Pfiii_param_4];
	setp.lt.s32 	%p257, %r2738, %r4730;
	mov.u32 	%r2777, %tid.x;
	shl.b32 	%r2778, %r2777, 1;
	add.s32 	%r2779, %r2742, %r2778;
	add.s32 	%r2780, %r2779, %r2740;
	add.s32 	%r2782, %r2780, 1;
	setp.lt.s32 	%p258, %r2782, %r4431;
	and.pred  	%p259, %p257, %p258;
	@%p259 bra 	$L__BB1_255;
	shl.b32 	%r2788, %r2779, 2;
	mov.u32 	%r2789, _ZZ33matrix_multiplication_kernel_v3_0PKfS0_PfiiiE2sb;
	add.s32 	%r2790, %r2789, %r2788;
	mov.b32 	%r2791, 0;
	st.shared.u32 	[%r2790+1284], %r2791;
	bra.uni 	$L__BB1_256;
$L__BB1_255:
	ld.param.u32 	%r4432, [_Z33matrix_multiplication_kernel_v3_0PKfS0_Pfiii_param_4];
	ld.param.u64 	%rd878, [_Z33matrix_multiplication_kernel_v3_0PKfS0_Pfiii_param_1];
	or.b32  	%r2793, %r2020, 10;
	mul.lo.s32 	%r2794, %r2793, %r4432;
	cvt.s64.s32 	%rd504, %r2794;
	mov.u32 	%r2795, %ctaid.x;
	shl.b32 	%r2796, %r2795, 5;
	cvt.s64.s32 	%rd505, %r2796;
	mov.u32 	%r2797, %tid.y;
	shl.b32 	%r2798, %r2797, 3;
	mov.u32 	%r2799, %tid.x;
	shl.b32 	%r2800, %r2799, 1;
	add.s32 	%r2801, %r2798, %r2800;
	cvt.u64.u32 	%rd506, %r2801;
	add.s64 	%rd507, %rd506, %rd505;
	add.s64 	%rd508, %rd507, %rd504;
	cvta.to.global.u64 	%rd509, %rd878;
	shl.b64 	%rd510, %rd508, 2;
	add.s64 	%rd511, %rd509, %rd510;
	ld.global.f32 	%f288, [%rd511+4];
	shl.b32 	%r2802, %r2801, 2;
	mov.u32 	%r2803, _ZZ33matrix_multiplication_kernel_v3_0PKfS0_PfiiiE2sb;
	add.s32 	%r2804, %r2803, %r2802;
	st.shared.f32 	[%r2804+1284], %f288;
$L__BB1_256:
	ld.param.u32 	%r4731, [_Z33matrix_multiplication_kernel_v3_0PKfS0_Pfiii_param_5];
	ld.param.u32 	%r4433, [_Z33matrix_multiplication_kernel_v3_0PKfS0_Pfiii_param_4];
	or.b32  	%r2806, %r2020, 11;
	setp.lt.s32 	%p260, %r2806, %r4731;
	mov.u32 	%r2807, %ctaid.x;
	shl.b32 	%r2808, %r2807, 5;
	mov.u32 	%r2809, %tid.y;
	shl.b32 	%r2810, %r2809, 3;
	mov.u32 	%r2811, %tid.x;
	shl.b32 	%r2812, %r2811, 1;
	add.s32 	%r2813, %r2810, %r2812;
	add.s32 	%r2814, %r2813, %r2808;
	setp.lt.s32 	%p261, %r2814, %r4433;
	and.pred  	%p262, %p260, %p261;
	@%p262 bra 	$L__BB1_258;
	shl.b32 	%r2821, %r2813, 2;
	mov.u32 	%r2822, _ZZ33matrix_multiplication_kernel_v3_0PKfS0_PfiiiE2sb;
	add.s32 	%r2823, %r2822, %r2821;
	mov.b32 	%r2824, 0;
	st.shared.u32 	[%r2823+1408], %r2824;
	bra.uni 	$L__BB1_259;
$L__BB1_258:
	ld.param.u32 	%r4434, [_Z33matrix_multiplication_kernel_v3_0PKfS0_Pfiii_param_4];
	ld.param.u64 	%rd879, [_Z33matrix_multiplication_kernel_v3_0PKfS0_Pfiii_param_1];
	or.b32  	%r2826, %r2020, 11;
	mov.u32 	%r2827, %ctaid.x;
	shl.b32 	%r2828, %r2827, 5;
	mov.u32 	%r2829, %tid.y;
	shl.b32 	%r2830, %r2829, 3;
	mov.u32 	%r2831, %tid.x;
	shl.b32 	%r2832, %r2831, 1;
	add.s32 	%r2833, %r2830, %r2832;
	add.s32 	%r2834, %r2833, %r2828;
	mad.lo.s32 	%r2835, %r2826, %r4434, %r2834;
	cvta.to.global.u64 	%rd512, %rd879;
	mul.wide.s32 	%rd513, %r2835, 4;
	add.s64 	%rd514, %rd512, %rd513;
	ld.global.f32 	%f289, [%rd514];
	shl.b32 	%r2836, %r2833, 2;
	mov.u32 	%r2837, _ZZ33matrix_multiplication_kernel_v3_0PKfS0_PfiiiE2sb;
	add.s32 	%r2838, %r2837, %r2836;
	st.shared.f32 	[%r2838+1408], %f289;
$L__BB1_259:
	ld.param.u32 	%r4732, [_Z33matrix_multiplication_kernel_v3_0PKfS0_Pfiii_param_5];
	ld.param.u32 	%r4435, [_Z33matrix_multiplication_kernel_v3_0PKfS0_Pfiii_param_4];
	setp.lt.s32 	%p263, %r2806, %r4732;
	mov.u32 	%r2845, %tid.x;
	shl.b32 	%r2846, %r2845, 1;
	add.s32 	%r2847, %r2810, %r2846;
	add.s32 	%r2848, %r2847, %r2808;
	add.s32 	%r2850, %r2848, 1;
	setp.lt.s32 	%p264, %r2850, %r4435;
	and.pred  	%p265, %p263, %p264;
	@%p265 bra 	$L__BB1_261;
	shl.b32 	%r2856, %r2847, 2;
	mov.u32 	%r2857, _ZZ33matrix_multiplication_kernel_v3_0PKfS0_PfiiiE2sb;
	add.s32 	%r2858, %r2857, %r2856;
	mov.b32 	%r2859, 0;
	st.shared.u32 	[%r2858+1412], %r2859;
	bra.uni 	$L__BB1_262;
$L__BB1_261:
	ld.param.u32 	%r4436, [_Z33matrix_multiplication_kernel_v3_0PKfS0_Pfiii_param_4];
	ld.param.u64 	%rd880, [_Z33matrix_multiplication_kernel_v3_0PKfS0_Pfiii_param_1];
	or.b32  	%r2861, %r2020, 11;
	mul.lo.s32 	%r2862, %r2861, %r4436;
	cvt.s64.s32 	%rd515, %r2862;
	mov.u32 	%r2863, %ctaid.x;
	shl.b32 	%r2864, %r2863, 5;
	cvt.s64.s32 	%rd516, %r2864;
	mov.u32 	%r2865, %tid.y;
	shl.b32 	%r2866, %r2865, 3;
	mov.u32 	%r2867, %tid.x;
	shl.b32 	%r2868, %r2867, 1;
	add.s32 	%r2869, %r2866, %r2868;
	cvt.u64.u32 	%rd517, %r2869;
	add.s64 	%rd518, %rd517, %rd516;
	add.s64 	%rd519, %rd518, %rd515;
	cvta.to.global.u64 	%rd520, %rd880;
	shl.b64 	%rd521, %rd519, 2;
	add.s64 	%rd522, %rd520, %rd521;
	ld.global.f32 	%f290, [%rd522+4];
	shl.b32 	%r2870, %r2869, 2;
	mov.u32 	%r2871, _ZZ33matrix_multiplication_kernel_v3_0PKfS0_PfiiiE2sb;
	add.s32 	%r2872, %r2871, %r2870;
	st.shared.f32 	[%r2872+1412], %f290;
$L__BB1_262:
	ld.param.u32 	%r4733, [_Z33matrix_multiplication_kernel_v3_0PKfS0_Pfiii_param_5];
	ld.param.u32 	%r4437, [_Z33matrix_multiplication_kernel_v3_0PKfS0_Pfiii_param_4];
	or.b32  	%r2874, %r2020, 12;
	setp.lt.s32 	%p266, %r2874, %r4733;
	mov.u32 	%r2875, %ctaid.x;
	shl.b32 	%r2876, %r2875, 5;
	mov.u32 	%r2877, %tid.y;
	shl.b32 	%r2878, %r2877, 3;
	mov.u32 	%r2879, %tid.x;
	shl.b32 	%r2880, %r2879, 1;
	add.s32 	%r2881, %r2878, %r2880;
	add.s32 	%r2882, %r2881, %r2876;
	setp.lt.s32 	%p267, %r2882, %r4437;
	and.pred  	%p268, %p266, %p267;
	@%p268 bra 	$L__BB1_264;
	shl.b32 	%r2889, %r2881, 2;
	mov.u32 	%r2890, _ZZ33matrix_multiplication_kernel_v3_0PKfS0_PfiiiE2sb;
	add.s32 	%r2891, %r2890, %r2889;
	mov.b32 	%r2892, 0;
	st.shared.u32 	[%r2891+1536], %r2892;
	bra.uni 	$L__BB1_265;
$L__BB1_264:
	ld.param.u32 	%r4438, [_Z33matrix_multiplication_kernel_v3_0PKfS0_Pfiii_param_4];
	ld.param.u64 	%rd881, [_Z33matrix_multiplication_kernel_v3_0PKfS0_Pfiii_param_1];
	or.b32  	%r2894, %r2020, 12;
	mov.u32 	%r2895, %ctaid.x;
	shl.b32 	%r2896, %r2895, 5;
	mov.u32 	%r2897, %tid.y;
	shl.b32 	%r2898, %r2897, 3;
	mov.u32 	%r2899, %tid.x;
	shl.b32 	%r2900, %r2899, 1;
	add.s32 	%r2901, %r2898, %r2900;
	add.s32 	%r2902, %r2901, %r2896;
	mad.lo.s32 	%r2903, %r2894, %r4438, %r2902;
	cvta.to.global.u64 	%rd523, %rd881;
	mul.wide.s32 	%rd524, %r2903, 4;
	add.s64 	%rd525, %rd523, %rd524;
	ld.global.f32 	%f291, [%rd525];
	shl.b32 	%r2904, %r2901, 2;
	mov.u32 	%r2905, _ZZ33matrix_multiplication_kernel_v3_0PKfS0_PfiiiE2sb;
	add.s32 	%r2906, %r2905, %r2904;
	st.shared.f32 	[%r2906+1536], %f291;
$L__BB1_265:
	ld.param.u32 	%r4734, [_Z33matrix_multiplication_kernel_v3_0PKfS0_Pfiii_param_5];
	ld.param.u32 	%r4439, [_Z33matrix_multiplication_kernel_v3_0PKfS0_Pfiii_param_4];
	setp.lt.s32 	%p269, %r2874, %r4734;
	mov.u32 	%r2913, %tid.x;
	shl.b32 	%r2914, %r2913, 1;
	add.s32 	%r2915, %r2878, %r2914;
	add.s32 	%r2916, %r2915, %r2876;
	add.s32 	%r2918, %r2916, 1;
	setp.lt.s32 	%p270, %r2918, %r4439;
	and.pred  	%p271, %p269, %p270;
	@%p271 bra 	$L__BB1_267;
	shl.b32 	%r2924, %r2915, 2;
	mov.u32 	%r2925, _ZZ33matrix_multiplication_kernel_v3_0PKfS0_PfiiiE2sb;
	add.s32 	%r2926, %r2925, %r2924;
	mov.b32 	%r2927, 0;
	st.shared.u32 	[%r2926+1540], %r2927;
	bra.uni 	$L__BB1_268;
$L__BB1_267:
	ld.param.u32 	%r4440, [_Z33matrix_multiplication_kernel_v3_0PKfS0_Pfiii_param_4];
	ld.param.u64 	%rd882, [_Z33matrix_multiplication_kernel_v3_0PKfS0_Pfiii_param_1];
	or.b32  	%r2929, %r2020, 12;
	mul.lo.s32 	%r2930, %r2929, %r4440;
	cvt.s64.s32 	%rd526, %r2930;
	mov.u32 	%r2931, %ctaid.x;
	shl.b32 	%r2932, %r2931, 5;
	cvt.s64.s32 	%rd527, %r2932;
	mov.u32 	%r2933, %tid.y;
	shl.b32 	%r2934, %r2933, 3;
	mov.u32 	%r2935, %tid.x;
	shl.b32 	%r2936, %r2935, 1;
	add.s32 	%r2937, %r2934, %r2936;
	cvt.u64.u32 	%rd528, %r2937;
	add.s64 	%rd529, %rd528, %rd527;
	add.s64 	%rd530, %rd529, %rd526;
	cvta.to.global.u64 	%rd531, %rd882;
	shl.b64 	%rd532, %rd530, 2;
	add.s64 	%rd533, %rd531, %rd532;
	ld.global.f32 	%f292, [%rd533+4];
	shl.b32 	%r2938, %r2937, 2;
	mov.u32 	%r2939, _ZZ33matrix_multiplication_kernel_v3_0PKfS0_PfiiiE2sb;
	add.s32 	%r2940, %r2939, %r2938;
	st.shared.f32 	[%r2940+1540], %f292;
$L__BB1_268:
	ld.param.u32 	%r4735, [_Z33matrix_multiplication_kernel_v3_0PKfS0_Pfiii_param_5];
	ld.param.u32 	%r4441, [_Z33matrix_multiplication_kernel_v3_0PKfS0_Pfiii_param_4];
	or.b32  	%r2942, %r2020, 13;
	setp.lt.s32 	%p272, %r2942, %r4735;
	mov.u32 	%r2943, %ctaid.x;
	shl.b32 	%r2944, %r2943, 5;
	mov.u32 	%r2945, %tid.y;
	shl.b32 	%r2946, %r2945, 3;
	mov.u32 	%r2947, %tid.x;
	shl.b32 	%r2948, %r2947, 1;
	add.s32 	%r2949, %r2946, %r2948;
	add.s32 	%r2950, %r2949, %r2944;
	setp.lt.s32 	%p273, %r2950, %r4441;
	and.pred  	%p274, %p272, %p273;
	@%p274 bra 	$L__BB1_270;
	shl.b32 	%r2957, %r2949, 2;
	mov.u32 	%r2958, _ZZ33matrix_multiplication_kernel_v3_0PKfS0_PfiiiE2sb;
	add.s32 	%r2959, %r2958, %r2957;
	mov.b32 	%r2960, 0;
	st.shared.u32 	[%r2959+1664], %r2960;
	bra.uni 	$L__BB1_271;
$L__BB1_270:
	ld.param.u32 	%r4442, [_Z33matrix_multiplication_kernel_v3_0PKfS0_Pfiii_param_4];
	ld.param.u64 	%rd883, [_Z33matrix_multiplication_kernel_v3_0PKfS0_Pfiii_param_1];
	or.b32  	%r2962, %r2020, 13;
	mov.u32 	%r2963, %ctaid.x;
	shl.b32 	%r2964, %r2963, 5;
	mov.u32 	%r2965, %tid.y;
	shl.b32 	%r2966, %r2965, 3;
	mov.u32 	%r2967, %tid.x;
	shl.b32 	%r2968, %r2967, 1;
	add.s32 	%r2969, %r2966, %r2968;
	add.s32 	%r2970, %r2969, %r2964;
	mad.lo.s32 	%r2971, %r2962, %r4442, %r2970;
	cvta.to.global.u64 	%rd534, %rd883;
	mul.wide.s32 	%rd535, %r2971, 4;
	add.s64 	%rd536, %rd534, %rd535;
	ld.global.f32 	%f293, [%rd536];
	shl.b32 	%r2972, %r2969, 2;
	mov.u32 	%r2973, _ZZ33matrix_multiplication_kernel_v3_0PKfS0_PfiiiE2sb;
	add.s32 	%r2974, %r2973, %r2972;
	st.shared.f32 	[%r2974+1664], %f293;
$L__BB1_271:
	ld.param.u32 	%r4736, [_Z33matrix_multiplication_kernel_v3_0PKfS0_Pfiii_param_5];
	ld.param.u32 	%r4443, [_Z33matrix_multiplication_kernel_v3_0PKfS0_Pfiii_param_4];
	setp.lt.s32 	%p275, %r2942, %r4736;
	mov.u32 	%r2981, %tid.x;
	shl.b32 	%r2982, %r2981, 1;
	add.s32 	%r2983, %r2946, %r2982;
	add.s32 	%r2984, %r2983, %r2944;
	add.s32 	%r2986, %r2984, 1;
	setp.lt.s32 	%p276, %r2986, %r4443;
	and.pred  	%p277, %p275, %p276;
	@%p277 bra 	$L__BB1_273;
	shl.b32 	%r2992, %r2983, 2;
	mov.u32 	%r2993, _ZZ33matrix_multiplication_kernel_v3_0PKfS0_PfiiiE2sb;
	add.s32 	%r2994, %r2993, %r2992;
	mov.b32 	%r2995, 0;
	st.shared.u32 	[%r2994+1668], %r2995;
	bra.uni 	$L__BB1_274;
$L__BB1_273:
	ld.param.u32 	%r4444, [_Z33matrix_multiplication_kernel_v3_0PKfS0_Pfiii_param_4];
	ld.param.u64 	%rd884, [_Z33matrix_multiplication_kernel_v3_0PKfS0_Pfiii_param_1];
	or.b32  	%r2997, %r2020, 13;
	mul.lo.s32 	%r2998, %r2997, %r4444;
	cvt.s64.s32 	%rd537, %r2998;
	mov.u32 	%r2999, %ctaid.x;
	shl.b32 	%r3000, %r2999, 5;
	cvt.s64.s32 	%rd538, %r3000;
	mov.u32 	%r3001, %tid.y;
	shl.b32 	%r3002, %r3001, 3;
	mov.u32 	%r3003, %tid.x;
	shl.b32 	%r3004, %r3003, 1;
	add.s32 	%r3005, %r3002, %r3004;
	cvt.u64.u32 	%rd539, %r3005;
	add.s64 	%rd540, %rd539, %rd538;
	add.s64 	%rd541, %rd540, %rd537;
	cvta.to.global.u64 	%rd542, %rd884;
	shl.b64 	%rd543, %rd541, 2;
	add.s64 	%rd544, %rd542, %rd543;
	ld.global.f32 	%f294, [%rd544+4];
	shl.b32 	%r3006, %r3005, 2;
	mov.u32 	%r3007, _ZZ33matrix_multiplication_kernel_v3_0PKfS0_PfiiiE2sb;
	add.s32 	%r3008, %r3007, %r3006;
	st.shared.f32 	[%r3008+1668], %f294;
$L__BB1_274:
	ld.param.u32 	%r4737, [_Z33matrix_multiplication_kernel_v3_0PKfS0_Pfiii_param_5];
	ld.param.u32 	%r4445, [_Z33matrix_multiplication_kernel_v3_0PKfS0_Pfiii_param_4];
	or.b32  	%r3010, %r2020, 14;
	setp.lt.s32 	%p278, %r3010, %r4737;
	mov.u32 	%r3011, %ctaid.x;
	shl.b32 	%r3012, %r3011, 5;
	mov.u32 	%r3013, %tid.y;
	shl.b32 	%r3014, %r3013, 3;
	mov.u32 	%r3015, %tid.x;
	shl.b32 	%r3016, %r3015, 1;
	add.s32 	%r3017, %r3014, %r3016;
	add.s32 	%r3018, %r3017, %r3012;
	setp.lt.s32 	%p279, %r3018, %r4445;
	and.pred  	%p280, %p278, %p279;
	@%p280 bra 	$L__BB1_276;
	shl.b32 	%r3025, %r3017, 2;
	mov.u32 	%r3026, _ZZ33matrix_multiplication_kernel_v3_0PKfS0_PfiiiE2sb;
	add.s32 	%r3027, %r3026, %r3025;
	mov.b32 	%r3028, 0;
	st.shared.u32 	[%r3027+1792], %r3028;
	bra.uni 	$L__BB1_277;
$L__BB1_276:
	ld.param.u32 	%r4446, [_Z33matrix_multiplication_kernel_v3_0PKfS0_Pfiii_param_4];
	ld.param.u64 	%rd885, [_Z33matrix_multiplication_kernel_v3_0PKfS0_Pfiii_param_1];
	or.b32  	%r3030, %r2020, 14;
	mov.u32 	%r3031, %ctaid.x;
	shl.b32 	%r3032, %r3031, 5;
	mov.u32 	%r3033, %tid.y;
	shl.b32 	%r3034, %r3033, 3;
	mov.u32 	%r3035, %tid.x;
	shl.b32 	%r3036, %r3035, 1;
	add.s32 	%r3037, %r3034, %r3036;
	add.s32 	%r3038, %r3037, %r3032;
	mad.lo.s32 	%r3039, %r3030, %r4446, %r3038;
	cvta.to.global.u64 	%rd545, %rd885;
	mul.wide.s32 	%rd546, %r3039, 4;
	add.s64 	%rd547, %rd545, %rd546;
	ld.global.f32 	%f295, [%rd547];
	shl.b32 	%r3040, %r3037, 2;
	mov.u32 	%r3041, _ZZ33matrix_multiplication_kernel_v3_0PKfS0_PfiiiE2sb;
	add.s32 	%r3042, %r3041, %r3040;
	st.shared.f32 	[%r3042+1792], %f295;
$L__BB1_277:
	ld.param.u32 	%r4738, [_Z33matrix_multiplication_kernel_v3_0PKfS0_Pfiii_param_5];
	ld.param.u32 	%r4447, [_Z33matrix_multiplication_kernel_v3_0PKfS0_Pfiii_param_4];
	setp.lt.s32 	%p281, %r3010, %r4738;
	mov.u32 	%r3049, %tid.x;
	shl.b32 	%r3050, %r3049, 1;
	add.s32 	%r3051, %r3014, %r3050;
	add.s32 	%r3052, %r3051, %r3012;
	add.s32 	%r3054, %r3052, 1;
	setp.lt.s32 	%p282, %r3054, %r4447;
	and.pred  	%p283, %p281, %p282;
	@%p283 bra 	$L__BB1_279;
	shl.b32 	%r3060, %r3051, 2;
	mov.u32 	%r3061, _ZZ33matrix_multiplication_kernel_v3_0PKfS0_PfiiiE2sb;
	add.s32 	%r3062, %r3061, %r3060;
	mov.b32 	%r3063, 0;
	st.shared.u32 	[%r3062+1796], %r3063;
	bra.uni 	$L__BB1_280;
$L__BB1_279:
	ld.param.u32 	%r4448, [_Z33matrix_multiplication_kernel_v3_0PKfS0_Pfiii_param_4];
	ld.param.u64 	%rd886, [_Z33matrix_multiplication_kernel_v3_0PKfS0_Pfiii_param_1];
	or.b32  	%r3065, %r2020, 14;
	mul.lo.s32 	%r3066, %r3065, %r4448;
	cvt.s64.s32 	%rd548, %r3066;
	mov.u32 	%r3067, %ctaid.x;
	shl.b32 	%r3068, %r3067, 5;
	cvt.s64.s32 	%rd549, %r3068;
	mov.u32 	%r3069, %tid.y;
	shl.b32 	%r3070, %r3069, 3;
	mov.u32 	%r3071, %tid.x;
	shl.b32 	%r3072, %r3071, 1;
	add.s32 	%r3073, %r3070, %r3072;
	cvt.u64.u32 	%rd550, %r3073;
	add.s64 	%rd551, %rd550, %rd549;
	add.s64 	%rd552, %rd551, %rd548;
	cvta.to.global.u64 	%rd553, %rd886;
	shl.b64 	%rd554, %rd552, 2;
	add.s64 	%rd555, %rd553, %rd554;
	ld.global.f32 	%f296, [%rd555+4];
	shl.b32 	%r3074, %r3073, 2;
	mov.u32 	%r3075, _ZZ33matrix_multiplication_kernel_v3_0PKfS0_PfiiiE2sb;
	add.s32 	%r3076, %r3075, %r3074;
	st.shared.f32 	[%r3076+1796], %f296;
$L__BB1_280:
	ld.param.u32 	%r4739, [_Z33matrix_multiplication_kernel_v3_0PKfS0_Pfiii_param_5];
	ld.param.u32 	%r4449, [_Z33matrix_multiplication_kernel_v3_0PKfS0_Pfiii_param_4];
	or.b32  	%r3078, %r2020, 15;
	setp.lt.s32 	%p284, %r3078, %r4739;
	mov.u32 	%r3079, %ctaid.x;
	shl.b32 	%r3080, %r3079, 5;
	mov.u32 	%r3081, %tid.y;
	shl.b32 	%r3082, %r3081, 3;
	mov.u32 	%r3083, %tid.x;
	shl.b32 	%r3084, %r3083, 1;
	add.s32 	%r3085, %r3082, %r3084;
	add.s32 	%r3086, %r3085, %r3080;
	setp.lt.s32 	%p285, %r3086, %r4449;
	and.pred  	%p286, %p284, %p285;
	@%p286 bra 	$L__BB1_282;
	shl.b32 	%r3093, %r3085, 2;
	mov.u32 	%r3094, _ZZ33matrix_multiplication_kernel_v3_0PKfS0_PfiiiE2sb;
	add.s32 	%r3095, %r3094, %r3093;
	mov.b32 	%r3096, 0;
	st.shared.u32 	[%r3095+1920], %r3096;
	bra.uni 	$L__BB1_283;
$L__BB1_282:
	ld.param.u32 	%r4450, [_Z33matrix_multiplication_kernel_v3_0PKfS0_Pfiii_param_4];
	ld.param.u64 	%rd887, [_Z33matrix_multiplication_kernel_v3_0PKfS0_Pfiii_param_1];
	or.b32  	%r3098, %r2020, 15;
	mov.u32 	%r3099, %ctaid.x;
	shl.b32 	%r3100, %r3099, 5;
	mov.u32 	%r3101, %tid.y;
	shl.b32 	%r3102, %r3101, 3;
	mov.u32 	%r3103, %tid.x;
	shl.b32 	%r3104, %r3103, 1;
	add.s32 	%r3105, %r3102, %r3104;
	add.s32 	%r3106, %r3105, %r3100;
	mad.lo.s32 	%r3107, %r3098, %r4450, %r3106;
	cvta.to.global.u64 	%rd556, %rd887;
	mul.wide.s32 	%rd557, %r3107, 4;
	add.s64 	%rd558, %rd556, %rd557;
	ld.global.f32 	%f297, [%rd558];
	shl.b32 	%r3108, %r3105, 2;
	mov.u32 	%r3109, _ZZ33matrix_multiplication_kernel_v3_0PKfS0_PfiiiE2sb;
	add.s32 	%r3110, %r3109, %r3108;
	st.shared.f32 	[%r3110+1920], %f297;
$L__BB1_283:
	ld.param.u32 	%r4740, [_Z33matrix_multiplication_kernel_v3_0PKfS0_Pfiii_param_5];
	ld.param.u32 	%r4451, [_Z33matrix_multiplication_kernel_v3_0PKfS0_Pfiii_param_4];
	setp.lt.s32 	%p287, %r3078, %r4740;
	mov.u32 	%r3117, %tid.x;
	shl.b32 	%r3118, %r3117, 1;
	add.s32 	%r3119, %r3082, %r3118;
	add.s32 	%r3120, %r3119, %r3080;
	add.s32 	%r3122, %r3120, 1;
	setp.lt.s32 	%p288, %r3122, %r4451;
	and.pred  	%p289, %p287, %p288;
	@%p289 bra 	$L__BB1_285;
	shl.b32 	%r3128, %r3119, 2;
	mov.u32 	%r3129, _ZZ33matrix_multiplication_kernel_v3_0PKfS0_PfiiiE2sb;
	add.s32 	%r3130, %r3129, %r3128;
	mov.b32 	%r3131, 0;
	st.shared.u32 	[%r3130+1924], %r3131;
	bra.uni 	$L__BB1_286;
$L__BB1_285:
	ld.param.u32 	%r4452, [_Z33matrix_multiplication_kernel_v3_0PKfS0_Pfiii_param_4];
	ld.param.u64 	%rd888, [_Z33matrix_multiplication_kernel_v3_0PKfS0_Pfiii_param_1];
	or.b32  	%r3133, %r2020, 15;
	mul.lo.s32 	%r3134, %r3133, %r4452;
	cvt.s64.s32 	%rd559, %r3134;
	mov.u32 	%r3135, %ctaid.x;
	shl.b32 	%r3136, %r3135, 5;
	cvt.s64.s32 	%rd560, %r3136;
	mov.u32 	%r3137, %tid.y;
	shl.b32 	%r3138, %r3137, 3;
	mov.u32 	%r3139, %tid.x;
	shl.b32 	%r3140, %r3139, 1;
	add.s32 	%r3141, %r3138, %r3140;
	cvt.u64.u32 	%rd561, %r3141;
	add.s64 	%rd562, %rd561, %rd560;
	add.s64 	%rd563, %rd562, %rd559;
	cvta.to.global.u64 	%rd564, %rd888;
	shl.b64 	%rd565, %rd563, 2;
	add.s64 	%rd566, %rd564, %rd565;
	ld.global.f32 	%f298, [%rd566+4];
	shl.b32 	%r3142, %r3141, 2;
	mov.u32 	%r3143, _ZZ33matrix_multiplication_kernel_v3_0PKfS0_PfiiiE2sb;
	add.s32 	%r3144, %r3143, %r3142;
	st.shared.f32 	[%r3144+1924], %f298;
$L__BB1_286:
	ld.param.u32 	%r4741, [_Z33matrix_multiplication_kernel_v3_0PKfS0_Pfiii_param_5];
	ld.param.u32 	%r4453, [_Z33matrix_multiplication_kernel_v3_0PKfS0_Pfiii_param_4];
	or.b32  	%r3146, %r2020, 16;
	setp.lt.s32 	%p290, %r3146, %r4741;
	mov.u32 	%r3147, %ctaid.x;
	shl.b32 	%r3148, %r3147, 5;
	mov.u32 	%r3149, %tid.y;
	shl.b32 	%r3150, %r3149, 3;
	mov.u32 	%r3151, %tid.x;
	shl.b32 	%r3152, %r3151, 1;
	add.s32 	%r3153, %r3150, %r3152;
	add.s32 	%r3154, %r3153, %r3148;
	setp.lt.s32 	%p291, %r3154, %r4453;
	and.pred  	%p292, %p290, %p291;
	@%p292 bra 	$L__BB1_288;
	shl.b32 	%r3161, %r3153, 2;
	mov.u32 	%r3162, _ZZ33matrix_multiplication_kernel_v3_0PKfS0_PfiiiE2sb;
	add.s32 	%r3163, %r3162, %r3161;
	mov.b32 	%r3164, 0;
	st.shared.u32 	[%r3163+2048], %r3164;
	bra.uni 	$L__BB1_289;
$L__BB1_288:
	ld.param.u32 	%r4454, [_Z33matrix_multiplication_kernel_v3_0PKfS0_Pfiii_param_4];
	ld.param.u64 	%rd889, [_Z33matrix_multiplication_kernel_v3_0PKfS0_Pfiii_param_1];
	or.b32  	%r3166, %r2020, 16;
	mov.u32 	%r3167, %ctaid.x;
	shl.b32 	%r3168, %r3167, 5;
	mov.u32 	%r3169, %tid.y;
	shl.b32 	%r3170, %r3169, 3;
	mov.u32 	%r3171, %tid.x;
	shl.b32 	%r3172, %r3171, 1;
	add.s32 	%r3173, %r3170, %r3172;
	add.s32 	%r3174, %r3173, %r3168;
	mad.lo.s32 	%r3175, %r3166, %r4454, %r3174;
	cvta.to.global.u64 	%rd567, %rd889;
	mul.wide.s32 	%rd568, %r3175, 4;
	add.s64 	%rd569, %rd567, %rd568;
	ld.global.f32 	%f299, [%rd569];
	shl.b32 	%r3176, %r3173, 2;
	mov.u32 	%r3177, _ZZ33matrix_multiplication_kernel_v3_0PKfS0_PfiiiE2sb;
	add.s32 	%r3178, %r3177, %r3176;
	st.shared.f32 	[%r3178+2048], %f299;
$L__BB1_289:
	ld.param.u32 	%r4742, [_Z33matrix_multiplication_kernel_v3_0PKfS0_Pfiii_param_5];
	ld.param.u32 	%r4455, [_Z33matrix_multiplication_kernel_v3_0PKfS0_Pfiii_param_4];
	setp.lt.s32 	%p293, %r3146, %r4742;
	mov.u32 	%r3185, %tid.x;
	shl.b32 	%r3186, %r3185, 1;
	add.s32 	%r3187, %r3150, %r3186;
	add.s32 	%r3188, %r3187, %r3148;
	add.s32 	%r3190, %r3188, 1;
	setp.lt.s32 	%p294, %r3190, %r4455;
	and.pred  	%p295, %p293, %p294;
	@%p295 bra 	$L__BB1_291;
	shl.b32 	%r3196, %r3187, 2;
	mov.u32 	%r3197, _ZZ33matrix_multiplication_kernel_v3_0PKfS0_PfiiiE2sb;
	add.s32 	%r3198, %r3197, %r3196;
	mov.b32 	%r3199, 0;
	st.shared.u32 	[%r3198+2052], %r3199;
	bra.uni 	$L__BB1_292;
$L__BB1_291:
	ld.param.u32 	%r4456, [_Z33matrix_multiplication_kernel_v3_0PKfS0_Pfiii_param_4];
	ld.param.u64 	%rd890, [_Z33matrix_multiplication_kernel_v3_0PKfS0_Pfiii_param_1];
	or.b32  	%r3201, %r2020, 16;
	mul.lo.s32 	%r3202, %r3201, %r4456;
	cvt.s64.s32 	%rd570, %r3202;
	mov.u32 	%r3203, %ctaid.x;
	shl.b32 	%r3204, %r3203, 5;
	cvt.s64.s32 	%rd571, %r3204;
	mov.u32 	%r3205, %tid.y;
	shl.b32 	%r3206, %r3205, 3;
	mov.u32 	%r3207, %tid.x;
	shl.b32 	%r3208, %r3207, 1;
	add.s32 	%r3209, %r3206, %r3208;
	cvt.u64.u32 	%rd572, %r3209;
	add.s64 	%rd573, %rd572, %rd571;
	add.s64 	%rd574, %rd573, %rd570;
	cvta.to.global.u64 	%rd575, %rd890;
	shl.b64 	%rd576, %rd574, 2;
	add.s64 	%rd577, %rd575, %rd576;
	ld.global.f32 	%f300, [%rd577+4];
	shl.b32 	%r3210, %r3209, 2;
	mov.u32 	%r3211, _ZZ33matrix_multiplication_kernel_v3_0PKfS0_PfiiiE2sb;
	add.s32 	%r3212, %r3211, %r3210;
	st.shared.f32 	[%r3212+2052], %f300;
$L__BB1_292:
	ld.param.u32 	%r4743, [_Z33matrix_multiplication_kernel_v3_0PKfS0_Pfiii_param_5];
	ld.param.u32 	%r4457, [_Z33matrix_multiplication_kernel_v3_0PKfS0_Pfiii_param_4];
	or.b32  	%r3214, %r2020, 17;
	setp.lt.s32 	%p296, %r3214, %r4743;
	mov.u32 	%r3215, %ctaid.x;
	shl.b32 	%r3216, %r3215, 5;
	mov.u32 	%r3217, %tid.y;
	shl.b32 	%r3218, %r3217, 3;
	mov.u32 	%r3219, %tid.x;
	shl.b32 	%r3220, %r3219, 1;
	add.s32 	%r3221, %r3218, %r3220;
	add.s32 	%r3222, %r3221, %r3216;
	setp.lt.s32 	%p297, %r3222, %r4457;
	and.pred  	%p298, %p296, %p297;
	@%p298 bra 	$L__BB1_294;
	shl.b32 	%r3229, %r3221, 2;
	mov.u32 	%r3230, _ZZ33matrix_multiplication_kernel_v3_0PKfS0_PfiiiE2sb;
	add.s32 	%r3231, %r3230, %r3229;
	mov.b32 	%r3232, 0;
	st.shared.u32 	[%r3231+2176], %r3232;
	bra.uni 	$L__BB1_295;
$L__BB1_294:
	ld.param.u32 	%r4458, [_Z33matrix_multiplication_kernel_v3_0PKfS0_Pfiii_param_4];
	ld.param.u64 	%rd891, [_Z33matrix_multiplication_kernel_v3_0PKfS0_Pfiii_param_1];
	or.b32  	%r3234, %r2020, 17;
	mov.u32 	%r3235, %ctaid.x;
	shl.b32 	%r3236, %r3235, 5;
	mov.u32 	%r3237, %tid.y;
	shl.b32 	%r3238, %r3237, 3;
	mov.u32 	%r3239, %tid.x;
	shl.b32 	%r3240, %r3239, 1;
	add.s32 	%r3241, %r3238, %r3240;
	add.s32 	%r3242, %r3241, %r3236;
	mad.lo.s32 	%r3243, %r3234, %r4458, %r3242;
	cvta.to.global.u64 	%rd578, %rd891;
	mul.wide.s32 	%rd579, %r3243, 4;
	add.s64 	%rd580, %rd578, %rd579;
	ld.global.f32 	%f301, [%rd580];
	shl.b32 	%r3244, %r3241, 2;
	mov.u32 	%r3245, _ZZ33matrix_multiplication_kernel_v3_0PKfS0_PfiiiE2sb;
	add.s32 	%r3246, %r3245, %r3244;
	st.shared.f32 	[%r3246+2176], %f301;
$L__BB1_295:
	ld.param.u32 	%r4744, [_Z33matrix_multiplication_kernel_v3_0PKfS0_Pfiii_param_5];
	ld.param.u32 	%r4459, [_Z33matrix_multiplication_kernel_v3_0PKfS0_Pfiii_param_4];
	setp.lt.s32 	%p299, %r3214, %r4744;
	mov.u32 	%r3253, %tid.x;
	shl.b32 	%r3254, %r3253, 1;
	add.s32 	%r3255, %r3218, %r3254;
	add.s32 	%r3256, %r3255, %r3216;
	add.s32 	%r3258, %r3256, 1;
	setp.lt.s32 	%p300, %r3258, %r4459;
	and.pred  	%p301, %p299, %p300;
	@%p301 bra 	$L__BB1_297;
	shl.b32 	%r3264, %r3255, 2;
	mov.u32 	%r3265, _ZZ33matrix_multiplication_kernel_v3_0PKfS0_PfiiiE2sb;
	add.s32 	%r3266, %r3265, %r3264;
	mov.b32 	%r3267, 0;
	st.shared.u32 	[%r3266+2180], %r3267;
	bra.uni 	$L__BB1_298;
$L__BB1_297:
	ld.param.u32 	%r4460, [_Z33matrix_multiplication_kernel_v3_0PKfS0_Pfiii_param_4];
	ld.param.u64 	%rd892, [_Z33matrix_multiplication_kernel_v3_0PKfS0_Pfiii_param_1];
	or.b32  	%r3269, %r2020, 17;
	mul.lo.s32 	%r3270, %r3269, %r4460;
	cvt.s64.s32 	%rd581, %r3270;
	mov.u32 	%r3271, %ctaid.x;
	shl.b32 	%r3272, %r3271, 5;
	cvt.s64.s32 	%rd582, %r3272;
	mov.u32 	%r3273, %tid.y;
	shl.b32 	%r3274, %r3273, 3;
	mov.u32 	%r3275, %tid.x;
	shl.b32 	%r3276, %r3275, 1;
	add.s32 	%r3277, %r3274, %r3276;
	cvt.u64.u32 	%rd583, %r3277;
	add.s64 	%rd584, %rd583, %rd582;
	add.s64 	%rd585, %rd584, %rd581;
	cvta.to.global.u64 	%rd586, %rd892;
	shl.b64 	%rd587, %rd585, 2;
	add.s64 	%rd588, %rd586, %rd587;
	ld.global.f32 	%f302, [%rd588+4];
	shl.b32 	%r3278, %r3277, 2;
	mov.u32 	%r3279, _ZZ33matrix_multiplication_kernel_v3_0PKfS0_PfiiiE2sb;
	add.s32 	%r3280, %r3279, %r3278;
	st.shared.f32 	[%r3280+2180], %f302;
$L__BB1_298:
	ld.param.u32 	%r4745, [_Z33matrix_multiplication_kernel_v3_0PKfS0_Pfiii_param_5];
	ld.param.u32 	%r4461, [_Z33matrix_multiplication_kernel_v3_0PKfS0_Pfiii_param_4];
	or.b32  	%r3282, %r2020, 18;
	setp.lt.s32 	%p302, %r3282, %r4745;
	mov.u32 	%r3283, %ctaid.x;
	shl.b32 	%r3284, %r3283, 5;
	mov.u32 	%r3285, %tid.y;
	shl.b32 	%r3286, %r3285, 3;
	mov.u32 	%r3287, %tid.x;
	shl.b32 	%r3288, %r3287, 1;
	add.s32 	%r3289, %r3286, %r3288;
	add.s32 	%r3290, %r3289, %r3284;
	setp.lt.s32 	%p303, %r3290, %r4461;
	and.pred  	%p304, %p302, %p303;
	@%p304 bra 	$L__BB1_300;
	shl.b32 	%r3297, %r3289, 2;
	mov.u32 	%r3298, _ZZ33matrix_multiplication_kernel_v3_0PKfS0_PfiiiE2sb;
	add.s32 	%r3299, %r3298, %r3297;
	mov.b32 	%r3300, 0;
	st.shared.u32 	[%r3299+2304], %r3300;
	bra.uni 	$L__BB1_301;
$L__BB1_300:
	ld.param.u32 	%r4462, [_Z33matrix_multiplication_kernel_v3_0PKfS0_Pfiii_param_4];
	ld.param.u64 	%rd893, [_Z33matrix_multiplication_kernel_v3_0PKfS0_Pfiii_param_1];
	or.b32  	%r3302, %r2020, 18;
	mov.u32 	%r3303, %ctaid.x;
	shl.b32 	%r3304, %r3303, 5;
	mov.u32 	%r3305, %tid.y;
	shl.b32 	%r3306, %r3305, 3;
	mov.u32 	%r3307, %tid.x;
	shl.b32 	%r3308, %r3307, 1;
	add.s32 	%r3309, %r3306, %r3308;
	add.s32 	%r3310, %r3309, %r3304;
	mad.lo.s32 	%r3311, %r3302, %r4462, %r3310;
	cvta.to.global.u64 	%rd589, %rd893;
	mul.wide.s32 	%rd590, %r3311, 4;
	add.s64 	%rd591, %rd589, %rd590;
	ld.global.f32 	%f303, [%rd591];
	shl.b32 	%r3312, %r3309, 2;
	mov.u32 	%r3313, _ZZ33matrix_multiplication_kernel_v3_0PKfS0_PfiiiE2sb;
	add.s32 	%r3314, %r3313, %r3312;
	st.shared.f32 	[%r3314+2304], %f303;
$L__BB1_301:
	ld.param.u32 	%r4746, [_Z33matrix_multiplication_kernel_v3_0PKfS0_Pfiii_param_5];
	ld.param.u32 	%r4463, [_Z33matrix_multiplication_kernel_v3_0PKfS0_Pfiii_param_4];
	setp.lt.s32 	%p305, %r3282, %r4746;
	mov.u32 	%r3321, %tid.x;
	shl.b32 	%r3322, %r3321, 1;
	add.s32 	%r3323, %r3286, %r3322;
	add.s32 	%r3324, %r3323, %r3284;
	add.s32 	%r3326, %r3324, 1;
	setp.lt.s32 	%p306, %r3326, %r4463;
	and.pred  	%p307, %p305, %p306;
	@%p307 bra 	$L__BB1_303;
	shl.b32 	%r3332, %r3323, 2;
	mov.u32 	%r3333, _ZZ33matrix_multiplication_kernel_v3_0PKfS0_PfiiiE2sb;
	add.s32 	%r3334, %r3333, %r3332;
	mov.b32 	%r3335, 0;
	st.shared.u32 	[%r3334+2308], %r3335;
	bra.uni 	$L__BB1_304;
$L__BB1_303:
	ld.param.u32 	%r4464, [_Z33matrix_multiplication_kernel_v3_0PKfS0_Pfiii_param_4];
	ld.param.u64 	%rd894, [_Z33matrix_multiplication_kernel_v3_0PKfS0_Pfiii_param_1];
	or.b32  	%r3337, %r2020, 18;
	mul.lo.s32 	%r3338, %r3337, %r4464;
	cvt.s64.s32 	%rd592, %r3338;
	mov.u32 	%r3339, %ctaid.x;
	shl.b32 	%r3340, %r3339, 5;
	cvt.s64.s32 	%rd593, %r3340;
	mov.u32 	%r3341, %tid.y;
	shl.b32 	%r3342, %r3341, 3;
	mov.u32 	%r3343, %tid.x;
	shl.b32 	%r3344, %r3343, 1;
	add.s32 	%r3345, %r3342, %r3344;
	cvt.u64.u32 	%rd594, %r3345;
	add.s64 	%rd595, %rd594, %rd593;
	add.s64 	%rd596, %rd595, %rd592;
	cvta.to.global.u64 	%rd597, %rd894;
	shl.b64 	%rd598, %rd596, 2;
	add.s64 	%rd599, %rd597, %rd598;
	ld.global.f32 	%f304, [%rd599+4];
	shl.b32 	%r3346, %r3345, 2;
	mov.u32 	%r3347, _ZZ33matrix_multiplication_kernel_v3_0PKfS0_PfiiiE2sb;
	add.s32 	%r3348, %r3347, %r3346;
	st.shared.f32 	[%r3348+2308], %f304;
$L__BB1_304:
	ld.param.u32 	%r4747, [_Z33matrix_multiplication_kernel_v3_0PKfS0_Pfiii_param_5];
	ld.param.u32 	%r4465, [_Z33matrix_multiplication_kernel_v3_0PKfS0_Pfiii_param_4];
	or.b32  	%r3350, %r2020, 19;
	setp.lt.s32 	%p308, %r3350, %r4747;
	mov.u32 	%r3351, %ctaid.x;
	shl.b32 	%r3352, %r3351, 5;
	mov.u32 	%r3353, %tid.y;
	shl.b32 	%r3354, %r3353, 3;
	mov.u32 	%r3355, %tid.x;
	shl.b32 	%r3356, %r3355, 1;
	add.s32 	%r3357, %r3354, %r3356;
	add.s32 	%r3358, %r3357, %r3352;
	setp.lt.s32 	%p309, %r3358, %r4465;
	and.pred  	%p310, %p308, %p309;
	@%p310 bra 	$L__BB1_306;
	shl.b32 	%r3365, %r3357, 2;
	mov.u32 	%r3366, _ZZ33matrix_multiplication_kernel_v3_0PKfS0_PfiiiE2sb;
	add.s32 	%r3367, %r3366, %r3365;
	mov.b32 	%r3368, 0;
	st.shared.u32 	[%r3367+2432], %r3368;
	bra.uni 	$L__BB1_307;
$L__BB1_306:
	ld.param.u32 	%r4466, [_Z33matrix_multiplication_kernel_v3_0PKfS0_Pfiii_param_4];
	ld.param.u64 	%rd895, [_Z33matrix_multiplication_kernel_v3_0PKfS0_Pfiii_param_1];
	or.b32  	%r3370, %r2020, 19;
	mov.u32 	%r3371, %ctaid.x;
	shl.b32 	%r3372, %r3371, 5;
	mov.u32 	%r3373, %tid.y;
	shl.b32 	%r3374, %r3373, 3;
	mov.u32 	%r3375, %tid.x;
	shl.b32 	%r3376, %r3375, 1;
	add.s32 	%r3377, %r3374, %r3376;
	add.s32 	%r3378, %r3377, %r3372;
	mad.lo.s32 	%r3379, %r3370, %r4466, %r3378;
	cvta.to.global.u64 	%rd600, %rd895;
	mul.wide.s32 	%rd601, %r3379, 4;
	add.s64 	%rd602, %rd600, %rd601;
	ld.global.f32 	%f305, [%rd602];
	shl.b32 	%r3380, %r3377, 2;
	mov.u32 	%r3381, _ZZ33matrix_multiplication_kernel_v3_0PKfS0_PfiiiE2sb;
	add.s32 	%r3382, %r3381, %r3380;
	st.shared.f32 	[%r3382+2432], %f305;
$L__BB1_307:
	ld.param.u32 	%r4748, [_Z33matrix_multiplication_kernel_v3_0PKfS0_Pfiii_param_5];
	ld.param.u32 	%r4467, [_Z33matrix_multiplication_kernel_v3_0PKfS0_Pfiii_param_4];
	setp.lt.s32 	%p311, %r3350, %r4748;
	mov.u32 	%r3389, %tid.x;
	shl.b32 	%r3390, %r3389, 1;
	add.s32 	%r3391, %r3354, %r3390;
	add.s32 	%r3392, %r3391, %r3352;
	add.s32 	%r3394, %r3392, 1;
	setp.lt.s32 	%p312, %r3394, %r4467;
	and.pred  	%p313, %p311, %p312;
	@%p313 bra 	$L__BB1_309;
	shl.b32 	%r3400, %r3391, 2;
	mov.u32 	%r3401, _ZZ33matrix_multiplication_kernel_v3_0PKfS0_PfiiiE2sb;
	add.s32 	%r3402, %r3401, %r3400;
	mov.b32 	%r3403, 0;
	st.shared.u32 	[%r3402+2436], %r3403;
	bra.uni 	$L__BB1_310;
$L__BB1_309:
	ld.param.u32 	%r4468, [_Z33matrix_multiplication_kernel_v3_0PKfS0_Pfiii_param_4];
	ld.param.u64 	%rd896, [_Z33matrix_multiplication_kernel_v3_0PKfS0_Pfiii_param_1];
	or.b32  	%r3405, %r2020, 19;
	mul.lo.s32 	%r3406, %r3405, %r4468;
	cvt.s64.s32 	%rd603, %r3406;
	mov.u32 	%r3407, %ctaid.x;
	shl.b32 	%r3408, %r3407, 5;
	cvt.s64.s32 	%rd604, %r3408;
	mov.u32 	%r3409, %tid.y;
	shl.b32 	%r3410, %r3409, 3;
	mov.u32 	%r3411, %tid.x;
	shl.b32 	%r3412, %r3411, 1;
	add.s32 	%r3413, %r3410, %r3412;
	cvt.u64.u32 	%rd605, %r3413;
	add.s64 	%rd606, %rd605, %rd604;
	add.s64 	%rd607, %rd606, %rd603;
	cvta.to.global.u64 	%rd608, %rd896;
	shl.b64 	%rd609, %rd607, 2;
	add.s64 	%rd610, %rd608, %rd609;
	ld.global.f32 	%f306, [%rd610+4];
	shl.b32 	%r3414, %r3413, 2;
	mov.u32 	%r3415, _ZZ33matrix_multiplication_kernel_v3_0PKfS0_PfiiiE2sb;
	add.s32 	%r3416, %r3415, %r3414;
	st.shared.f32 	[%r3416+2436], %f306;
$L__BB1_310:
	ld.param.u32 	%r4749, [_Z33matrix_multiplication_kernel_v3_0PKfS0_Pfiii_param_5];
	ld.param.u32 	%r4469, [_Z33matrix_multiplication_kernel_v3_0PKfS0_Pfiii_param_4];
	or.b32  	%r3418, %r2020, 20;
	setp.lt.s32 	%p314, %r3418, %r4749;
	mov.u32 	%r3419, %ctaid.x;
	shl.b32 	%r3420, %r3419, 5;
	mov.u32 	%r3421, %tid.y;
	shl.b32 	%r3422, %r3421, 3;
	mov.u32 	%r3423, %tid.x;
	shl.b32 	%r3424, %r3423, 1;
	add.s32 	%r3425, %r3422, %r3424;
	add.s32 	%r3426, %r3425, %r3420;
	setp.lt.s32 	%p315, %r3426, %r4469;
	and.pred  	%p316, %p314, %p315;
	@%p316 bra 	$L__BB1_312;
	shl.b32 	%r3433, %r3425, 2;
	mov.u32 	%r3434, _ZZ33matrix_multiplication_kernel_v3_0PKfS0_PfiiiE2sb;
	add.s32 	%r3435, %r3434, %r3433;
	mov.b32 	%r3436, 0;
	st.shared.u32 	[%r3435+2560], %r3436;
	bra.uni 	$L__BB1_313;
$L__BB1_312:
	ld.param.u32 	%r4470, [_Z33matrix_multiplication_kernel_v3_0PKfS0_Pfiii_param_4];
	ld.param.u64 	%rd897, [_Z33matrix_multiplication_kernel_v3_0PKfS0_Pfiii_param_1];
	or.b32  	%r3438, %r2020, 20;
	mov.u32 	%r3439, %ctaid.x;
	shl.b32 	%r3440, %r3439, 5;
	mov.u32 	%r3441, %tid.y;
	shl.b32 	%r3442, %r3441, 3;
	mov.u32 	%r3443, %tid.x;
	shl.b32 	%r3444, %r3443, 1;
	add.s32 	%r3445, %r3442, %r3444;
	add.s32 	%r3446, %r3445, %r3440;
	mad.lo.s32 	%r3447, %r3438, %r4470, %r3446;
	cvta.to.global.u64 	%rd611, %rd897;
	mul.wide.s32 	%rd612, %r3447, 4;
	add.s64 	%rd613, %rd611, %rd612;
	ld.global.f32 	%f307, [%rd613];
	shl.b32 	%r3448, %r3445, 2;
	mov.u32 	%r3449, _ZZ33matrix_multiplication_kernel_v3_0PKfS0_PfiiiE2sb;
	add.s32 	%r3450, %r3449, %r3448;
	st.shared.f32 	[%r3450+2560], %f307;
$L__BB1_313:
	ld.param.u32 	%r4750, [_Z33matrix_multiplication_kernel_v3_0PKfS0_Pfiii_param_5];
	ld.param.u32 	%r4471, [_Z33matrix_multiplication_kernel_v3_0PKfS0_Pfiii_param_4];
	setp.lt.s32 	%p317, %r3418, %r4750;
	mov.u32 	%r3457, %tid.x;
	shl.b32 	%r3458, %r3457, 1;
	add.s32 	%r3459, %r3422, %r3458;
	add.s32 	%r3460, %r3459, %r3420;
	add.s32 	%r3462, %r3460, 1;
	setp.lt.s32 	%p318, %r3462, %r4471;
	and.pred  	%p319, %p317, %p318;
	@%p319 bra 	$L__BB1_315;
	shl.b32 	%r3468, %r3459, 2;
	mov.u32 	%r3469, _ZZ33matrix_multiplication_kernel_v3_0PKfS0_PfiiiE2sb;
	add.s32 	%r3470, %r3469, %r3468;
	mov.b32 	%r3471, 0;
	st.shared.u32 	[%r3470+2564], %r3471;
	bra.uni 	$L__BB1_316;
$L__BB1_315:
	ld.param.u32 	%r4472, [_Z33matrix_multiplication_kernel_v3_0PKfS0_Pfiii_param_4];
	ld.param.u64 	%rd898, [_Z33matrix_multiplication_kernel_v3_0PKfS0_Pfiii_param_1];
	or.b32  	%r3473, %r2020, 20;
	mul.lo.s32 	%r3474, %r3473, %r4472;
	cvt.s64.s32 	%rd614, %r3474;
	mov.u32 	%r3475, %ctaid.x;
	shl.b32 	%r3476, %r3475, 5;
	cvt.s64.s32 	%rd615, %r3476;
	mov.u32 	%r3477, %tid.y;
	shl.b32 	%r3478, %r3477, 3;
	mov.u32 	%r3479, %tid.x;
	shl.b32 	%r3480, %r3479, 1;
	add.s32 	%r3481, %r3478, %r3480;
	cvt.u64.u32 	%rd616, %r3481;
	add.s64 	%rd617, %rd616, %rd615;
	add.s64 	%rd618, %rd617, %rd614;
	cvta.to.global.u64 	%rd619, %rd898;
	shl.b64 	%rd620, %rd618, 2;
	add.s64 	%rd621, %rd619, %rd620;
	ld.global.f32 	%f308, [%rd621+4];
	shl.b32 	%r3482, %r3481, 2;
	mov.u32 	%r3483, _ZZ33matrix_multiplication_kernel_v3_0PKfS0_PfiiiE2sb;
	add.s32 	%r3484, %r3483, %r3482;
	st.shared.f32 	[%r3484+2564], %f308;
$L__BB1_316:
	ld.param.u32 	%r4751, [_Z33matrix_multiplication_kernel_v3_0PKfS0_Pfiii_param_5];
	ld.param.u32 	%r4473, [_Z33matrix_multiplication_kernel_v3_0PKfS0_Pfiii_param_4];
	or.b32  	%r3486, %r2020, 21;
	setp.lt.s32 	%p320, %r3486, %r4751;
	mov.u32 	%r3487, %ctaid.x;
	shl.b32 	%r3488, %r3487, 5;
	mov.u32 	%r3489, %tid.y;
	shl.b32 	%r3490, %r3489, 3;
	mov.u32 	%r3491, %tid.x;
	shl.b32 	%r3492, %r3491, 1;
	add.s32 	%r3493, %r3490, %r3492;
	add.s32 	%r3494, %r3493, %r3488;
	setp.lt.s32 	%p321, %r3494, %r4473;
	and.pred  	%p322, %p320, %p321;
	@%p322 bra 	$L__BB1_318;
	shl.b32 	%r3501, %r3493, 2;
	mov.u32 	%r3502, _ZZ33matrix_multiplication_kernel_v3_0PKfS0_PfiiiE2sb;
	add.s32 	%r3503, %r3502, %r3501;
	mov.b32 	%r3504, 0;
	st.shared.u32 	[%r3503+2688], %r3504;
	bra.uni 	$L__BB1_319;
$L__BB1_318:
	ld.param.u32 	%r4474, [_Z33matrix_multiplication_kernel_v3_0PKfS0_Pfiii_param_4];
	ld.param.u64 	%rd899, [_Z33matrix_multiplication_kernel_v3_0PKfS0_Pfiii_param_1];
	or.b32  	%r3506, %r2020, 21;
	mov.u32 	%r3507, %ctaid.x;
	shl.b32 	%r3508, %r3507, 5;
	mov.u32 	%r3509, %tid.y;
	shl.b32 	%r3510, %r3509, 3;
	mov.u32 	%r3511, %tid.x;
	shl.b32 	%r3512, %r3511, 1;
	add.s32 	%r3513, %r3510, %r3512;
	add.s32 	%r3514, %r3513, %r3508;
	mad.lo.s32 	%r3515, %r3506, %r4474, %r3514;
	cvta.to.global.u64 	%rd622, %rd899;
	mul.wide.s32 	%rd623, %r3515, 4;
	add.s64 	%rd624, %rd622, %rd623;
	ld.global.f32 	%f309, [%rd624];
	shl.b32 	%r3516, %r3513, 2;
	mov.u32 	%r3517, _ZZ33matrix_multiplication_kernel_v3_0PKfS0_PfiiiE2sb;
	add.s32 	%r3518, %r3517, %r3516;
	st.shared.f32 	[%r3518+2688], %f309;
$L__BB1_319:
	ld.param.u32 	%r4752, [_Z33matrix_multiplication_kernel_v3_0PKfS0_Pfiii_param_5];
	ld.param.u32 	%r4475, [_Z33matrix_multiplication_kernel_v3_0PKfS0_Pfiii_param_4];
	setp.lt.s32 	%p323, %r3486, %r4752;
	mov.u32 	%r3525, %tid.x;
	shl.b32 	%r3526, %r3525, 1;
	add.s32 	%r3527, %r3490, %r3526;
	add.s32 	%r3528, %r3527, %r3488;
	add.s32 	%r3530, %r3528, 1;
	setp.lt.s32 	%p324, %r3530, %r4475;
	and.pred  	%p325, %p323, %p324;
	@%p325 bra 	$L__BB1_321;
	shl.b32 	%r3536, %r3527, 2;
	mov.u32 	%r3537, _ZZ33matrix_multiplication_kernel_v3_0PKfS0_PfiiiE2sb;
	add.s32 	%r3538, %r3537, %r3536;
	mov.b32 	%r3539, 0;
	st.shared.u32 	[%r3538+2692], %r3539;
	bra.uni 	$L__BB1_322;
$L__BB1_321:
	ld.param.u32 	%r4476, [_Z33matrix_multiplication_kernel_v3_0PKfS0_Pfiii_param_4];
	ld.param.u64 	%rd900, [_Z33matrix_multiplication_kernel_v3_0PKfS0_Pfiii_param_1];
	or.b32  	%r3541, %r2020, 21;
	mul.lo.s32 	%r3542, %r3541, %r4476;
	cvt.s64.s32 	%rd625, %r3542;
	mov.u32 	%r3543, %ctaid.x;
	shl.b32 	%r3544, %r3543, 5;
	cvt.s64.s32 	%rd626, %r3544;
	mov.u32 	%r3545, %tid.y;
	shl.b32 	%r3546, %r3545, 3;
	mov.u32 	%r3547, %tid.x;
	shl.b32 	%r3548, %r3547, 1;
	add.s32 	%r3549, %r3546, %r3548;
	cvt.u64.u32 	%rd627, %r3549;
	add.s64 	%rd628, %rd627, %rd626;
	add.s64 	%rd629, %rd628, %rd625;
	cvta.to.global.u64 	%rd630, %rd900;
	shl.b64 	%rd631, %rd629, 2;
	add.s64 	%rd632, %rd630, %rd631;
	ld.global.f32 	%f310, [%rd632+4];
	shl.b32 	%r3550, %r3549, 2;
	mov.u32 	%r3551, _ZZ33matrix_multiplication_kernel_v3_0PKfS0_PfiiiE2sb;
	add.s32 	%r3552, %r3551, %r3550;
	st.shared.f32 	[%r3552+2692], %f310;
$L__BB1_322:
	ld.param.u32 	%r4753, [_Z33matrix_multiplication_kernel_v3_0PKfS0_Pfiii_param_5];
	ld.param.u32 	%r4477, [_Z33matrix_multiplication_kernel_v3_0PKfS0_Pfiii_param_4];
	or.b32  	%r3554, %r2020, 22;
	setp.lt.s32 	%p326, %r3554, %r4753;
	mov.u32 	%r3555, %ctaid.x;
	shl.b32 	%r3556, %r3555, 5;
	mov.u32 	%r3557, %tid.y;
	shl.b32 	%r3558, %r3557, 3;
	mov.u32 	%r3559, %tid.x;
	shl.b32 	%r3560, %r3559, 1;
	add.s32 	%r3561, %r3558, %r3560;
	add.s32 	%r3562, %r3561, %r3556;
	setp.lt.s32 	%p327, %r3562, %r4477;
	and.pred  	%p328, %p326, %p327;
	@%p328 bra 	$L__BB1_324;
	shl.b32 	%r3569, %r3561, 2;
	mov.u32 	%r3570, _ZZ33matrix_multiplication_kernel_v3_0PKfS0_PfiiiE2sb;
	add.s32 	%r3571, %r3570, %r3569;
	mov.b32 	%r3572, 0;
	st.shared.u32 	[%r3571+2816], %r3572;
	bra.uni 	$L__BB1_325;
$L__BB1_324:
	ld.param.u32 	%r4478, [_Z33matrix_multiplication_kernel_v3_0PKfS0_Pfiii_param_4];
	ld.param.u64 	%rd901, [_Z33matrix_multiplication_kernel_v3_0PKfS0_Pfiii_param_1];
	or.b32  	%r3574, %r2020, 22;
	mov.u32 	%r3575, %ctaid.x;
	shl.b32 	%r3576, %r3575, 5;
	mov.u32 	%r3577, %tid.y;
	shl.b32 	%r3578, %r3577, 3;
	mov.u32 	%r3579, %tid.x;
	shl.b32 	%r3580, %r3579, 1;
	add.s32 	%r3581, %r3578, %r3580;
	add.s32 	%r3582, %r3581, %r3576;
	mad.lo.s32 	%r3583, %r3574, %r4478, %r3582;
	cvta.to.global.u64 	%rd633, %rd901;
	mul.wide.s32 	%rd634, %r3583, 4;
	add.s64 	%rd635, %rd633, %rd634;
	ld.global.f32 	%f311, [%rd635];
	shl.b32 	%r3584, %r3581, 2;
	mov.u32 	%r3585, _ZZ33matrix_multiplication_kernel_v3_0PKfS0_PfiiiE2sb;
	add.s32 	%r3586, %r3585, %r3584;
	st.shared.f32 	[%r3586+2816], %f311;
$L__BB1_325:
	ld.param.u32 	%r4754, [_Z33matrix_multiplication_kernel_v3_0PKfS0_Pfiii_param_5];
	ld.param.u32 	%r4479, [_Z33matrix_multiplication_kernel_v3_0PKfS0_Pfiii_param_4];
	setp.lt.s32 	%p329, %r3554, %r4754;
	mov.u32 	%r3593, %tid.x;
	shl.b32 	%r3594, %r3593, 1;
	add.s32 	%r3595, %r3558, %r3594;
	add.s32 	%r3596, %r3595, %r3556;
	add.s32 	%r3598, %r3596, 1;
	setp.lt.s32 	%p330, %r3598, %r4479;
	and.pred  	%p331, %p329, %p330;
	@%p331 bra 	$L__BB1_327;
	shl.b32 	%r3604, %r3595, 2;
	mov.u32 	%r3605, _ZZ33matrix_multiplication_kernel_v3_0PKfS0_PfiiiE2sb;
	add.s32 	%r3606, %r3605, %r3604;
	mov.b32 	%r3607, 0;
	st.shared.u32 	[%r3606+2820], %r3607;
	bra.uni 	$L__BB1_328;
$L__BB1_327:
	ld.param.u32 	%r4480, [_Z33matrix_multiplication_kernel_v3_0PKfS0_Pfiii_param_4];
	ld.param.u64 	%rd902, [_Z33matrix_multiplication_kernel_v3_0PKfS0_Pfiii_param_1];
	or.b32  	%r3609, %r2020, 22;
	mul.lo.s32 	%r3610, %r3609, %r4480;
	cvt.s64.s32 	%rd636, %r3610;
	mov.u32 	%r3611, %ctaid.x;
	shl.b32 	%r3612, %r3611, 5;
	cvt.s64.s32 	%rd637, %r3612;
	mov.u32 	%r3613, %tid.y;
	shl.b32 	%r3614, %r3613, 3;
	mov.u32 	%r3615, %tid.x;
	shl.b32 	%r3616, %r3615, 1;
	add.s32 	%r3617, %r3614, %r3616;
	cvt.u64.u32 	%rd638, %r3617;
	add.s64 	%rd639, %rd638, %rd637;
	add.s64 	%rd640, %rd639, %rd636;
	cvta.to.global.u64 	%rd641, %rd902;
	shl.b64 	%rd642, %rd640, 2;
	add.s64 	%rd643, %rd641, %rd642;
	ld.global.f32 	%f312, [%rd643+4];
	shl.b32 	%r3618, %r3617, 2;
	mov.u32 	%r3619, _ZZ33matrix_multiplication_kernel_v3_0PKfS0_PfiiiE2sb;
	add.s32 	%r3620, %r3619, %r3618;
	st.shared.f32 	[%r3620+2820], %f312;
$L__BB1_328:
	ld.param.u32 	%r4755, [_Z33matrix_multiplication_kernel_v3_0PKfS0_Pfiii_param_5];
	ld.param.u32 	%r4481, [_Z33matrix_multiplication_kernel_v3_0PKfS0_Pfiii_param_4];
	or.b32  	%r3622, %r2020, 23;
	setp.lt.s32 	%p332, %r3622, %r4755;
	mov.u32 	%r3623, %ctaid.x;
	shl.b32 	%r3624, %r3623, 5;
	mov.u32 	%r3625, %tid.y;
	shl.b32 	%r3626, %r3625, 3;
	mov.u32 	%r3627, %tid.x;
	shl.b32 	%r3628, %r3627, 1;
	add.s32 	%r3629, %r3626, %r3628;
	add.s32 	%r3630, %r3629, %r3624;
	setp.lt.s32 	%p333, %r3630, %r4481;
	and.pred  	%p334, %p332, %p333;
	@%p334 bra 	$L__BB1_330;
	shl.b32 	%r3637, %r3629, 2;
	mov.u32 	%r3638, _ZZ33matrix_multiplication_kernel_v3_0PKfS0_PfiiiE2sb;
	add.s32 	%r3639, %r3638, %r3637;
	mov.b32 	%r3640, 0;
	st.shared.u32 	[%r3639+2944], %r3640;
	bra.uni 	$L__BB1_331;
$L__BB1_330:
	ld.param.u32 	%r4482, [_Z33matrix_multiplication_kernel_v3_0PKfS0_Pfiii_param_4];
	ld.param.u64 	%rd903, [_Z33matrix_multiplication_kernel_v3_0PKfS0_Pfiii_param_1];
	or.b32  	%r3642, %r2020, 23;
	mov.u32 	%r3643, %ctaid.x;
	shl.b32 	%r3644, %r3643, 5;
	mov.u32 	%r3645, %tid.y;
	shl.b32 	%r3646, %r3645, 3;
	mov.u32 	%r3647, %tid.x;
	shl.b32 	%r3648, %r3647, 1;
	add.s32 	%r3649, %r3646, %r3648;
	add.s32 	%r3650, %r3649, %r3644;
	mad.lo.s32 	%r3651, %r3642, %r4482, %r3650;
	cvta.to.global.u64 	%rd644, %rd903;
	mul.wide.s32 	%rd645, %r3651, 4;
	add.s64 	%rd646, %rd644, %rd645;
	ld.global.f32 	%f313, [%rd646];
	shl.b32 	%r3652, %r3649, 2;
	mov.u32 	%r3653, _ZZ33matrix_multiplication_kernel_v3_0PKfS0_PfiiiE2sb;
	add.s32 	%r3654, %r3653, %r3652;
	st.shared.f32 	[%r3654+2944], %f313;
$L__BB1_331:
	ld.param.u32 	%r4756, [_Z33matrix_multiplication_kernel_v3_0PKfS0_Pfiii_param_5];
	ld.param.u32 	%r4483, [_Z33matrix_multiplication_kernel_v3_0PKfS0_Pfiii_param_4];
	setp.lt.s32 	%p335, %r3622, %r4756;
	mov.u32 	%r3661, %tid.x;
	shl.b32 	%r3662, %r3661, 1;
	add.s32 	%r3663, %r3626, %r3662;
	add.s32 	%r3664, %r3663, %r3624;
	add.s32 	%r3666, %r3664, 1;
	setp.lt.s32 	%p336, %r3666, %r4483;
	and.pred  	%p337, %p335, %p336;
	@%p337 bra 	$L__BB1_333;
	shl.b32 	%r3672, %r3663, 2;
	mov.u32 	%r3673, _ZZ33matrix_multiplication_kernel_v3_0PKfS0_PfiiiE2sb;
	add.s32 	%r3674, %r3673, %r3672;
	mov.b32 	%r3675, 0;
	st.shared.u32 	[%r3674+2948], %r3675;
	bra.uni 	$L__BB1_334;
$L__BB1_333:
	ld.param.u32 	%r4484, [_Z33matrix_multiplication_kernel_v3_0PKfS0_Pfiii_param_4];
	ld.param.u64 	%rd904, [_Z33matrix_multiplication_kernel_v3_0PKfS0_Pfiii_param_1];
	or.b32  	%r3677, %r2020, 23;
	mul.lo.s32 	%r3678, %r3677, %r4484;
	cvt.s64.s32 	%rd647, %r3678;
	mov.u32 	%r3679, %ctaid.x;
	shl.b32 	%r3680, %r3679, 5;
	cvt.s64.s32 	%rd648, %r3680;
	mov.u32 	%r3681, %tid.y;
	shl.b32 	%r3682, %r3681, 3;
	mov.u32 	%r3683, %tid.x;
	shl.b32 	%r3684, %r3683, 1;
	add.s32 	%r3685, %r3682, %r3684;
	cvt.u64.u32 	%rd649, %r3685;
	add.s64 	%rd650, %rd649, %rd648;
	add.s64 	%rd651, %rd650, %rd647;
	cvta.to.global.u64 	%rd652, %rd904;
	shl.b64 	%rd653, %rd651, 2;
	add.s64 	%rd654, %rd652, %rd653;
	ld.global.f32 	%f314, [%rd654+4];
	shl.b32 	%r3686, %r3685, 2;
	mov.u32 	%r3687, _ZZ33matrix_multiplication_kernel_v3_0PKfS0_PfiiiE2sb;
	add.s32 	%r3688, %r3687, %r3686;
	st.shared.f32 	[%r3688+2948], %f314;
$L__BB1_334:
	ld.param.u32 	%r4757, [_Z33matrix_multiplication_kernel_v3_0PKfS0_Pfiii_param_5];
	ld.param.u32 	%r4485, [_Z33matrix_multiplication_kernel_v3_0PKfS0_Pfiii_param_4];
	or.b32  	%r3690, %r2020, 24;
	setp.lt.s32 	%p338, %r3690, %r4757;
	mov.u32 	%r3691, %ctaid.x;
	shl.b32 	%r3692, %r3691, 5;
	mov.u32 	%r3693, %tid.y;
	shl.b32 	%r3694, %r3693, 3;
	mov.u32 	%r3695, %tid.x;
	shl.b32 	%r3696, %r3695, 1;
	add.s32 	%r3697, %r3694, %r3696;
	add.s32 	%r3698, %r3697, %r3692;
	setp.lt.s32 	%p339, %r3698, %r4485;
	and.pred  	%p340, %p338, %p339;
	@%p340 bra 	$L__BB1_336;
	shl.b32 	%r3705, %r3697, 2;
	mov.u32 	%r3706, _ZZ33matrix_multiplication_kernel_v3_0PKfS0_PfiiiE2sb;
	add.s32 	%r3707, %r3706, %r3705;
	mov.b32 	%r3708, 0;
	st.shared.u32 	[%r3707+3072], %r3708;
	bra.uni 	$L__BB1_337;
$L__BB1_336:
	ld.param.u32 	%r4486, [_Z33matrix_multiplication_kernel_v3_0PKfS0_Pfiii_param_4];
	ld.param.u64 	%rd905, [_Z33matrix_multiplication_kernel_v3_0PKfS0_Pfiii_param_1];
	or.b32  	%r3710, %r2020, 24;
	mov.u32 	%r3711, %ctaid.x;
	shl.b32 	%r3712, %r3711, 5;
	mov.u32 	%r3713, %tid.y;
	shl.b32 	%r3714, %r3713, 3;
	mov.u32 	%r3715, %tid.x;
	shl.b32 	%r3716, %r3715, 1;
	add.s32 	%r3717, %r3714, %r3716;
	add.s32 	%r3718, %r3717, %r3712;
	mad.lo.s32 	%r3719, %r3710, %r4486, %r3718;
	cvta.to.global.u64 	%rd655, %rd905;
	mul.wide.s32 	%rd656, %r3719, 4;
	add.s64 	%rd657, %rd655, %rd656;
	ld.global.f32 	%f315, [%rd657];
	shl.b32 	%r3720, %r3717, 2;
	mov.u32 	%r3721, _ZZ33matrix_multiplication_kernel_v3_0PKfS0_PfiiiE2sb;
	add.s32 	%r3722, %r3721, %r3720;
	st.shared.f32 	[%r3722+3072], %f315;
$L__BB1_337:
	ld.param.u32 	%r4758, [_Z33matrix_multiplication_kernel_v3_0PKfS0_Pfiii_param_5];
	ld.param.u32 	%r4487, [_Z33matrix_multiplication_kernel_v3_0PKfS0_Pfiii_param_4];
	setp.lt.s32 	%p341, %r3690, %r4758;
	mov.u32 	%r3729, %tid.x;
	shl.b32 	%r3730, %r3729, 1;
	add.s32 	%r3731, %r3694, %r3730;
	add.s32 	%r3732, %r3731, %r3692;
	add.s32 	%r3734, %r3732, 1;
	setp.lt.s32 	%p342, %r3734, %r4487;
	and.pred  	%p343, %p341, %p342;
	@%p343 bra 	$L__BB1_339;
	shl.b32 	%r3740, %r3731, 2;
	mov.u32 	%r3741, _ZZ33matrix_multiplication_kernel_v3_0PKfS0_PfiiiE2sb;
	add.s32 	%r3742, %r3741, %r3740;
	mov.b32 	%r3743, 0;
	st.shared.u32 	[%r3742+3076], %r3743;
	bra.uni 	$L__BB1_340;
$L__BB1_339:
	ld.param.u32 	%r4488, [_Z33matrix_multiplication_kernel_v3_0PKfS0_Pfiii_param_4];
	ld.param.u64 	%rd906, [_Z33matrix_multiplication_kernel_v3_0PKfS0_Pfiii_param_1];
	or.b32  	%r3745, %r2020, 24;
	mul.lo.s32 	%r3746, %r3745, %r4488;
	cvt.s64.s32 	%rd658, %r3746;
	mov.u32 	%r3747, %ctaid.x;
	shl.b32 	%r3748, %r3747, 5;
	cvt.s64.s32 	%rd659, %r3748;
	mov.u32 	%r3749, %tid.y;
	shl.b32 	%r3750, %r3749, 3;
	mov.u32 	%r3751, %tid.x;
	shl.b32 	%r3752, %r3751, 1;
	add.s32 	%r3753, %r3750, %r3752;
	cvt.u64.u32 	%rd660, %r3753;
	add.s64 	%rd661, %rd660, %rd659;
	add.s64 	%rd662, %rd661, %rd658;
	cvta.to.global.u64 	%rd663, %rd906;
	shl.b64 	%rd664, %rd662, 2;
	add.s64 	%rd665, %rd663, %rd664;
	ld.global.f32 	%f316, [%rd665+4];
	shl.b32 	%r3754, %r3753, 2;
	mov.u32 	%r3755, _ZZ33matrix_multiplication_kernel_v3_0PKfS0_PfiiiE2sb;
	add.s32 	%r3756, %r3755, %r3754;
	st.shared.f32 	[%r3756+3076], %f316;
$L__BB1_340:
	ld.param.u32 	%r4759, [_Z33matrix_multiplication_kernel_v3_0PKfS0_Pfiii_param_5];
	ld.param.u32 	%r4489, [_Z33matrix_multiplication_kernel_v3_0PKfS0_Pfiii_param_4];
	or.b32  	%r3758, %r2020, 25;
	setp.lt.s32 	%p344, %r3758, %r4759;
	mov.u32 	%r3759, %ctaid.x;
	shl.b32 	%r3760, %r3759, 5;
	mov.u32 	%r3761, %tid.y;
	shl.b32 	%r3762, %r3761, 3;
	mov.u32 	%r3763, %tid.x;
	shl.b32 	%r3764, %r3763, 1;
	add.s32 	%r3765, %r3762, %r3764;
	add.s32 	%r3766, %r3765, %r3760;
	setp.lt.s32 	%p345, %r3766, %r4489;
	and.pred  	%p346, %p344, %p345;
	@%p346 bra 	$L__BB1_342;
	shl.b32 	%r3773, %r3765, 2;
	mov.u32 	%r3774, _ZZ33matrix_multiplication_kernel_v3_0PKfS0_PfiiiE2sb;
	add.s32 	%r3775, %r3774, %r3773;
	mov.b32 	%r3776, 0;
	st.shared.u32 	[%r3775+3200], %r3776;
	bra.uni 	$L__BB1_343;
$L__BB1_342:
	ld.param.u32 	%r4490, [_Z33matrix_multiplication_kernel_v3_0PKfS0_Pfiii_param_4];
	ld.param.u64 	%rd907, [_Z33matrix_multiplication_kernel_v3_0PKfS0_Pfiii_param_1];
	or.b32  	%r3778, %r2020, 25;
	mov.u32 	%r3779, %ctaid.x;
	shl.b32 	%r3780, %r3779, 5;
	mov.u32 	%r3781, %tid.y;
	shl.b32 	%r3782, %r3781, 3;
	mov.u32 	%r3783, %tid.x;
	shl.b32 	%r3784, %r3783, 1;
	add.s32 	%r3785, %r3782, %r3784;
	add.s32 	%r3786, %r3785, %r3780;
	mad.lo.s32 	%r3787, %r3778, %r4490, %r3786;
	cvta.to.global.u64 	%rd666, %rd907;
	mul.wide.s32 	%rd667, %r3787, 4;
	add.s64 	%rd668, %rd666, %rd667;
	ld.global.f32 	%f317, [%rd668];
	shl.b32 	%r3788, %r3785, 2;
	mov.u32 	%r3789, _ZZ33matrix_multiplication_kernel_v3_0PKfS0_PfiiiE2sb;
	add.s32 	%r3790, %r3789, %r3788;
	st.shared.f32 	[%r3790+3200], %f317;
$L__BB1_343:
	ld.param.u32 	%r4760, [_Z33matrix_multiplication_kernel_v3_0PKfS0_Pfiii_param_5];
	ld.param.u32 	%r4491, [_Z33matrix_multiplication_kernel_v3_0PKfS0_Pfiii_param_4];
	setp.lt.s32 	%p347, %r3758, %r4760;
	mov.u32 	%r3797, %tid.x;
	shl.b32 	%r3798, %r3797, 1;
	add.s32 	%r3799, %r3762, %r3798;
	add.s32 	%r3800, %r3799, %r3760;
	add.s32 	%r3802, %r3800, 1;
	setp.lt.s32 	%p348, %r3802, %r4491;
	and.pred  	%p349, %p347, %p348;
	@%p349 bra 	$L__BB1_345;
	shl.b32 	%r3808, %r3799, 2;
	mov.u32 	%r3809, _ZZ33matrix_multiplication_kernel_v3_0PKfS0_PfiiiE2sb;
	add.s32 	%r3810, %r3809, %r3808;
	mov.b32 	%r3811, 0;
	st.shared.u32 	[%r3810+3204], %r3811;
	bra.uni 	$L__BB1_346;
$L__BB1_345:
	ld.param.u32 	%r4492, [_Z33matrix_multiplication_kernel_v3_0PKfS0_Pfiii_param_4];
	ld.param.u64 	%rd908, [_Z33matrix_multiplication_kernel_v3_0PKfS0_Pfiii_param_1];
	or.b32  	%r3813, %r2020, 25;
	mul.lo.s32 	%r3814, %r3813, %r4492;
	cvt.s64.s32 	%rd669, %r3814;
	mov.u32 	%r3815, %ctaid.x;
	shl.b32 	%r3816, %r3815, 5;
	cvt.s64.s32 	%rd670, %r3816;
	mov.u32 	%r3817, %tid.y;
	shl.b32 	%r3818, %r3817, 3;
	mov.u32 	%r3819, %tid.x;
	shl.b32 	%r3820, %r3819, 1;
	add.s32 	%r3821, %r3818, %r3820;
	cvt.u64.u32 	%rd671, %r3821;
	add.s64 	%rd672, %rd671, %rd670;
	add.s64 	%rd673, %rd672, %rd669;
	cvta.to.global.u64 	%rd674, %rd908;
	shl.b64 	%rd675, %rd673, 2;
	add.s64 	%rd676, %rd674, %rd675;
	ld.global.f32 	%f318, [%rd676+4];
	shl.b32 	%r3822, %r3821, 2;
	mov.u32 	%r3823, _ZZ33matrix_multiplication_kernel_v3_0PKfS0_PfiiiE2sb;
	add.s32 	%r3824, %r3823, %r3822;
	st.shared.f32 	[%r3824+3204], %f318;
$L__BB1_346:
	ld.param.u32 	%r4761, [_Z33matrix_multiplication_kernel_v3_0PKfS0_Pfiii_param_5];
	ld.param.u32 	%r4493, [_Z33matrix_multiplication_kernel_v3_0PKfS0_Pfiii_param_4];
	or.b32  	%r3826, %r2020, 26;
	setp.lt.s32 	%p350, %r3826, %r4761;
	mov.u32 	%r3827, %ctaid.x;
	shl.b32 	%r3828, %r3827, 5;
	mov.u32 	%r3829, %tid.y;
	shl.b32 	%r3830, %r3829, 3;
	mov.u32 	%r3831, %tid.x;
	shl.b32 	%r3832, %r3831, 1;
	add.s32 	%r3833, %r3830, %r3832;
	add.s32 	%r3834, %r3833, %r3828;
	setp.lt.s32 	%p351, %r3834, %r4493;
	and.pred  	%p352, %p350, %p351;
	@%p352 bra 	$L__BB1_348;
	shl.b32 	%r3841, %r3833, 2;
	mov.u32 	%r3842, _ZZ33matrix_multiplication_kernel_v3_0PKfS0_PfiiiE2sb;
	add.s32 	%r3843, %r3842, %r3841;
	mov.b32 	%r3844, 0;
	st.shared.u32 	[%r3843+3328], %r3844;
	bra.uni 	$L__BB1_349;
$L__BB1_348:
	ld.param.u32 	%r4494, [_Z33matrix_multiplication_kernel_v3_0PKfS0_Pfiii_param_4];
	ld.param.u64 	%rd909, [_Z33matrix_multiplication_kernel_v3_0PKfS0_Pfiii_param_1];
	or.b32  	%r3846, %r2020, 26;
	mov.u32 	%r3847, %ctaid.x;
	shl.b32 	%r3848, %r3847, 5;
	mov.u32 	%r3849, %tid.y;
	shl.b32 	%r3850, %r3849, 3;
	mov.u32 	%r3851, %tid.x;
	shl.b32 	%r3852, %r3851, 1;
	add.s32 	%r3853, %r3850, %r3852;
	add.s32 	%r3854, %r3853, %r3848;
	mad.lo.s32 	%r3855, %r3846, %r4494, %r3854;
	cvta.to.global.u64 	%rd677, %rd909;
	mul.wide.s32 	%rd678, %r3855, 4;
	add.s64 	%rd679, %rd677, %rd678;
	ld.global.f32 	%f319, [%rd679];
	shl.b32 	%r3856, %r3853, 2;
	mov.u32 	%r3857, _ZZ33matrix_multiplication_kernel_v3_0PKfS0_PfiiiE2sb;
	add.s32 	%r3858, %r3857, %r3856;
	st.shared.f32 	[%r3858+3328], %f319;
$L__BB1_349:
	ld.param.u32 	%r4762, [_Z33matrix_multiplication_kernel_v3_0PKfS0_Pfiii_param_5];
	ld.param.u32 	%r4495, [_Z33matrix_multiplication_kernel_v3_0PKfS0_Pfiii_param_4];
	setp.lt.s32 	%p353, %r3826, %r4762;
	mov.u32 	%r3865, %tid.x;
	shl.b32 	%r3866, %r3865, 1;
	add.s32 	%r3867, %r3830, %r3866;
	add.s32 	%r3868, %r3867, %r3828;
	add.s32 	%r3870, %r3868, 1;
	setp.lt.s32 	%p354, %r3870, %r4495;
	and.pred  	%p355, %p353, %p354;
	@%p355 bra 	$L__BB1_351;
	shl.b32 	%r3876, %r3867, 2;
	mov.u32 	%r3877, _ZZ33matrix_multiplication_kernel_v3_0PKfS0_PfiiiE2sb;
	add.s32 	%r3878, %r3877, %r3876;
	mov.b32 	%r3879, 0;
	st.shared.u32 	[%r3878+3332], %r3879;
	bra.uni 	$L__BB1_352;
$L__BB1_351:
	ld.param.u32 	%r4496, [_Z33matrix_multiplication_kernel_v3_0PKfS0_Pfiii_param_4];
	ld.param.u64 	%rd910, [_Z33matrix_multiplication_kernel_v3_0PKfS0_Pfiii_param_1];
	or.b32  	%r3881, %r2020, 26;
	mul.lo.s32 	%r3882, %r3881, %r4496;
	cvt.s64.s32 	%rd680, %r3882;
	mov.u32 	%r3883, %ctaid.x;
	shl.b32 	%r3884, %r3883, 5;
	cvt.s64.s32 	%rd681, %r3884;
	mov.u32 	%r3885, %tid.y;
	shl.b32 	%r3886, %r3885, 3;
	mov.u32 	%r3887, %tid.x;
	shl.b32 	%r3888, %r3887, 1;
	add.s32 	%r3889, %r3886, %r3888;
	cvt.u64.u32 	%rd682, %r3889;
	add.s64 	%rd683, %rd682, %rd681;
	add.s64 	%rd684, %rd683, %rd680;
	cvta.to.global.u64 	%rd685, %rd910;
	shl.b64 	%rd686, %rd684, 2;
	add.s64 	%rd687, %rd685, %rd686;
	ld.global.f32 	%f320, [%rd687+4];
	shl.b32 	%r3890, %r3889, 2;
	mov.u32 	%r3891, _ZZ33matrix_multiplication_kernel_v3_0PKfS0_PfiiiE2sb;
	add.s32 	%r3892, %r3891, %r3890;
	st.shared.f32 	[%r3892+3332], %f320;
$L__BB1_352:
	ld.param.u32 	%r4763, [_Z33matrix_multiplication_kernel_v3_0PKfS0_Pfiii_param_5];
	ld.param.u32 	%r4497, [_Z33matrix_multiplication_kernel_v3_0PKfS0_Pfiii_param_4];
	or.b32  	%r3894, %r2020, 27;
	setp.lt.s32 	%p356, %r3894, %r4763;
	mov.u32 	%r3895, %ctaid.x;
	shl.b32 	%r3896, %r3895, 5;
	mov.u32 	%r3897, %tid.y;
	shl.b32 	%r3898, %r3897, 3;
	mov.u32 	%r3899, %tid.x;
	shl.b32 	%r3900, %r3899, 1;
	add.s32 	%r3901, %r3898, %r3900;
	add.s32 	%r3902, %r3901, %r3896;
	setp.lt.s32 	%p357, %r3902, %r4497;
	and.pred  	%p358, %p356, %p357;
	@%p358 bra 	$L__BB1_354;
	shl.b32 	%r3909, %r3901, 2;
	mov.u32 	%r3910, _ZZ33matrix_multiplication_kernel_v3_0PKfS0_PfiiiE2sb;
	add.s32 	%r3911, %r3910, %r3909;
	mov.b32 	%r3912, 0;
	st.shared.u32 	[%r3911+3456], %r3912;
	bra.uni 	$L__BB1_355;
$L__BB1_354:
	ld.param.u32 	%r4498, [_Z33matrix_multiplication_kernel_v3_0PKfS0_Pfiii_param_4];
	ld.param.u64 	%rd911, [_Z33matrix_multiplication_kernel_v3_0PKfS0_Pfiii_param_1];
	or.b32  	%r3914, %r2020, 27;
	mov.u32 	%r3915, %ctaid.x;
	shl.b32 	%r3916, %r3915, 5;
	mov.u32 	%r3917, %tid.y;
	shl.b32 	%r3918, %r3917, 3;
	mov.u32 	%r3919, %tid.x;
	shl.b32 	%r3920, %r3919, 1;
	add.s32 	%r3921, %r3918, %r3920;
	add.s32 	%r3922, %r3921, %r3916;
	mad.lo.s32 	%r3923, %r3914, %r4498, %r3922;
	cvta.to.global.u64 	%rd688, %rd911;
	mul.wide.s32 	%rd689, %r3923, 4;
	add.s64 	%rd690, %rd688, %rd689;
	ld.global.f32 	%f321, [%rd690];
	shl.b32 	%r3924, %r3921, 2;
	mov.u32 	%r3925, _ZZ33matrix_multiplication_kernel_v3_0PKfS0_PfiiiE2sb;
	add.s32 	%r3926, %r3925, %r3924;
	st.shared.f32 	[%r3926+3456], %f321;
$L__BB1_355:
	ld.param.u32 	%r4764, [_Z33matrix_multiplication_kernel_v3_0PKfS0_Pfiii_param_5];
	ld.param.u32 	%r4499, [_Z33matrix_multiplication_kernel_v3_0PKfS0_Pfiii_param_4];
	setp.lt.s32 	%p359, %r3894, %r4764;
	mov.u32 	%r3933, %tid.x;
	shl.b32 	%r3934, %r3933, 1;
	add.s32 	%r3935, %r3898, %r3934;
	add.s32 	%r3936, %r3935, %r3896;
	add.s32 	%r3938, %r3936, 1;
	setp.lt.s32 	%p360, %r3938, %r4499;
	and.pred  	%p361, %p359, %p360;
	@%p361 bra 	$L__BB1_357;
	shl.b32 	%r3944, %r3935, 2;
	mov.u32 	%r3945, _ZZ33matrix_multiplication_kernel_v3_0PKfS0_PfiiiE2sb;
	add.s32 	%r3946, %r3945, %r3944;
	mov.b32 	%r3947, 0;
	st.shared.u32 	[%r3946+3460], %r3947;
	bra.uni 	$L__BB1_358;
$L__BB1_357:
	ld.param.u32 	%r4500, [_Z33matrix_multiplication_kernel_v3_0PKfS0_Pfiii_param_4];
	ld.param.u64 	%rd912, [_Z33matrix_multiplication_kernel_v3_0PKfS0_Pfiii_param_1];
	or.b32  	%r3949, %r2020, 27;
	mul.lo.s32 	%r3950, %r3949, %r4500;
	cvt.s64.s32 	%rd691, %r3950;
	mov.u32 	%r3951, %ctaid.x;
	shl.b32 	%r3952, %r3951, 5;
	cvt.s64.s32 	%rd692, %r3952;
	mov.u32 	%r3953, %tid.y;
	shl.b32 	%r3954, %r3953, 3;
	mov.u32 	%r3955, %tid.x;
	shl.b32 	%r3956, %r3955, 1;
	add.s32 	%r3957, %r3954, %r3956;
	cvt.u64.u32 	%rd693, %r3957;
	add.s64 	%rd694, %rd693, %rd692;
	add.s64 	%rd695, %rd694, %rd691;
	cvta.to.global.u64 	%rd696, %rd912;
	shl.b64 	%rd697, %rd695, 2;
	add.s64 	%rd698, %rd696, %rd697;
	ld.global.f32 	%f322, [%rd698+4];
	shl.b32 	%r3958, %r3957, 2;
	mov.u32 	%r3959, _ZZ33matrix_multiplication_kernel_v3_0PKfS0_PfiiiE2sb;
	add.s32 	%r3960, %r3959, %r3958;
	st.shared.f32 	[%r3960+3460], %f322;
$L__BB1_358:
	ld.param.u32 	%r4765, [_Z33matrix_multiplication_kernel_v3_0PKfS0_Pfiii_param_5];
	ld.param.u32 	%r4501, [_Z33matrix_multiplication_kernel_v3_0PKfS0_Pfiii_param_4];
	or.b32  	%r3962, %r2020, 28;
	setp.lt.s32 	%p362, %r3962, %r4765;
	mov.u32 	%r3963, %ctaid.x;
	shl.b32 	%r3964, %r3963, 5;
	mov.u32 	%r3965, %tid.y;
	shl.b32 	%r3966, %r3965, 3;
	mov.u32 	%r3967, %tid.x;
	shl.b32 	%r3968, %r3967, 1;
	add.s32 	%r3969, %r3966, %r3968;
	add.s32 	%r3970, %r3969, %r3964;
	setp.lt.s32 	%p363, %r3970, %r4501;
	and.pred  	%p364, %p362, %p363;
	@%p364 bra 	$L__BB1_360;
	shl.b32 	%r3977, %r3969, 2;
	mov.u32 	%r3978, _ZZ33matrix_multiplication_kernel_v3_0PKfS0_PfiiiE2sb;
	add.s32 	%r3979, %r3978, %r3977;
	mov.b32 	%r3980, 0;
	st.shared.u32 	[%r3979+3584], %r3980;
	bra.uni 	$L__BB1_361;
$L__BB1_360:
	ld.param.u32 	%r4502, [_Z33matrix_multiplication_kernel_v3_0PKfS0_Pfiii_param_4];
	ld.param.u64 	%rd913, [_Z33matrix_multiplication_kernel_v3_0PKfS0_Pfiii_param_1];
	or.b32  	%r3982, %r2020, 28;
	mov.u32 	%r3983, %ctaid.x;
	shl.b32 	%r3984, %r3983, 5;
	mov.u32 	%r3985, %tid.y;
	shl.b32 	%r3986, %r3985, 3;
	mov.u32 	%r3987, %tid.x;
	shl.b32 	%r3988, %r3987, 1;
	add.s32 	%r3989, %r3986, %r3988;
	add.s32 	%r3990, %r3989, %r3984;
	mad.lo.s32 	%r3991, %r3982, %r4502, %r3990;
	cvta.to.global.u64 	%rd699, %rd913;
	mul.wide.s32 	%rd700, %r3991, 4;
	add.s64 	%rd701, %rd699, %rd700;
	ld.global.f32 	%f323, [%rd701];
	shl.b32 	%r3992, %r3989, 2;
	mov.u32 	%r3993, _ZZ33matrix_multiplication_kernel_v3_0PKfS0_PfiiiE2sb;
	add.s32 	%r3994, %r3993, %r3992;
	st.shared.f32 	[%r3994+3584], %f323;
$L__BB1_361:
	ld.param.u32 	%r4766, [_Z33matrix_multiplication_kernel_v3_0PKfS0_Pfiii_param_5];
	ld.param.u32 	%r4503, [_Z33matrix_multiplication_kernel_v3_0PKfS0_Pfiii_param_4];
	setp.lt.s32 	%p365, %r3962, %r4766;
	mov.u32 	%r4001, %tid.x;
	shl.b32 	%r4002, %r4001, 1;
	add.s32 	%r4003, %r3966, %r4002;
	add.s32 	%r4004, %r4003, %r3964;
	add.s32 	%r4006, %r4004, 1;
	setp.lt.s32 	%p366, %r4006, %r4503;
	and.pred  	%p367, %p365, %p366;
	@%p367 bra 	$L__BB1_363;
	shl.b32 	%r4012, %r4003, 2;
	mov.u32 	%r4013, _ZZ33matrix_multiplication_kernel_v3_0PKfS0_PfiiiE2sb;
	add.s32 	%r4014, %r4013, %r4012;
	mov.b32 	%r4015, 0;
	st.shared.u32 	[%r4014+3588], %r4015;
	bra.uni 	$L__BB1_364;
$L__BB1_363:
	ld.param.u32 	%r4504, [_Z33matrix_multiplication_kernel_v3_0PKfS0_Pfiii_param_4];
	ld.param.u64 	%rd914, [_Z33matrix_multiplication_kernel_v3_0PKfS0_Pfiii_param_1];
	or.b32  	%r4017, %r2020, 28;
	mul.lo.s32 	%r4018, %r4017, %r4504;
	cvt.s64.s32 	%rd702, %r4018;
	mov.u32 	%r4019, %ctaid.x;
	shl.b32 	%r4020, %r4019, 5;
	cvt.s64.s32 	%rd703, %r4020;
	mov.u32 	%r4021, %tid.y;
	shl.b32 	%r4022, %r4021, 3;
	mov.u32 	%r4023, %tid.x;
	shl.b32 	%r4024, %r4023, 1;
	add.s32 	%r4025, %r4022, %r4024;
	cvt.u64.u32 	%rd704, %r4025;
	add.s64 	%rd705, %rd704, %rd703;
	add.s64 	%rd706, %rd705, %rd702;
	cvta.to.global.u64 	%rd707, %rd914;
	shl.b64 	%rd708, %rd706, 2;
	add.s64 	%rd709, %rd707, %rd708;
	ld.global.f32 	%f324, [%rd709+4];
	shl.b32 	%r4026, %r4025, 2;
	mov.u32 	%r4027, _ZZ33matrix_multiplication_kernel_v3_0PKfS0_PfiiiE2sb;
	add.s32 	%r4028, %r4027, %r4026;
	st.shared.f32 	[%r4028+3588], %f324;
$L__BB1_364:
	ld.param.u32 	%r4767, [_Z33matrix_multiplication_kernel_v3_0PKfS0_Pfiii_param_5];
	ld.param.u32 	%r4505, [_Z33matrix_multiplication_kernel_v3_0PKfS0_Pfiii_param_4];
	or.b32  	%r4030, %r2020, 29;
	setp.lt.s32 	%p368, %r4030, %r4767;
	mov.u32 	%r4031, %ctaid.x;
	shl.b32 	%r4032, %r4031, 5;
	mov.u32 	%r4033, %tid.y;
	shl.b32 	%r4034, %r4033, 3;
	mov.u32 	%r4035, %tid.x;
	shl.b32 	%r4036, %r4035, 1;
	add.s32 	%r4037, %r4034, %r4036;
	add.s32 	%r4038, %r4037, %r4032;
	setp.lt.s32 	%p369, %r4038, %r4505;
	and.pred  	%p370, %p368, %p369;
	@%p370 bra 	$L__BB1_366;
	shl.b32 	%r4045, %r4037, 2;
	mov.u32 	%r4046, _ZZ33matrix_multiplication_kernel_v3_0PKfS0_PfiiiE2sb;
	add.s32 	%r4047, %r4046, %r4045;
	mov.b32 	%r4048, 0;
	st.shared.u32 	[%r4047+3712], %r4048;
	bra.uni 	$L__BB1_367;
$L__BB1_366:
	ld.param.u32 	%r4506, [_Z33matrix_multiplication_kernel_v3_0PKfS0_Pfiii_param_4];
	ld.param.u64 	%rd915, [_Z33matrix_multiplication_kernel_v3_0PKfS0_Pfiii_param_1];
	or.b32  	%r4050, %r2020, 29;
	mov.u32 	%r4051, %ctaid.x;
	shl.b32 	%r4052, %r4051, 5;
	mov.u32 	%r4053, %tid.y;
	shl.b32 	%r4054, %r4053, 3;
	mov.u32 	%r4055, %tid.x;
	shl.b32 	%r4056, %r4055, 1;
	add.s32 	%r4057, %r4054, %r4056;
	add.s32 	%r4058, %r4057, %r4052;
	mad.lo.s32 	%r4059, %r4050, %r4506, %r4058;
	cvta.to.global.u64 	%rd710, %rd915;
	mul.wide.s32 	%rd711, %r4059, 4;
	add.s64 	%rd712, %rd710, %rd711;
	ld.global.f32 	%f325, [%rd712];
	shl.b32 	%r4060, %r4057, 2;
	mov.u32 	%r4061, _ZZ33matrix_multiplication_kernel_v3_0PKfS0_PfiiiE2sb;
	add.s32 	%r4062, %r4061, %r4060;
	st.shared.f32 	[%r4062+3712], %f325;
$L__BB1_367:
	ld.param.u32 	%r4768, [_Z33matrix_multiplication_kernel_v3_0PKfS0_Pfiii_param_5];
	ld.param.u32 	%r4507, [_Z33matrix_multiplication_kernel_v3_0PKfS0_Pfiii_param_4];
	setp.lt.s32 	%p371, %r4030, %r4768;
	mov.u32 	%r4069, %tid.x;
	shl.b32 	%r4070, %r4069, 1;
	add.s32 	%r4071, %r4034, %r4070;
	add.s32 	%r4072, %r4071, %r4032;
	add.s32 	%r4074, %r4072, 1;
	setp.lt.s32 	%p372, %r4074, %r4507;
	and.pred  	%p373, %p371, %p372;
	@%p373 bra 	$L__BB1_369;
	shl.b32 	%r4080, %r4071, 2;
	mov.u32 	%r4081, _ZZ33matrix_multiplication_kernel_v3_0PKfS0_PfiiiE2sb;
	add.s32 	%r4082, %r4081, %r4080;
	mov.b32 	%r4083, 0;
	st.shared.u32 	[%r4082+3716], %r4083;
	bra.uni 	$L__BB1_370;
$L__BB1_369:
	ld.param.u32 	%r4508, [_Z33matrix_multiplication_kernel_v3_0PKfS0_Pfiii_param_4];
	ld.param.u64 	%rd916, [_Z33matrix_multiplication_kernel_v3_0PKfS0_Pfiii_param_1];
	or.b32  	%r4085, %r2020, 29;
	mul.lo.s32 	%r4086, %r4085, %r4508;
	cvt.s64.s32 	%rd713, %r4086;
	mov.u32 	%r4087, %ctaid.x;
	shl.b32 	%r4088, %r4087, 5;
	cvt.s64.s32 	%rd714, %r4088;
	mov.u32 	%r4089, %tid.y;
	shl.b32 	%r4090, %r4089, 3;
	mov.u32 	%r4091, %tid.x;
	shl.b32 	%r4092, %r4091, 1;
	add.s32 	%r4093, %r4090, %r4092;
	cvt.u64.u32 	%rd715, %r4093;
	add.s64 	%rd716, %rd715, %rd714;
	add.s64 	%rd717, %rd716, %rd713;
	cvta.to.global.u64 	%rd718, %rd916;
	shl.b64 	%rd719, %rd717, 2;
	add.s64 	%rd720, %rd718, %rd719;
	ld.global.f32 	%f326, [%rd720+4];
	shl.b32 	%r4094, %r4093, 2;
	mov.u32 	%r4095, _ZZ33matrix_multiplication_kernel_v3_0PKfS0_PfiiiE2sb;
	add.s32 	%r4096, %r4095, %r4094;
	st.shared.f32 	[%r4096+3716], %f326;
$L__BB1_370:
	ld.param.u32 	%r4769, [_Z33matrix_multiplication_kernel_v3_0PKfS0_Pfiii_param_5];
	ld.param.u32 	%r4509, [_Z33matrix_multiplication_kernel_v3_0PKfS0_Pfiii_param_4];
	or.b32  	%r4098, %r2020, 30;
	setp.lt.s32 	%p374, %r4098, %r4769;
	mov.u32 	%r4099, %ctaid.x;
	shl.b32 	%r4100, %r4099, 5;
	mov.u32 	%r4101, %tid.y;
	shl.b32 	%r4102, %r4101, 3;
	mov.u32 	%r4103, %tid.x;
	shl.b32 	%r4104, %r4103, 1;
	add.s32 	%r4105, %r4102, %r4104;
	add.s32 	%r4106, %r4105, %r4100;
	setp.lt.s32 	%p375, %r4106, %r4509;
	and.pred  	%p376, %p374, %p375;
	@%p376 bra 	$L__BB1_372;
	shl.b32 	%r4113, %r4105, 2;
	mov.u32 	%r4114, _ZZ33matrix_multiplication_kernel_v3_0PKfS0_PfiiiE2sb;
	add.s32 	%r4115, %r4114, %r4113;
	mov.b32 	%r4116, 0;
	st.shared.u32 	[%r4115+3840], %r4116;
	bra.uni 	$L__BB1_373;
$L__BB1_372:
	ld.param.u32 	%r4510, [_Z33matrix_multiplication_kernel_v3_0PKfS0_Pfiii_param_4];
	ld.param.u64 	%rd917, [_Z33matrix_multiplication_kernel_v3_0PKfS0_Pfiii_param_1];
	or.b32  	%r4118, %r2020, 30;
	mov.u32 	%r4119, %ctaid.x;
	shl.b32 	%r4120, %r4119, 5;
	mov.u32 	%r4121, %tid.y;
	shl.b32 	%r4122, %r4121, 3;
	mov.u32 	%r4123, %tid.x;
	shl.b32 	%r4124, %r4123, 1;
	add.s32 	%r4125, %r4122, %r4124;
	add.s32 	%r4126, %r4125, %r4120;
	mad.lo.s32 	%r4127, %r4118, %r4510, %r4126;
	cvta.to.global.u64 	%rd721, %rd917;
	mul.wide.s32 	%rd722, %r4127, 4;
	add.s64 	%rd723, %rd721, %rd722;
	ld.global.f32 	%f327, [%rd723];
	shl.b32 	%r4128, %r4125, 2;
	mov.u32 	%r4129, _ZZ33matrix_multiplication_kernel_v3_0PKfS0_PfiiiE2sb;
	add.s32 	%r4130, %r4129, %r4128;
	st.shared.f32 	[%r4130+3840], %f327;
$L__BB1_373:
	ld.param.u32 	%r4770, [_Z33matrix_multiplication_kernel_v3_0PKfS0_Pfiii_param_5];
	ld.param.u32 	%r4511, [_Z33matrix_multiplication_kernel_v3_0PKfS0_Pfiii_param_4];
	setp.lt.s32 	%p377, %r4098, %r4770;
	mov.u32 	%r4137, %tid.x;
	shl.b32 	%r4138, %r4137, 1;
	add.s32 	%r4139, %r4102, %r4138;
	add.s32 	%r4140, %r4139, %r4100;
	add.s32 	%r4142, %r4140, 1;
	setp.lt.s32 	%p378, %r4142, %r4511;
	and.pred  	%p379, %p377, %p378;
	@%p379 bra 	$L__BB1_375;
	shl.b32 	%r4148, %r4139, 2;
	mov.u32 	%r4149, _ZZ33matrix_multiplication_kernel_v3_0PKfS0_PfiiiE2sb;
	add.s32 	%r4150, %r4149, %r4148;
	mov.b32 	%r4151, 0;
	st.shared.u32 	[%r4150+3844], %r4151;
	bra.uni 	$L__BB1_376;
$L__BB1_375:
	ld.param.u32 	%r4512, [_Z33matrix_multiplication_kernel_v3_0PKfS0_Pfiii_param_4];
	ld.param.u64 	%rd918, [_Z33matrix_multiplication_kernel_v3_0PKfS0_Pfiii_param_1];
	or.b32  	%r4153, %r2020, 30;
	mul.lo.s32 	%r4154, %r4153, %r4512;
	cvt.s64.s32 	%rd724, %r4154;
	mov.u32 	%r4155, %ctaid.x;
	shl.b32 	%r4156, %r4155, 5;
	cvt.s64.s32 	%rd725, %r4156;
	mov.u32 	%r4157, %tid.y;
	shl.b32 	%r4158, %r4157, 3;
	mov.u32 	%r4159, %tid.x;
	shl.b32 	%r4160, %r4159, 1;
	add.s32 	%r4161, %r4158, %r4160;
	cvt.u64.u32 	%rd726, %r4161;
	add.s64 	%rd727, %rd726, %rd725;
	add.s64 	%rd728, %rd727, %rd724;
	cvta.to.global.u64 	%rd729, %rd918;
	shl.b64 	%rd730, %rd728, 2;
	add.s64 	%rd731, %rd729, %rd730;
	ld.global.f32 	%f328, [%rd731+4];
	shl.b32 	%r4162, %r4161, 2;
	mov.u32 	%r4163, _ZZ33matrix_multiplication_kernel_v3_0PKfS0_PfiiiE2sb;
	add.s32 	%r4164, %r4163, %r4162;
	st.shared.f32 	[%r4164+3844], %f328;
$L__BB1_376:
	ld.param.u32 	%r4771, [_Z33matrix_multiplication_kernel_v3_0PKfS0_Pfiii_param_5];
	ld.param.u32 	%r4513, [_Z33matrix_multiplication_kernel_v3_0PKfS0_Pfiii_param_4];
	or.b32  	%r4166, %r2020, 31;
	setp.lt.s32 	%p380, %r4166, %r4771;
	mov.u32 	%r4167, %ctaid.x;
	shl.b32 	%r4168, %r4167, 5;
	mov.u32 	%r4169, %tid.y;
	shl.b32 	%r4170, %r4169, 3;
	mov.u32 	%r4171, %tid.x;
	shl.b32 	%r4172, %r4171, 1;
	add.s32 	%r4173, %r4170, %r4172;
	add.s32 	%r4174, %r4173, %r4168;
	setp.lt.s32 	%p381, %r4174, %r4513;
	and.pred  	%p382, %p380, %p381;
	@%p382 bra 	$L__BB1_378;
	shl.b32 	%r4181, %r4173, 2;
	mov.u32 	%r4182, _ZZ33matrix_multiplication_kernel_v3_0PKfS0_PfiiiE2sb;
	add.s32 	%r4183, %r4182, %r4181;
	mov.b32 	%r4184, 0;
	st.shared.u32 	[%r4183+3968], %r4184;
	bra.uni 	$L__BB1_379;
$L__BB1_378:
	ld.param.u32 	%r4514, [_Z33matrix_multiplication_kernel_v3_0PKfS0_Pfiii_param_4];
	ld.param.u64 	%rd919, [_Z33matrix_multiplication_kernel_v3_0PKfS0_Pfiii_param_1];
	or.b32  	%r4186, %r2020, 31;
	mov.u32 	%r4187, %ctaid.x;
	shl.b32 	%r4188, %r4187, 5;
	mov.u32 	%r4189, %tid.y;
	shl.b32 	%r4190, %r4189, 3;
	mov.u32 	%r4191, %tid.x;
	shl.b32 	%r4192, %r4191, 1;
	add.s32 	%r4193, %r4190, %r4192;
	add.s32 	%r4194, %r4193, %r4188;
	mad.lo.s32 	%r4195, %r4186, %r4514, %r4194;
	cvta.to.global.u64 	%rd732, %rd919;
	mul.wide.s32 	%rd733, %r4195, 4;
	add.s64 	%rd734, %rd732, %rd733;
	ld.global.f32 	%f329, [%rd734];
	shl.b32 	%r4196, %r4193, 2;
	mov.u32 	%r4197, _ZZ33matrix_multiplication_kernel_v3_0PKfS0_PfiiiE2sb;
	add.s32 	%r4198, %r4197, %r4196;
	st.shared.f32 	[%r4198+3968], %f329;
$L__BB1_379:
	ld.param.u32 	%r4772, [_Z33matrix_multiplication_kernel_v3_0PKfS0_Pfiii_param_5];
	ld.param.u32 	%r4515, [_Z33matrix_multiplication_kernel_v3_0PKfS0_Pfiii_param_4];
	setp.lt.s32 	%p383, %r4166, %r4772;
	mov.u32 	%r4205, %tid.x;
	shl.b32 	%r4206, %r4205, 1;
	add.s32 	%r4207, %r4170, %r4206;
	add.s32 	%r4208, %r4207, %r4168;
	add.s32 	%r4210, %r4208, 1;
	setp.lt.s32 	%p384, %r4210, %r4515;
	and.pred  	%p385, %p383, %p384;
	@%p385 bra 	$L__BB1_381;
	shl.b32 	%r4216, %r4207, 2;
	mov.u32 	%r4217, _ZZ33matrix_multiplication_kernel_v3_0PKfS0_PfiiiE2sb;
	add.s32 	%r4218, %r4217, %r4216;
	mov.b32 	%r4219, 0;
	st.shared.u32 	[%r4218+3972], %r4219;
	bra.uni 	$L__BB1_382;
$L__BB1_381:
	ld.param.u32 	%r4516, [_Z33matrix_multiplication_kernel_v3_0PKfS0_Pfiii_param_4];
	ld.param.u64 	%rd920, [_Z33matrix_multiplication_kernel_v3_0PKfS0_Pfiii_param_1];
	or.b32  	%r4221, %r2020, 31;
	mul.lo.s32 	%r4222, %r4221, %r4516;
	cvt.s64.s32 	%rd735, %r4222;
	mov.u32 	%r4223, %ctaid.x;
	shl.b32 	%r4224, %r4223, 5;
	cvt.s64.s32 	%rd736, %r4224;
	mov.u32 	%r4225, %tid.y;
	shl.b32 	%r4226, %r4225, 3;
	mov.u32 	%r4227, %tid.x;
	shl.b32 	%r4228, %r4227, 1;
	add.s32 	%r4229, %r4226, %r4228;
	cvt.u64.u32 	%rd737, %r4229;
	add.s64 	%rd738, %rd737, %rd736;
	add.s64 	%rd739, %rd738, %rd735;
	cvta.to.global.u64 	%rd740, %rd920;
	shl.b64 	%rd741, %rd739, 2;
	add.s64 	%rd742, %rd740, %rd741;
	ld.global.f32 	%f330, [%rd742+4];
	shl.b32 	%r4230, %r4229, 2;
	mov.u32 	%r4231, _ZZ33matrix_multiplication_kernel_v3_0PKfS0_PfiiiE2sb;
	add.s32 	%r4232, %r4231, %r4230;
	st.shared.f32 	[%r4232+3972], %f330;
$L__BB1_382:
	ld.param.u32 	%r4773, [_Z33matrix_multiplication_kernel_v3_0PKfS0_Pfiii_param_5];
	bar.sync 	0;
	mov.u32 	%r4233, %tid.y;
	shl.b32 	%r4234, %r4233, 10;
	mov.u32 	%r4235, _ZZ33matrix_multiplication_kernel_v3_0PKfS0_PfiiiE2sa;
	add.s32 	%r4236, %r4235, %r4234;
	ld.shared.f32 	%f331, [%r4236];
	ld.shared.f32 	%f332, [%r4236+128];
	ld.shared.f32 	%f333, [%r4236+256];
	ld.shared.f32 	%f334, [%r4236+384];
	ld.shared.f32 	%f335, [%r4236+512];
	ld.shared.f32 	%f336, [%r4236+640];
	ld.shared.f32 	%f337, [%r4236+768];
	ld.shared.f32 	%f338, [%r4236+896];
	mov.u32 	%r4237, %tid.x;
	shl.b32 	%r4238, %r4237, 5;
	mov.u32 	%r4239, _ZZ33matrix_multiplication_kernel_v3_0PKfS0_PfiiiE2sb;
	add.s32 	%r4240, %r4239, %r4238;
	ld.shared.f32 	%f339, [%r4240];
	ld.shared.f32 	%f340, [%r4240+4];
	ld.shared.f32 	%f341, [%r4240+8];
	ld.shared.f32 	%f342, [%r4240+12];
	ld.shared.f32 	%f343, [%r4240+16];
	ld.shared.f32 	%f344, [%r4240+20];
	ld.shared.f32 	%f345, [%r4240+24];
	ld.shared.f32 	%f346, [%r4240+28];
	fma.rn.f32 	%f347, %f331, %f339, %f2954;
	fma.rn.f32 	%f348, %f331, %f340, %f2953;
	fma.rn.f32 	%f349, %f331, %f341, %f2952;
	fma.rn.f32 	%f350, %f331, %f342, %f2951;
	fma.rn.f32 	%f351, %f331, %f343, %f2950;
	fma.rn.f32 	%f352, %f331, %f344, %f2949;
	fma.rn.f32 	%f353, %f331, %f345, %f2948;
	fma.rn.f32 	%f354, %f331, %f346, %f2947;
	fma.rn.f32 	%f355, %f332, %f339, %f2946;
	fma.rn.f32 	%f356, %f332, %f340, %f2945;
	fma.rn.f32 	%f357, %f332, %f341, %f2944;
	fma.rn.f32 	%f358, %f332, %f342, %f2943;
	fma.rn.f32 	%f359, %f332, %f343, %f2942;
	fma.rn.f32 	%f360, %f332, %f344, %f2941;
	fma.rn.f32 	%f361, %f332, %f345, %f2940;
	fma.rn.f32 	%f362, %f332, %f346, %f2939;
	fma.rn.f32 	%f363, %f333, %f339, %f2938;
	fma.rn.f32 	%f364, %f333, %f340, %f2937;
	fma.rn.f32 	%f365, %f333, %f341, %f2936;
	fma.rn.f32 	%f366, %f333, %f342, %f2935;
	fma.rn.f32 	%f367, %f333, %f343, %f2934;
	fma.rn.f32 	%f368, %f333, %f344, %f2933;
	fma.rn.f32 	%f369, %f333, %f345, %f2932;
	fma.rn.f32 	%f370, %f333, %f346, %f2931;
	fma.rn.f32 	%f371, %f334, %f339, %f2930;
	fma.rn.f32 	%f372, %f334, %f340, %f2929;
	fma.rn.f32 	%f373, %f334, %f341, %f2928;
	fma.rn.f32 	%f374, %f334, %f342, %f2927;
	fma.rn.f32 	%f375, %f334, %f343, %f2926;
	fma.rn.f32 	%f376, %f334, %f344, %f2925;
	fma.rn.f32 	%f377, %f334, %f345, %f2924;
	fma.rn.f32 	%f378, %f334, %f346, %f2923;
	fma.rn.f32 	%f379, %f335, %f339, %f2922;
	fma.rn.f32 	%f380, %f335, %f340, %f2921;
	fma.rn.f32 	%f381, %f335, %f341, %f2920;
	fma.rn.f32 	%f382, %f335, %f342, %f2919;
	fma.rn.f32 	%f383, %f335, %f343, %f2918;
	fma.rn.f32 	%f384, %f335, %f344, %f2917;
	fma.rn.f32 	%f385, %f335, %f345, %f2916;
	fma.rn.f32 	%f386, %f335, %f346, %f2915;
	fma.rn.f32 	%f387, %f336, %f339, %f2914;
	fma.rn.f32 	%f388, %f336, %f340, %f2913;
	fma.rn.f32 	%f389, %f336, %f341, %f2912;
	fma.rn.f32 	%f390, %f336, %f342, %f2911;
	fma.rn.f32 	%f391, %f336, %f343, %f2910;
	fma.rn.f32 	%f392, %f336, %f344, %f2909;
	fma.rn.f32 	%f393, %f336, %f345, %f2908;
	fma.rn.f32 	%f394, %f336, %f346, %f2907;
	fma.rn.f32 	%f395, %f337, %f339, %f2906;
	fma.rn.f32 	%f396, %f337, %f340, %f2905;
	fma.rn.f32 	%f397, %f337, %f341, %f2904;
	fma.rn.f32 	%f398, %f337, %f342, %f2903;
	fma.rn.f32 	%f399, %f337, %f343, %f2902;
	fma.rn.f32 	%f400, %f337, %f344, %f2901;
	fma.rn.f32 	%f401, %f337, %f345, %f2900;
	fma.rn.f32 	%f402, %f337, %f346, %f2899;
	fma.rn.f32 	%f403, %f338, %f339, %f2898;
	fma.rn.f32 	%f404, %f338, %f340, %f2897;
	fma.rn.f32 	%f405, %f338, %f341, %f2896;
	fma.rn.f32 	%f406, %f338, %f342, %f2895;
	fma.rn.f32 	%f407, %f338, %f343, %f2894;
	fma.rn.f32 	%f408, %f338, %f344, %f2893;
	fma.rn.f32 	%f409, %f338, %f345, %f2892;
	fma.rn.f32 	%f410, %f338, %f346, %f2891;
	ld.shared.f32 	%f411, [%r4236+4];
	ld.shared.f32 	%f412, [%r4236+132];
	ld.shared.f32 	%f413, [%r4236+260];
	ld.shared.f32 	%f414, [%r4236+388];
	ld.shared.f32 	%f415, [%r4236+516];
	ld.shared.f32 	%f416, [%r4236+644];
	ld.shared.f32 	%f417, [%r4236+772];
	ld.shared.f32 	%f418, [%r4236+900];
	ld.shared.f32 	%f419, [%r4240+128];
	ld.shared.f32 	%f420, [%r4240+132];
	ld.shared.f32 	%f421, [%r4240+136];
	ld.shared.f32 	%f422, [%r4240+140];
	ld.shared.f32 	%f423, [%r4240+144];
	ld.shared.f32 	%f424, [%r4240+148];
	ld.shared.f32 	%f425, [%r4240+152];
	ld.shared.f32 	%f426, [%r4240+156];
	fma.rn.f32 	%f427, %f411, %f419, %f347;
	fma.rn.f32 	%f428, %f411, %f420, %f348;
	fma.rn.f32 	%f429, %f411, %f421, %f349;
	fma.rn.f32 	%f430, %f411, %f422, %f350;
	fma.rn.f32 	%f431, %f411, %f423, %f351;
	fma.rn.f32 	%f432, %f411, %f424, %f352;
	fma.rn.f32 	%f433, %f411, %f425, %f353;
	fma.rn.f32 	%f434, %f411, %f426, %f354;
	fma.rn.f32 	%f435, %f412, %f419, %f355;
	fma.rn.f32 	%f436, %f412, %f420, %f356;
	fma.rn.f32 	%f437, %f412, %f421, %f357;
	fma.rn.f32 	%f438, %f412, %f422, %f358;
	fma.rn.f32 	%f439, %f412, %f423, %f359;
	fma.rn.f32 	%f440, %f412, %f424, %f360;
	fma.rn.f32 	%f441, %f412, %f425, %f361;
	fma.rn.f32 	%f442, %f412, %f426, %f362;
	fma.rn.f32 	%f443, %f413, %f419, %f363;
	fma.rn.f32 	%f444, %f413, %f420, %f364;
	fma.rn.f32 	%f445, %f413, %f421, %f365;
	fma.rn.f32 	%f446, %f413, %f422, %f366;
	fma.rn.f32 	%f447, %f413, %f423, %f367;
	fma.rn.f32 	%f448, %f413, %f424, %f368;
	fma.rn.f32 	%f449, %f413, %f425, %f369;
	fma.rn.f32 	%f450, %f413, %f426, %f370;
	fma.rn.f32 	%f451, %f414, %f419, %f371;
	fma.rn.f32 	%f452, %f414, %f420, %f372;
	fma.rn.f32 	%f453, %f414, %f421, %f373;
	fma.rn.f32 	%f454, %f414, %f422, %f374;
	fma.rn.f32 	%f455, %f414, %f423, %f375;
	fma.rn.f32 	%f456, %f414, %f424, %f376;
	fma.rn.f32 	%f457, %f414, %f425, %f377;
	fma.rn.f32 	%f458, %f414, %f426, %f378;
	fma.rn.f32 	%f459, %f415, %f419, %f379;
	fma.rn.f32 	%f460, %f415, %f420, %f380;
	fma.rn.f32 	%f461, %f415, %f421, %f381;
	fma.rn.f32 	%f462, %f415, %f422, %f382;
	fma.rn.f32 	%f463, %f415, %f423, %f383;
	fma.rn.f32 	%f464, %f415, %f424, %f384;
	fma.rn.f32 	%f465, %f415, %f425, %f385;
	fma.rn.f32 	%f466, %f415, %f426, %f386;
	fma.rn.f32 	%f467, %f416, %f419, %f387;
	fma.rn.f32 	%f468, %f416, %f420, %f388;
	fma.rn.f32 	%f469, %f416, %f421, %f389;
	fma.rn.f32 	%f470, %f416, %f422, %f390;
	fma.rn.f32 	%f471, %f416, %f423, %f391;
	fma.rn.f32 	%f472, %f416, %f424, %f392;
	fma.rn.f32 	%f473, %f416, %f425, %f393;
	fma.rn.f32 	%f474, %f416, %f426, %f394;
	fma.rn.f32 	%f475, %f417, %f419, %f395;
	fma.rn.f32 	%f476, %f417, %f420, %f396;
	fma.rn.f32 	%f477, %f417, %f421, %f397;
	fma.rn.f32 	%f478, %f417, %f422, %f398;
	fma.rn.f32 	%f479, %f417, %f423, %f399;
	fma.rn.f32 	%f480, %f417, %f424, %f400;
	fma.rn.f32 	%f481, %f417, %f425, %f401;
	fma.rn.f32 	%f482, %f417, %f426, %f402;
	fma.rn.f32 	%f483, %f418, %f419, %f403;
	fma.rn.f32 	%f484, %f418, %f420, %f404;
	fma.rn.f32 	%f485, %f418, %f421, %f405;
	fma.rn.f32 	%f486, %f418, %f422, %f406;
	fma.rn.f32 	%f487, %f418, %f423, %f407;
	fma.rn.f32 	%f488, %f418, %f424, %f408;
	fma.rn.f32 	%f489, %f418, %f425, %f409;
	fma.rn.f32 	%f490, %f418, %f426, %f410;
	ld.shared.f32 	%f491, [%r4236+8];
	ld.shared.f32 	%f492, [%r4236+136];
	ld.shared.f32 	%f493, [%r4236+264];
	ld.shared.f32 	%f494, [%r4236+392];
	ld.shared.f32 	%f495, [%r4236+520];
	ld.shared.f32 	%f496, [%r4236+648];
	ld.shared.f32 	%f497, [%r4236+776];
	ld.shared.f32 	%f498, [%r4236+904];
	ld.shared.f32 	%f499, [%r4240+256];
	ld.shared.f32 	%f500, [%r4240+260];
	ld.shared.f32 	%f501, [%r4240+264];
	ld.shared.f32 	%f502, [%r4240+268];
	ld.shared.f32 	%f503, [%r4240+272];
	ld.shared.f32 	%f504, [%r4240+276];
	ld.shared.f32 	%f505, [%r4240+280];
	ld.shared.f32 	%f506, [%r4240+284];
	fma.rn.f32 	%f507, %f491, %f499, %f427;
	fma.rn.f32 	%f508, %f491, %f500, %f428;
	fma.rn.f32 	%f509, %f491, %f501, %f429;
	fma.rn.f32 	%f510, %f491, %f502, %f430;
	fma.rn.f32 	%f511, %f491, %f503, %f431;
	fma.rn.f32 	%f512, %f491, %f504, %f432;
	fma.rn.f32 	%f513, %f491, %f505, %f433;
	fma.rn.f32 	%f514, %f491, %f506, %f434;
	fma.rn.f32 	%f515, %f492, %f499, %f435;
	fma.rn.f32 	%f516, %f492, %f500, %f436;
	fma.rn.f32 	%f517, %f492, %f501, %f437;
	fma.rn.f32 	%f518, %f492, %f502, %f438;
	fma.rn.f32 	%f519, %f492, %f503, %f439;
	fma.rn.f32 	%f520, %f492, %f504, %f440;
	fma.rn.f32 	%f521, %f492, %f505, %f441;
	fma.rn.f32 	%f522, %f492, %f506, %f442;
	fma.rn.f32 	%f523, %f493, %f499, %f443;
	fma.rn.f32 	%f524, %f493, %f500, %f444;
	fma.rn.f32 	%f525, %f493, %f501, %f445;
	fma.rn.f32 	%f526, %f493, %f502, %f446;
	fma.rn.f32 	%f527, %f493, %f503, %f447;
	fma.rn.f32 	%f528, %f493, %f504, %f448;
	fma.rn.f32 	%f529, %f493, %f505, %f449;
	fma.rn.f32 	%f530, %f493, %f506, %f450;
	fma.rn.f32 	%f531, %f494, %f499, %f451;
	fma.rn.f32 	%f532, %f494, %f500, %f452;
	fma.rn.f32 	%f533, %f494, %f501, %f453;
	fma.rn.f32 	%f534, %f494, %f502, %f454;
	fma.rn.f32 	%f535, %f494, %f503, %f455;
	fma.rn.f32 	%f536, %f494, %f504, %f456;
	fma.rn.f32 	%f537, %f494, %f505, %f457;
	fma.rn.f32 	%f538, %f494, %f506, %f458;
	fma.rn.f32 	%f539, %f495, %f499, %f459;
	fma.rn.f32 	%f540, %f495, %f500, %f460;
	fma.rn.f32 	%f541, %f495, %f501, %f461;
	fma.rn.f32 	%f542, %f495, %f502, %f462;
	fma.rn.f32 	%f543, %f495, %f503, %f463;
	fma.rn.f32 	%f544, %f495, %f504, %f464;
	fma.rn.f32 	%f545, %f495, %f505, %f465;
	fma.rn.f32 	%f546, %f495, %f506, %f466;
	fma.rn.f32 	%f547, %f496, %f499, %f467;
	fma.rn.f32 	%f548, %f496, %f500, %f468;
	fma.rn.f32 	%f549, %f496, %f501, %f469;
	fma.rn.f32 	%f550, %f496, %f502, %f470;
	fma.rn.f32 	%f551, %f496, %f503, %f471;
	fma.rn.f32 	%f552, %f496, %f504, %f472;
	fma.rn.f32 	%f553, %f496, %f505, %f473;
	fma.rn.f32 	%f554, %f496, %f506, %f474;
	fma.rn.f32 	%f555, %f497, %f499, %f475;
	fma.rn.f32 	%f556, %f497, %f500, %f476;
	fma.rn.f32 	%f557, %f497, %f501, %f477;
	fma.rn.f32 	%f558, %f497, %f502, %f478;
	fma.rn.f32 	%f559, %f497, %f503, %f479;
	fma.rn.f32 	%f560, %f497, %f504, %f480;
	fma.rn.f32 	%f561, %f497, %f505, %f481;
	fma.rn.f32 	%f562, %f497, %f506, %f482;
	fma.rn.f32 	%f563, %f498, %f499, %f483;
	fma.rn.f32 	%f564, %f498, %f500, %f484;
	fma.rn.f32 	%f565, %f498, %f501, %f485;
	fma.rn.f32 	%f566, %f498, %f502, %f486;
	fma.rn.f32 	%f567, %f498, %f503, %f487;
	fma.rn.f32 	%f568, %f498, %f504, %f488;
	fma.rn.f32 	%f569, %f498, %f505, %f489;
	fma.rn.f32 	%f570, %f498, %f506, %f490;
	ld.shared.f32 	%f571, [%r4236+12];
	ld.shared.f32 	%f572, [%r4236+140];
	ld.shared.f32 	%f573, [%r4236+268];
	ld.shared.f32 	%f574, [%r4236+396];
	ld.shared.f32 	%f575, [%r4236+524];
	ld.shared.f32 	%f576, [%r4236+652];
	ld.shared.f32 	%f577, [%r4236+780];
	ld.shared.f32 	%f578, [%r4236+908];
	ld.shared.f32 	%f579, [%r4240+384];
	ld.shared.f32 	%f580, [%r4240+388];
	ld.shared.f32 	%f581, [%r4240+392];
	ld.shared.f32 	%f582, [%r4240+396];
	ld.shared.f32 	%f583, [%r4240+400];
	ld.shared.f32 	%f584, [%r4240+404];
	ld.shared.f32 	%f585, [%r4240+408];
	ld.shared.f32 	%f586, [%r4240+412];
	fma.rn.f32 	%f587, %f571, %f579, %f507;
	fma.rn.f32 	%f588, %f571, %f580, %f508;
	fma.rn.f32 	%f589, %f571, %f581, %f509;
	fma.rn.f32 	%f590, %f571, %f582, %f510;
	fma.rn.f32 	%f591, %f571, %f583, %f511;
	fma.rn.f32 	%f592, %f571, %f584, %f512;
	fma.rn.f32 	%f593, %f571, %f585, %f513;
	fma.rn.f32 	%f594, %f571, %f586, %f514;
	fma.rn.f32 	%f595, %f572, %f579, %f515;
	fma.rn.f32 	%f596, %f572, %f580, %f516;
	fma.rn.f32 	%f597, %f572, %f581, %f517;
	fma.rn.f32 	%f598, %f572, %f582, %f518;
	fma.rn.f32 	%f599, %f572, %f583, %f519;
	fma.rn.f32 	%f600, %f572, %f584, %f520;
	fma.rn.f32 	%f601, %f572, %f585, %f521;
	fma.rn.f32 	%f602, %f572, %f586, %f522;
	fma.rn.f32 	%f603, %f573, %f579, %f523;
	fma.rn.f32 	%f604, %f573, %f580, %f524;
	fma.rn.f32 	%f605, %f573, %f581, %f525;
	fma.rn.f32 	%f606, %f573, %f582, %f526;
	fma.rn.f32 	%f607, %f573, %f583, %f527;
	fma.rn.f32 	%f608, %f573, %f584, %f528;
	fma.rn.f32 	%f609, %f573, %f585, %f529;
	fma.rn.f32 	%f610, %f573, %f586, %f530;
	fma.rn.f32 	%f611, %f574, %f579, %f531;
	fma.rn.f32 	%f612, %f574, %f580, %f532;
	fma.rn.f32 	%f613, %f574, %f581, %f533;
	fma.rn.f32 	%f614, %f574, %f582, %f534;
	fma.rn.f32 	%f615, %f574, %f583, %f535;
	fma.rn.f32 	%f616, %f574, %f584, %f536;
	fma.rn.f32 	%f617, %f574, %f585, %f537;
	fma.rn.f32 	%f618, %f574, %f586, %f538;
	fma.rn.f32 	%f619, %f575, %f579, %f539;
	fma.rn.f32 	%f620, %f575, %f580, %f540;
	fma.rn.f32 	%f621, %f575, %f581, %f541;
	fma.rn.f32 	%f622, %f575, %f582, %f542;
	fma.rn.f32 	%f623, %f575, %f583, %f543;
	fma.rn.f32 	%f624, %f575, %f584, %f544;
	fma.rn.f32 	%f625, %f575, %f585, %f545;
	fma.rn.f32 	%f626, %f575, %f586, %f546;
	fma.rn.f32 	%f627, %f576, %f579, %f547;
	fma.rn.f32 	%f628, %f576, %f580, %f548;
	fma.rn.f32 	%f629, %f576, %f581, %f549;
	fma.rn.f32 	%f630, %f576, %f582, %f550;
	fma.rn.f32 	%f631, %f576, %f583, %f551;
	fma.rn.f32 	%f632, %f576, %f584, %f552;
	fma.rn.f32 	%f633, %f576, %f585, %f553;
	fma.rn.f32 	%f634, %f576, %f586, %f554;
	fma.rn.f32 	%f635, %f577, %f579, %f555;
	fma.rn.f32 	%f636, %f577, %f580, %f556;
	fma.rn.f32 	%f637, %f577, %f581, %f557;
	fma.rn.f32 	%f638, %f577, %f582, %f558;
	fma.rn.f32 	%f639, %f577, %f583, %f559;
	fma.rn.f32 	%f640, %f577, %f584, %f560;
	fma.rn.f32 	%f641, %f577, %f585, %f561;
	fma.rn.f32 	%f642, %f577, %f586, %f562;
	fma.rn.f32 	%f643, %f578, %f579, %f563;
	fma.rn.f32 	%f644, %f578, %f580, %f564;
	fma.rn.f32 	%f645, %f578, %f581, %f565;
	fma.rn.f32 	%f646, %f578, %f582, %f566;
	fma.rn.f32 	%f647, %f578, %f583, %f567;
	fma.rn.f32 	%f648, %f578, %f584, %f568;
	fma.rn.f32 	%f649, %f578, %f585, %f569;
	fma.rn.f32 	%f650, %f578, %f586, %f570;
	ld.shared.f32 	%f651, [%r4236+16];
	ld.shared.f32 	%f652, [%r4236+144];
	ld.shared.f32 	%f653, [%r4236+272];
	ld.shared.f32 	%f654, [%r4236+400];
	ld.shared.f32 	%f655, [%r4236+528];
	ld.shared.f32 	%f656, [%r4236+656];
	ld.shared.f32 	%f657, [%r4236+784];
	ld.shared.f32 	%f658, [%r4236+912];
	ld.shared.f32 	%f659, [%r4240+512];
	ld.shared.f32 	%f660, [%r4240+516];
	ld.shared.f32 	%f661, [%r4240+520];
	ld.shared.f32 	%f662, [%r4240+524];
	ld.shared.f32 	%f663, [%r4240+528];
	ld.shared.f32 	%f664, [%r4240+532];
	ld.shared.f32 	%f665, [%r4240+536];
	ld.shared.f32 	%f666, [%r4240+540];
	fma.rn.f32 	%f667, %f651, %f659, %f587;
	fma.rn.f32 	%f668, %f651, %f660, %f588;
	fma.rn.f32 	%f669, %f651, %f661, %f589;
	fma.rn.f32 	%f670, %f651, %f662, %f590;
	fma.rn.f32 	%f671, %f651, %f663, %f591;
	fma.rn.f32 	%f672, %f651, %f664, %f592;
	fma.rn.f32 	%f673, %f651, %f665, %f593;
	fma.rn.f32 	%f674, %f651, %f666, %f594;
	fma.rn.f32 	%f675, %f652, %f659, %f595;
	fma.rn.f32 	%f676, %f652, %f660, %f596;
	fma.rn.f32 	%f677, %f652, %f661, %f597;
	fma.rn.f32 	%f678, %f652, %f662, %f598;
	fma.rn.f32 	%f679, %f652, %f663, %f599;
	fma.rn.f32 	%f680, %f652, %f664, %f600;
	fma.rn.f32 	%f681, %f652, %f665, %f601;
	fma.rn.f32 	%f682, %f652, %f666, %f602;
	fma.rn.f32 	%f683, %f653, %f659, %f603;
	fma.rn.f32 	%f684, %f653, %f660, %f604;
	fma.rn.f32 	%f685, %f653, %f661, %f605;
	fma.rn.f32 	%f686, %f653, %f662, %f606;
	fma.rn.f32 	%f687, %f653, %f663, %f607;
	fma.rn.f32 	%f688, %f653, %f664, %f608;
	fma.rn.f32 	%f689, %f653, %f665, %f609;
	fma.rn.f32 	%f690, %f653, %f666, %f610;
	fma.rn.f32 	%f691, %f654, %f659, %f611;
	fma.rn.f32 	%f692, %f654, %f660, %f612;
	fma.rn.f32 	%f693, %f654, %f661, %f613;
	fma.rn.f32 	%f694, %f654, %f662, %f614;
	fma.rn.f32 	%f695, %f654, %f663, %f615;
	fma.rn.f32 	%f696, %f654, %f664, %f616;
	fma.rn.f32 	%f697, %f654, %f665, %f617;
	fma.rn.f32 	%f698, %f654, %f666, %f618;
	fma.rn.f32 	%f699, %f655, %f659, %f619;
	fma.rn.f32 	%f700, %f655, %f660, %f620;
	fma.rn.f32 	%f701, %f655, %f661, %f621;
	fma.rn.f32 	%f702, %f655, %f662, %f622;
	fma.rn.f32 	%f703, %f655, %f663, %f623;
	fma.rn.f32 	%f704, %f655, %f664, %f624;
	fma.rn.f32 	%f705, %f655, %f665, %f625;
	fma.rn.f32 	%f706, %f655, %f666, %f626;
	fma.rn.f32 	%f707, %f656, %f659, %f627;
	fma.rn.f32 	%f708, %f656, %f660, %f628;
	fma.rn.f32 	%f709, %f656, %f661, %f629;
	fma.rn.f32 	%f710, %f656, %f662, %f630;
	fma.rn.f32 	%f711, %f656, %f663, %f631;
	fma.rn.f32 	%f712, %f656, %f664, %f632;
	fma.rn.f32 	%f713, %f656, %f665, %f633;
	fma.rn.f32 	%f714, %f656, %f666, %f634;
	fma.rn.f32 	%f715, %f657, %f659, %f635;
	fma.rn.f32 	%f716, %f657, %f660, %f636;
	fma.rn.f32 	%f717, %f657, %f661, %f637;
	fma.rn.f32 	%f718, %f657, %f662, %f638;
	fma.rn.f32 	%f719, %f657, %f663, %f639;
	fma.rn.f32 	%f720, %f657, %f664, %f640;
	fma.rn.f32 	%f721, %f657, %f665, %f641;
	fma.rn.f32 	%f722, %f657, %f666, %f642;
	fma.rn.f32 	%f723, %f658, %f659, %f643;
	fma.rn.f32 	%f724, %f658, %f660, %f644;
	fma.rn.f32 	%f725, %f658, %f661, %f645;
	fma.rn.f32 	%f726, %f658, %f662, %f646;
	fma.rn.f32 	%f727, %f658, %f663, %f647;
	fma.rn.f32 	%f728, %f658, %f664, %f648;
	fma.rn.f32 	%f729, %f658, %f665, %f649;
	fma.rn.f32 	%f730, %f658, %f666, %f650;
	ld.shared.f32 	%f731, [%r4236+20];
	ld.shared.f32 	%f732, [%r4236+148];
	ld.shared.f32 	%f733, [%r4236+276];
	ld.shared.f32 	%f734, [%r4236+404];
	ld.shared.f32 	%f735, [%r4236+532];
	ld.shared.f32 	%f736, [%r4236+660];
	ld.shared.f32 	%f737, [%r4236+788];
	ld.shared.f32 	%f738, [%r4236+916];
	ld.shared.f32 	%f739, [%r4240+640];
	ld.shared.f32 	%f740, [%r4240+644];
	ld.shared.f32 	%f741, [%r4240+648];
	ld.shared.f32 	%f742, [%r4240+652];
	ld.shared.f32 	%f743, [%r4240+656];
	ld.shared.f32 	%f744, [%r4240+660];
	ld.shared.f32 	%f745, [%r4240+664];
	ld.shared.f32 	%f746, [%r4240+668];
	fma.rn.f32 	%f747, %f731, %f739, %f667;
	fma.rn.f32 	%f748, %f731, %f740, %f668;
	fma.rn.f32 	%f749, %f731, %f741, %f669;
	fma.rn.f32 	%f750, %f731, %f742, %f670;
	fma.rn.f32 	%f751, %f731, %f743, %f671;
	fma.rn.f32 	%f752, %f731, %f744, %f672;
	fma.rn.f32 	%f753, %f731, %f745, %f673;
	fma.rn.f32 	%f754, %f731, %f746, %f674;
	fma.rn.f32 	%f755, %f732, %f739, %f675;
	fma.rn.f32 	%f756, %f732, %f740, %f676;
	fma.rn.f32 	%f757, %f732, %f741, %f677;
	fma.rn.f32 	%f758, %f732, %f742, %f678;
	fma.rn.f32 	%f759, %f732, %f743, %f679;
	fma.rn.f32 	%f760, %f732, %f744, %f680;
	fma.rn.f32 	%f761, %f732, %f745, %f681;
	fma.rn.f32 	%f762, %f732, %f746, %f682;
	fma.rn.f32 	%f763, %f733, %f739, %f683;
	fma.rn.f32 	%f764, %f733, %f740, %f684;
	fma.rn.f32 	%f765, %f733, %f741, %f685;
	fma.rn.f32 	%f766, %f733, %f742, %f686;
	fma.rn.f32 	%f767, %f733, %f743, %f687;
	fma.rn.f32 	%f768, %f733, %f744, %f688;
	fma.rn.f32 	%f769, %f733, %f745, %f689;
	fma.rn.f32 	%f770, %f733, %f746, %f690;
	fma.rn.f32 	%f771, %f734, %f739, %f691;
	fma.rn.f32 	%f772, %f734, %f740, %f692;
	fma.rn.f32 	%f773, %f734, %f741, %f693;
	fma.rn.f32 	%f774, %f734, %f742, %f694;
	fma.rn.f32 	%f775, %f734, %f743, %f695;
	fma.rn.f32 	%f776, %f734, %f744, %f696;
	fma.rn.f32 	%f777, %f734, %f745, %f697;
	fma.rn.f32 	%f778, %f734, %f746, %f698;
	fma.rn.f32 	%f779, %f735, %f739, %f699;
	fma.rn.f32 	%f780, %f735, %f740, %f700;
	fma.rn.f32 	%f781, %f735, %f741, %f701;
	fma.rn.f32 	%f782, %f735, %f742, %f702;
	fma.rn.f32 	%f783, %f735, %f743, %f703;
	fma.rn.f32 	%f784, %f735, %f744, %f704;
	fma.rn.f32 	%f785, %f735, %f745, %f705;
	fma.rn.f32 	%f786, %f735, %f746, %f706;
	fma.rn.f32 	%f787, %f736, %f739, %f707;
	fma.rn.f32 	%f788, %f736, %f740, %f708;
	fma.rn.f32 	%f789, %f736, %f741, %f709;
	fma.rn.f32 	%f790, %f736, %f742, %f710;
	fma.rn.f32 	%f791, %f736, %f743, %f711;
	fma.rn.f32 	%f792, %f736, %f744, %f712;
	fma.rn.f32 	%f793, %f736, %f745, %f713;
	fma.rn.f32 	%f794, %f736, %f746, %f714;
	fma.rn.f32 	%f795, %f737, %f739, %f715;
	fma.rn.f32 	%f796, %f737, %f740, %f716;
	fma.rn.f32 	%f797, %f737, %f741, %f717;
	fma.rn.f32 	%f798, %f737, %f742, %f718;
	fma.rn.f32 	%f799, %f737, %f743, %f719;
	fma.rn.f32 	%f800, %f737, %f744, %f720;
	fma.rn.f32 	%f801, %f737, %f745, %f721;
	fma.rn.f32 	%f802, %f737, %f746, %f722;
	fma.rn.f32 	%f803, %f738, %f739, %f723;
	fma.rn.f32 	%f804, %f738, %f740, %f724;
	fma.rn.f32 	%f805, %f738, %f741, %f725;
	fma.rn.f32 	%f806, %f738, %f742, %f726;
	fma.rn.f32 	%f807, %f738, %f743, %f727;
	fma.rn.f32 	%f808, %f738, %f744, %f728;
	fma.rn.f32 	%f809, %f738, %f745, %f729;
	fma.rn.f32 	%f810, %f738, %f746, %f730;
	ld.shared.f32 	%f811, [%r4236+24];
	ld.shared.f32 	%f812, [%r4236+152];
	ld.shared.f32 	%f813, [%r4236+280];
	ld.shared.f32 	%f814, [%r4236+408];
	ld.shared.f32 	%f815, [%r4236+536];
	ld.shared.f32 	%f816, [%r4236+664];
	ld.shared.f32 	%f817, [%r4236+792];
	ld.shared.f32 	%f818, [%r4236+920];
	ld.shared.f32 	%f819, [%r4240+768];
	ld.shared.f32 	%f820, [%r4240+772];
	ld.shared.f32 	%f821, [%r4240+776];
	ld.shared.f32 	%f822, [%r4240+780];
	ld.shared.f32 	%f823, [%r4240+784];
	ld.shared.f32 	%f824, [%r4240+788];
	ld.shared.f32 	%f825, [%r4240+792];
	ld.shared.f32 	%f826, [%r4240+796];
	fma.rn.f32 	%f827, %f811, %f819, %f747;
	fma.rn.f32 	%f828, %f811, %f820, %f748;
	fma.rn.f32 	%f829, %f811, %f821, %f749;
	fma.rn.f32 	%f830, %f811, %f822, %f750;
	fma.rn.f32 	%f831, %f811, %f823, %f751;
	fma.rn.f32 	%f832, %f811, %f824, %f752;
	fma.rn.f32 	%f833, %f811, %f825, %f753;
	fma.rn.f32 	%f834, %f811, %f826, %f754;
	fma.rn.f32 	%f835, %f812, %f819, %f755;
	fma.rn.f32 	%f836, %f812, %f820, %f756;
	fma.rn.f32 	%f837, %f812, %f821, %f757;
	fma.rn.f32 	%f838, %f812, %f822, %f758;
	fma.rn.f32 	%f839, %f812, %f823, %f759;
	fma.rn.f32 	%f840, %f812, %f824, %f760;
	fma.rn.f32 	%f841, %f812, %f825, %f761;
	fma.rn.f32 	%f842, %f812, %f826, %f762;
	fma.rn.f32 	%f843, %f813, %f819, %f763;
	fma.rn.f32 	%f844, %f813, %f820, %f764;
	fma.rn.f32 	%f845, %f813, %f821, %f765;
	fma.rn.f32 	%f846, %f813, %f822, %f766;
	fma.rn.f32 	%f847, %f813, %f823, %f767;
	fma.rn.f32 	%f848, %f813, %f824, %f768;
	fma.rn.f32 	%f849, %f813, %f825, %f769;
	fma.rn.f32 	%f850, %f813, %f826, %f770;
	fma.rn.f32 	%f851, %f814, %f819, %f771;
	fma.rn.f32 	%f852, %f814, %f820, %f772;
	fma.rn.f32 	%f853, %f814, %f821, %f773;
	fma.rn.f32 	%f854, %f814, %f822, %f774;
	fma.rn.f32 	%f855, %f814, %f823, %f775;
	fma.rn.f32 	%f856, %f814, %f824, %f776;
	fma.rn.f32 	%f857, %f814, %f825, %f777;
	fma.rn.f32 	%f858, %f814, %f826, %f778;
	fma.rn.f32 	%f859, %f815, %f819, %f779;
	fma.rn.f32 	%f860, %f815, %f820, %f780;
	fma.rn.f32 	%f861, %f815, %f821, %f781;
	fma.rn.f32 	%f862, %f815, %f822, %f782;
	fma.rn.f32 	%f863, %f815, %f823, %f783;
	fma.rn.f32 	%f864, %f815, %f824, %f784;
	fma.rn.f32 	%f865, %f815, %f825, %f785;
	fma.rn.f32 	%f866, %f815, %f826, %f786;
	fma.rn.f32 	%f867, %f816, %f819, %f787;
	fma.rn.f32 	%f868, %f816, %f820, %f788;
	fma.rn.f32 	%f869, %f816, %f821, %f789;
	fma.rn.f32 	%f870, %f816, %f822, %f790;
	fma.rn.f32 	%f871, %f816, %f823, %f791;
	fma.rn.f32 	%f872, %f816, %f824, %f792;
	fma.rn.f32 	%f873, %f816, %f825, %f793;
	fma.rn.f32 	%f874, %f816, %f826, %f794;
	fma.rn.f32 	%f875, %f817, %f819, %f795;
	fma.rn.f32 	%f876, %f817, %f820, %f796;
	fma.rn.f32 	%f877, %f817, %f821, %f797;
	fma.rn.f32 	%f878, %f817, %f822, %f798;
	fma.rn.f32 	%f879, %f817, %f823, %f799;
	fma.rn.f32 	%f880, %f817, %f824, %f800;
	fma.rn.f32 	%f881, %f817, %f825, %f801;
	fma.rn.f32 	%f882, %f817, %f826, %f802;
	fma.rn.f32 	%f883, %f818, %f819, %f803;
	fma.rn.f32 	%f884, %f818, %f820, %f804;
	fma.rn.f32 	%f885, %f818, %f821, %f805;
	fma.rn.f32 	%f886, %f818, %f822, %f806;
	fma.rn.f32 	%f887, %f818, %f823, %f807;
	fma.rn.f32 	%f888, %f818, %f824, %f808;
	fma.rn.f32 	%f889, %f818, %f825, %f809;
	fma.rn.f32 	%f890, %f818, %f826, %f810;
	ld.shared.f32 	%f891, [%r4236+28];
	ld.shared.f32 	%f892, [%r4236+156];
	ld.shared.f32 	%f893, [%r4236+284];
	ld.shared.f32 	%f894, [%r4236+412];
	ld.shared.f32 	%f895, [%r4236+540];
	ld.shared.f32 	%f896, [%r4236+668];
	ld.shared.f32 	%f897, [%r4236+796];
	ld.shared.f32 	%f898, [%r4236+924];
	ld.shared.f32 	%f899, [%r4240+896];
	ld.shared.f32 	%f900, [%r4240+900];
	ld.shared.f32 	%f901, [%r4240+904];
	ld.shared.f32 	%f902, [%r4240+908];
	ld.shared.f32 	%f903, [%r4240+912];
	ld.shared.f32 	%f904, [%r4240+916];
	ld.shared.f32 	%f905, [%r4240+920];
	ld.shared.f32 	%f906, [%r4240+924];
	fma.rn.f32 	%f907, %f891, %f899, %f827;
	fma.rn.f32 	%f908, %f891, %f900, %f828;
	fma.rn.f32 	%f909, %f891, %f901, %f829;
	fma.rn.f32 	%f910, %f891, %f902, %f830;
	fma.rn.f32 	%f911, %f891, %f903, %f831;
	fma.rn.f32 	%f912, %f891, %f904, %f832;
	fma.rn.f32 	%f913, %f891, %f905, %f833;
	fma.rn.f32 	%f914, %f891, %f906, %f834;
	fma.rn.f32 	%f915, %f892, %f899, %f835;
	fma.rn.f32 	%f916, %f892, %f900, %f836;
	fma.rn.f32 	%f917, %f892, %f901, %f837;
	fma.rn.f32 	%f918, %f892, %f902, %f838;
	fma.rn.f32 	%f919, %f892, %f903, %f839;
	fma.rn.f32 	%f920, %f892, %f904, %f840;
	fma.rn.f32 	%f921, %f892, %f905, %f841;
	fma.rn.f32 	%f922, %f892, %f906, %f842;
	fma.rn.f32 	%f923, %f893, %f899, %f843;
	fma.rn.f32 	%f924, %f893, %f900, %f844;
	fma.rn.f32 	%f925, %f893, %f901, %f845;
	fma.rn.f32 	%f926, %f893, %f902, %f846;
	fma.rn.f32 	%f927, %f893, %f903, %f847;
	fma.rn.f32 	%f928, %f893, %f904, %f848;
	fma.rn.f32 	%f929, %f893, %f905, %f849;
	fma.rn.f32 	%f930, %f893, %f906, %f850;
	fma.rn.f32 	%f931, %f894, %f899, %f851;
	fma.rn.f32 	%f932, %f894, %f900, %f852;
	fma.rn.f32 	%f933, %f894, %f901, %f853;
	fma.rn.f32 	%f934, %f894, %f902, %f854;
	fma.rn.f32 	%f935, %f894, %f903, %f855;
	fma.rn.f32 	%f936, %f894, %f904, %f856;
	fma.rn.f32 	%f937, %f894, %f905, %f857;
	fma.rn.f32 	%f938, %f894, %f906, %f858;
	fma.rn.f32 	%f939, %f895, %f899, %f859;
	fma.rn.f32 	%f940, %f895, %f900, %f860;
	fma.rn.f32 	%f941, %f895, %f901, %f861;
	fma.rn.f32 	%f942, %f895, %f902, %f862;
	fma.rn.f32 	%f943, %f895, %f903, %f863;
	fma.rn.f32 	%f944, %f895, %f904, %f864;
	fma.rn.f32 	%f945, %f895, %f905, %f865;
	fma.rn.f32 	%f946, %f895, %f906, %f866;
	fma.rn.f32 	%f947, %f896, %f899, %f867;
	fma.rn.f32 	%f948, %f896, %f900, %f868;
	fma.rn.f32 	%f949, %f896, %f901, %f869;
	fma.rn.f32 	%f950, %f896, %f902, %f870;
	fma.rn.f32 	%f951, %f896, %f903, %f871;
	fma.rn.f32 	%f952, %f896, %f904, %f872;
	fma.rn.f32 	%f953, %f896, %f905, %f873;
	fma.rn.f32 	%f954, %f896, %f906, %f874;
	fma.rn.f32 	%f955, %f897, %f899, %f875;
	fma.rn.f32 	%f956, %f897, %f900, %f876;
	fma.rn.f32 	%f957, %f897, %f901, %f877;
	fma.rn.f32 	%f958, %f897, %f902, %f878;
	fma.rn.f32 	%f959, %f897, %f903, %f879;
	fma.rn.f32 	%f960, %f897, %f904, %f880;
	fma.rn.f32 	%f961, %f897, %f905, %f881;
	fma.rn.f32 	%f962, %f897, %f906, %f882;
	fma.rn.f32 	%f963, %f898, %f899, %f883;
	fma.rn.f32 	%f964, %f898, %f900, %f884;
	fma.rn.f32 	%f965, %f898, %f901, %f885;
	fma.rn.f32 	%f966, %f898, %f902, %f886;
	fma.rn.f32 	%f967, %f898, %f903, %f887;
	fma.rn.f32 	%f968, %f898, %f904, %f888;
	fma.rn.f32 	%f969, %f898, %f905, %f889;
	fma.rn.f32 	%f970, %f898, %f906, %f890;
	ld.shared.f32 	%f971, [%r4236+32];
	ld.shared.f32 	%f972, [%r4236+160];
	ld.shared.f32 	%f973, [%r4236+288];
	ld.shared.f32 	%f974, [%r4236+416];
	ld.shared.f32 	%f975, [%r4236+544];
	ld.shared.f32 	%f976, [%r4236+672];
	ld.shared.f32 	%f977, [%r4236+800];
	ld.shared.f32 	%f978, [%r4236+928];
	ld.shared.f32 	%f979, [%r4240+1024];
	ld.shared.f32 	%f980, [%r4240+1028];
	ld.shared.f32 	%f981, [%r4240+1032];
	ld.shared.f32 	%f982, [%r4240+1036];
	ld.shared.f32 	%f983, [%r4240+1040];
	ld.shared.f32 	%f984, [%r4240+1044];
	ld.shared.f32 	%f985, [%r4240+1048];
	ld.shared.f32 	%f986, [%r4240+1052];
	fma.rn.f32 	%f987, %f971, %f979, %f907;
	fma.rn.f32 	%f988, %f971, %f980, %f908;
	fma.rn.f32 	%f989, %f971, %f981, %f909;
	fma.rn.f32 	%f990, %f971, %f982, %f910;
	fma.rn.f32 	%f991, %f971, %f983, %f911;
	fma.rn.f32 	%f992, %f971, %f984, %f912;
	fma.rn.f32 	%f993, %f971, %f985, %f913;
	fma.rn.f32 	%f994, %f971, %f986, %f914;
	fma.rn.f32 	%f995, %f972, %f979, %f915;
	fma.rn.f32 	%f996, %f972, %f980, %f916;
	fma.rn.f32 	%f997, %f972, %f981, %f917;
	fma.rn.f32 	%f998, %f972, %f982, %f918;
	fma.rn.f32 	%f999, %f972, %f983, %f919;
	fma.rn.f32 	%f1000, %f972, %f984, %f920;
	fma.rn.f32 	%f1001, %f972, %f985, %f921;
	fma.rn.f32 	%f1002, %f972, %f986, %f922;
	fma.rn.f32 	%f1003, %f973, %f979, %f923;
	fma.rn.f32 	%f1004, %f973, %f980, %f924;
	fma.rn.f32 	%f1005, %f973, %f981, %f925;
	fma.rn.f32 	%f1006, %f973, %f982, %f926;
	fma.rn.f32 	%f1007, %f973, %f983, %f927;
	fma.rn.f32 	%f1008, %f973, %f984, %f928;
	fma.rn.f32 	%f1009, %f973, %f985, %f929;
	fma.rn.f32 	%f1010, %f973, %f986, %f930;
	fma.rn.f32 	%f1011, %f974, %f979, %f931;
	fma.rn.f32 	%f1012, %f974, %f980, %f932;
	fma.rn.f32 	%f1013, %f974, %f981, %f933;
	fma.rn.f32 	%f1014, %f974, %f982, %f934;
	fma.rn.f32 	%f1015, %f974, %f983, %f935;
	fma.rn.f32 	%f1016, %f974, %f984, %f936;
	fma.rn.f32 	%f1017, %f974, %f985, %f937;
	fma.rn.f32 	%f1018, %f974, %f986, %f938;
	fma.rn.f32 	%f1019, %f975, %f979, %f939;
	fma.rn.f32 	%f1020, %f975, %f980, %f940;
	fma.rn.f32 	%f1021, %f975, %f981, %f941;
	fma.rn.f32 	%f1022, %f975, %f982, %f942;
	fma.rn.f32 	%f1023, %f975, %f983, %f943;
	fma.rn.f32 	%f1024, %f975, %f984, %f944;
	fma.rn.f32 	%f1025, %f975, %f985, %f945;
	fma.rn.f32 	%f1026, %f975, %f986, %f946;
	fma.rn.f32 	%f1027, %f976, %f979, %f947;
	fma.rn.f32 	%f1028, %f976, %f980, %f948;
	fma.rn.f32 	%f1029, %f976, %f981, %f949;
	fma.rn.f32 	%f1030, %f976, %f982, %f950;
	fma.rn.f32 	%f1031, %f976, %f983, %f951;
	fma.rn.f32 	%f1032, %f976, %f984, %f952;
	fma.rn.f32 	%f1033, %f976, %f985, %f953;
	fma.rn.f32 	%f1034, %f976, %f986, %f954;
	fma.rn.f32 	%f1035, %f977, %f979, %f955;
	fma.rn.f32 	%f1036, %f977, %f980, %f956;
	fma.rn.f32 	%f1037, %f977, %f981, %f957;
	fma.rn.f32 	%f1038, %f977, %f982, %f958;
	fma.rn.f32 	%f1039, %f977, %f983, %f959;
	fma.rn.f32 	%f1040, %f977, %f984, %f960;
	fma.rn.f32 	%f1041, %f977, %f985, %f961;
	fma.rn.f32 	%f1042, %f977, %f986, %f962;
	fma.rn.f32 	%f1043, %f978, %f979, %f963;
	fma.rn.f32 	%f1044, %f978, %f980, %f964;
	fma.rn.f32 	%f1045, %f978, %f981, %f965;
	fma.rn.f32 	%f1046, %f978, %f982, %f966;
	fma.rn.f32 	%f1047, %f978, %f983, %f967;
	fma.rn.f32 	%f1048, %f978, %f984, %f968;
	fma.rn.f32 	%f1049, %f978, %f985, %f969;
	fma.rn.f32 	%f1050, %f978, %f986, %f970;
	ld.shared.f32 	%f1051, [%r4236+36];
	ld.shared.f32 	%f1052, [%r4236+164];
	ld.shared.f32 	%f1053, [%r4236+292];
	ld.shared.f32 	%f1054, [%r4236+420];
	ld.shared.f32 	%f1055, [%r4236+548];
	ld.shared.f32 	%f1056, [%r4236+676];
	ld.shared.f32 	%f1057, [%r4236+804];
	ld.shared.f32 	%f1058, [%r4236+932];
	ld.shared.f32 	%f1059, [%r4240+1152];
	ld.shared.f32 	%f1060, [%r4240+1156];
	ld.shared.f32 	%f1061, [%r4240+1160];
	ld.shared.f32 	%f1062, [%r4240+1164];
	ld.shared.f32 	%f1063, [%r4240+1168];
	ld.shared.f32 	%f1064, [%r4240+1172];
	ld.shared.f32 	%f1065, [%r4240+1176];
	ld.shared.f32 	%f1066, [%r4240+1180];
	fma.rn.f32 	%f1067, %f1051, %f1059, %f987;
	fma.rn.f32 	%f1068, %f1051, %f1060, %f988;
	fma.rn.f32 	%f1069, %f1051, %f1061, %f989;
	fma.rn.f32 	%f1070, %f1051, %f1062, %f990;
	fma.rn.f32 	%f1071, %f1051, %f1063, %f991;
	fma.rn.f32 	%f1072, %f1051, %f1064, %f992;
	fma.rn.f32 	%f1073, %f1051, %f1065, %f993;
	fma.rn.f32 	%f1074, %f1051, %f1066, %f994;
	fma.rn.f32 	%f1075, %f1052, %f1059, %f995;
	fma.rn.f32 	%f1076, %f1052, %f1060, %f996;
	fma.rn.f32 	%f1077, %f1052, %f1061, %f997;
	fma.rn.f32 	%f1078, %f1052, %f1062, %f998;
	fma.rn.f32 	%f1079, %f1052, %f1063, %f999;
	fma.rn.f32 	%f1080, %f1052, %f1064, %f1000;
	fma.rn.f32 	%f1081, %f1052, %f1065, %f1001;
	fma.rn.f32 	%f1082, %f1052, %f1066, %f1002;
	fma.rn.f32 	%f1083, %f1053, %f1059, %f1003;
	fma.rn.f32 	%f1084, %f1053, %f1060, %f1004;
	fma.rn.f32 	%f1085, %f1053, %f1061, %f1005;
	fma.rn.f32 	%f1086, %f1053, %f1062, %f1006;
	fma.rn.f32 	%f1087, %f1053, %f1063, %f1007;
	fma.rn.f32 	%f1088, %f1053, %f1064, %f1008;
	fma.rn.f32 	%f1089, %f1053, %f1065, %f1009;
	fma.rn.f32 	%f1090, %f1053, %f1066, %f1010;
	fma.rn.f32 	%f1091, %f1054, %f1059, %f1011;
	fma.rn.f32 	%f1092, %f1054, %f1060, %f1012;
	fma.rn.f32 	%f1093, %f1054, %f1061, %f1013;
	fma.rn.f32 	%f1094, %f1054, %f1062, %f1014;
	fma.rn.f32 	%f1095, %f1054, %f1063, %f1015;
	fma.rn.f32 	%f1096, %f1054, %f1064, %f1016;
	fma.rn.f32 	%f1097, %f1054, %f1065, %f1017;
	fma.rn.f32 	%f1098, %f1054, %f1066, %f1018;
	fma.rn.f32 	%f1099, %f1055, %f1059, %f1019;
	fma.rn.f32 	%f1100, %f1055, %f1060, %f1020;
	fma.rn.f32 	%f1101, %f1055, %f1061, %f1021;
	fma.rn.f32 	%f1102, %f1055, %f1062, %f1022;
	fma.rn.f32 	%f1103, %f1055, %f1063, %f1023;
	fma.rn.f32 	%f1104, %f1055, %f1064, %f1024;
	fma.rn.f32 	%f1105, %f1055, %f1065, %f1025;
	fma.rn.f32 	%f1106, %f1055, %f1066, %f1026;
	fma.rn.f32 	%f1107, %f1056, %f1059, %f1027;
	fma.rn.f32 	%f1108, %f1056, %f1060, %f1028;
	fma.rn.f32 	%f1109, %f1056, %f1061, %f1029;
	fma.rn.f32 	%f1110, %f1056, %f1062, %f1030;
	fma.rn.f32 	%f1111, %f1056, %f1063, %f1031;
	fma.rn.f32 	%f1112, %f1056, %f1064, %f1032;
	fma.rn.f32 	%f1113, %f1056, %f1065, %f1033;
	fma.rn.f32 	%f1114, %f1056, %f1066, %f1034;
	fma.rn.f32 	%f1115, %f1057, %f1059, %f1035;
	fma.rn.f32 	%f1116, %f1057, %f1060, %f1036;
	fma.rn.f32 	%f1117, %f1057, %f1061, %f1037;
	fma.rn.f32 	%f1118, %f1057, %f1062, %f1038;
	fma.rn.f32 	%f1119, %f1057, %f1063, %f1039;
	fma.rn.f32 	%f1120, %f1057, %f1064, %f1040;
	fma.rn.f32 	%f1121, %f1057, %f1065, %f1041;
	fma.rn.f32 	%f1122, %f1057, %f1066, %f1042;
	fma.rn.f32 	%f1123, %f1058, %f1059, %f1043;
	fma.rn.f32 	%f1124, %f1058, %f1060, %f1044;
	fma.rn.f32 	%f1125, %f1058, %f1061, %f1045;
	fma.rn.f32 	%f1126, %f1058, %f1062, %f1046;
	fma.rn.f32 	%f1127, %f1058, %f1063, %f1047;
	fma.rn.f32 	%f1128, %f1058, %f1064, %f1048;
	fma.rn.f32 	%f1129, %f1058, %f1065, %f1049;
	fma.rn.f32 	%f1130, %f1058, %f1066, %f1050;
	ld.shared.f32 	%f1131, [%r4236+40];
	ld.shared.f32 	%f1132, [%r4236+168];
	ld.shared.f32 	%f1133, [%r4236+296];
	ld.shared.f32 	%f1134, [%r4236+424];
	ld.shared.f32 	%f1135, [%r4236+552];
	ld.shared.f32 	%f1136, [%r4236+680];
	ld.shared.f32 	%f1137, [%r4236+808];
	ld.shared.f32 	%f1138, [%r4236+936];
	ld.shared.f32 	%f1139, [%r4240+1280];
	ld.shared.f32 	%f1140, [%r4240+1284];
	ld.shared.f32 	%f1141, [%r4240+1288];
	ld.shared.f32 	%f1142, [%r4240+1292];
	ld.shared.f32 	%f1143, [%r4240+1296];
	ld.shared.f32 	%f1144, [%r4240+1300];
	ld.shared.f32 	%f1145, [%r4240+1304];
	ld.shared.f32 	%f1146, [%r4240+1308];
	fma.rn.f32 	%f1147, %f1131, %f1139, %f1067;
	fma.rn.f32 	%f1148, %f1131, %f1140, %f1068;
	fma.rn.f32 	%f1149, %f1131, %f1141, %f1069;
	fma.rn.f32 	%f1150, %f1131, %f1142, %f1070;
	fma.rn.f32 	%f1151, %f1131, %f1143, %f1071;
	fma.rn.f32 	%f1152, %f1131, %f1144, %f1072;
	fma.rn.f32 	%f1153, %f1131, %f1145, %f1073;
	fma.rn.f32 	%f1154, %f1131, %f1146, %f1074;
	fma.rn.f32 	%f1155, %f1132, %f1139, %f1075;
	fma.rn.f32 	%f1156, %f1132, %f1140, %f1076;
	fma.rn.f32 	%f1157, %f1132, %f1141, %f1077;
	fma.rn.f32 	%f1158, %f1132, %f1142, %f1078;
	fma.rn.f32 	%f1159, %f1132, %f1143, %f1079;
	fma.rn.f32 	%f1160, %f1132, %f1144, %f1080;
	fma.rn.f32 	%f1161, %f1132, %f1145, %f1081;
	fma.rn.f32 	%f1162, %f1132, %f1146, %f1082;
	fma.rn.f32 	%f1163, %f1133, %f1139, %f1083;
	fma.rn.f32 	%f1164, %f1133, %f1140, %f1084;
	fma.rn.f32 	%f1165, %f1133, %f1141, %f1085;
	fma.rn.f32 	%f1166, %f1133, %f1142, %f1086;
	fma.rn.f32 	%f1167, %f1133, %f1143, %f1087;
	fma.rn.f32 	%f1168, %f1133, %f1144, %f1088;
	fma.rn.f32 	%f1169, %f1133, %f1145, %f1089;
	fma.rn.f32 	%f1170, %f1133, %f1146, %f1090;
	fma.rn.f32 	%f1171, %f1134, %f1139, %f1091;
	fma.rn.f32 	%f1172, %f1134, %f1140, %f1092;
	fma.rn.f32 	%f1173, %f1134, %f1141, %f1093;
	fma.rn.f32 	%f1174, %f1134, %f1142, %f1094;
	fma.rn.f32 	%f1175, %f1134, %f1143, %f1095;
	fma.rn.f32 	%f1176, %f1134, %f1144, %f1096;
	fma.rn.f32 	%f1177, %f1134, %f1145, %f1097;
	fma.rn.f32 	%f1178, %f1134, %f1146, %f1098;
	fma.rn.f32 	%f1179, %f1135, %f1139, %f1099;
	fma.rn.f32 	%f1180, %f1135, %f1140, %f1100;
	fma.rn.f32 	%f1181, %f1135, %f1141, %f1101;
	fma.rn.f32 	%f1182, %f1135, %f1142, %f1102;
	fma.rn.f32 	%f1183, %f1135, %f1143, %f1103;
	fma.rn.f32 	%f1184, %f1135, %f1144, %f1104;
	fma.rn.f32 	%f1185, %f1135, %f1145, %f1105;
	fma.rn.f32 	%f1186, %f1135, %f1146, %f1106;
	fma.rn.f32 	%f1187, %f1136, %f1139, %f1107;
	fma.rn.f32 	%f1188, %f1136, %f1140, %f1108;
	fma.rn.f32 	%f1189, %f1136, %f1141, %f1109;
	fma.rn.f32 	%f1190, %f1136, %f1142, %f1110;
	fma.rn.f32 	%f1191, %f1136, %f1143, %f1111;
	fma.rn.f32 	%f1192, %f1136, %f1144, %f1112;
	fma.rn.f32 	%f1193, %f1136, %f1145, %f1113;
	fma.rn.f32 	%f1194, %f1136, %f1146, %f1114;
	fma.rn.f32 	%f1195, %f1137, %f1139, %f1115;
	fma.rn.f32 	%f1196, %f1137, %f1140, %f1116;
	fma.rn.f32 	%f1197, %f1137, %f1141, %f1117;
	fma.rn.f32 	%f1198, %f1137, %f1142, %f1118;
	fma.rn.f32 	%f1199, %f1137, %f1143, %f1119;
	fma.rn.f32 	%f1200, %f1137, %f1144, %f1120;
	fma.rn.f32 	%f1201, %f1137, %f1145, %f1121;
	fma.rn.f32 	%f1202, %f1137, %f1146, %f1122;
	fma.rn.f32 	%f1203, %f1138, %f1139, %f1123;
	fma.rn.f32 	%f1204, %f1138, %f1140, %f1124;
	fma.rn.f32 	%f1205, %f1138, %f1141, %f1125;
	fma.rn.f32 	%f1206, %f1138, %f1142, %f1126;
	fma.rn.f32 	%f1207, %f1138, %f1143, %f1127;
	fma.rn.f32 	%f1208, %f1138, %f1144, %f1128;
	fma.rn.f32 	%f1209, %f1138, %f1145, %f1129;
	fma.rn.f32 	%f1210, %f1138, %f1146, %f1130;
	ld.shared.f32 	%f1211, [%r4236+44];
	ld.shared.f32 	%f1212, [%r4236+172];
	ld.shared.f32 	%f1213, [%r4236+300];
	ld.shared.f32 	%f1214, [%r4236+428];
	ld.shared.f32 	%f1215, [%r4236+556];
	ld.shared.f32 	%f1216, [%r4236+684];
	ld.shared.f32 	%f1217, [%r4236+812];
	ld.shared.f32 	%f1218, [%r4236+940];
	ld.shared.f32 	%f1219, [%r4240+1408];
	ld.shared.f32 	%f1220, [%r4240+1412];
	ld.shared.f32 	%f1221, [%r4240+1416];
	ld.shared.f32 	%f1222, [%r4240+1420];
	ld.shared.f32 	%f1223, [%r4240+1424];
	ld.shared.f32 	%f1224, [%r4240+1428];
	ld.shared.f32 	%f1225, [%r4240+1432];
	ld.shared.f32 	%f1226, [%r4240+1436];
	fma.rn.f32 	%f1227, %f1211, %f1219, %f1147;
	fma.rn.f32 	%f1228, %f1211, %f1220, %f1148;
	fma.rn.f32 	%f1229, %f1211, %f1221, %f1149;
	fma.rn.f32 	%f1230, %f1211, %f1222, %f1150;
	fma.rn.f32 	%f1231, %f1211, %f1223, %f1151;
	fma.rn.f32 	%f1232, %f1211, %f1224, %f1152;
	fma.rn.f32 	%f1233, %f1211, %f1225, %f1153;
	fma.rn.f32 	%f1234, %f1211, %f1226, %f1154;
	fma.rn.f32 	%f1235, %f1212, %f1219, %f1155;
	fma.rn.f32 	%f1236, %f1212, %f1220, %f1156;
	fma.rn.f32 	%f1237, %f1212, %f1221, %f1157;
	fma.rn.f32 	%f1238, %f1212, %f1222, %f1158;
	fma.rn.f32 	%f1239, %f1212, %f1223, %f1159;
	fma.rn.f32 	%f1240, %f1212, %f1224, %f1160;
	fma.rn.f32 	%f1241, %f1212, %f1225, %f1161;
	fma.rn.f32 	%f1242, %f1212, %f1226, %f1162;
	fma.rn.f32 	%f1243, %f1213, %f1219, %f1163;
	fma.rn.f32 	%f1244, %f1213, %f1220, %f1164;
	fma.rn.f32 	%f1245, %f1213, %f1221, %f1165;
	fma.rn.f32 	%f1246, %f1213, %f1222, %f1166;
	fma.rn.f32 	%f1247, %f1213, %f1223, %f1167;
	fma.rn.f32 	%f1248, %f1213, %f1224, %f1168;
	fma.rn.f32 	%f1249, %f1213, %f1225, %f1169;
	fma.rn.f32 	%f1250, %f1213, %f1226, %f1170;
	fma.rn.f32 	%f1251, %f1214, %f1219, %f1171;
	fma.rn.f32 	%f1252, %f1214, %f1220, %f1172;
	fma.rn.f32 	%f1253, %f1214, %f1221, %f1173;
	fma.rn.f32 	%f1254, %f1214, %f1222, %f1174;
	fma.rn.f32 	%f1255, %f1214, %f1223, %f1175;
	fma.rn.f32 	%f1256, %f1214, %f1224, %f1176;
	fma.rn.f32 	%f1257, %f1214, %f1225, %f1177;
	fma.rn.f32 	%f1258, %f1214, %f1226, %f1178;
	fma.rn.f32 	%f1259, %f1215, %f1219, %f1179;
	fma.rn.f32 	%f1260, %f1215, %f1220, %f1180;
	fma.rn.f32 	%f1261, %f1215, %f1221, %f1181;
	fma.rn.f32 	%f1262, %f1215, %f1222, %f1182;
	fma.rn.f32 	%f1263, %f1215, %f1223, %f1183;
	fma.rn.f32 	%f1264, %f1215, %f1224, %f1184;
	fma.rn.f32 	%f1265, %f1215, %f1225, %f1185;
	fma.rn.f32 	%f1266, %f1215, %f1226, %f1186;
	fma.rn.f32 	%f1267, %f1216, %f1219, %f1187;
	fma.rn.f32 	%f1268, %f1216, %f1220, %f1188;
	fma.rn.f32 	%f1269, %f1216, %f1221, %f1189;
	fma.rn.f32 	%f1270, %f1216, %f1222, %f1190;
	fma.rn.f32 	%f1271, %f1216, %f1223, %f1191;
	fma.rn.f32 	%f1272, %f1216, %f1224, %f1192;
	fma.rn.f32 	%f1273, %f1216, %f1225, %f1193;
	fma.rn.f32 	%f1274, %f1216, %f1226, %f1194;
	fma.rn.f32 	%f1275, %f1217, %f1219, %f1195;
	fma.rn.f32 	%f1276, %f1217, %f1220, %f1196;
	fma.rn.f32 	%f1277, %f1217, %f1221, %f1197;
	fma.rn.f32 	%f1278, %f1217, %f1222, %f1198;
	fma.rn.f32 	%f1279, %f1217, %f1223, %f1199;
	fma.rn.f32 	%f1280, %f1217, %f1224, %f1200;
	fma.rn.f32 	%f1281, %f1217, %f1225, %f1201;
	fma.rn.f32 	%f1282, %f1217, %f1226, %f1202;
	fma.rn.f32 	%f1283, %f1218, %f1219, %f1203;
	fma.rn.f32 	%f1284, %f1218, %f1220, %f1204;
	fma.rn.f32 	%f1285, %f1218, %f1221, %f1205;
	fma.rn.f32 	%f1286, %f1218, %f1222, %f1206;
	fma.rn.f32 	%f1287, %f1218, %f1223, %f1207;
	fma.rn.f32 	%f1288, %f1218, %f1224, %f1208;
	fma.rn.f32 	%f1289, %f1218, %f1225, %f1209;
	fma.rn.f32 	%f1290, %f1218, %f1226, %f1210;
	ld.shared.f32 	%f1291, [%r4236+48];
	ld.shared.f32 	%f1292, [%r4236+176];
	ld.shared.f32 	%f1293, [%r4236+304];
	ld.shared.f32 	%f1294, [%r4236+432];
	ld.shared.f32 	%f1295, [%r4236+560];
	ld.shared.f32 	%f1296, [%r4236+688];
	ld.shared.f32 	%f1297, [%r4236+816];
	ld.shared.f32 	%f1298, [%r4236+944];
	ld.shared.f32 	%f1299, [%r4240+1536];
	ld.shared.f32 	%f1300, [%r4240+1540];
	ld.shared.f32 	%f1301, [%r4240+1544];
	ld.shared.f32 	%f1302, [%r4240+1548];
	ld.shared.f32 	%f1303, [%r4240+1552];
	ld.shared.f32 	%f1304, [%r4240+1556];
	ld.shared.f32 	%f1305, [%r4240+1560];
	ld.shared.f32 	%f1306, [%r4240+1564];
	fma.rn.f32 	%f1307, %f1291, %f1299, %f1227;
	fma.rn.f32 	%f1308, %f1291, %f1300, %f1228;
	fma.rn.f32 	%f1309, %f1291, %f1301, %f1229;
	fma.rn.f32 	%f1310, %f1291, %f1302, %f1230;
	fma.rn.f32 	%f1311, %f1291, %f1303, %f1231;
	fma.rn.f32 	%f1312, %f1291, %f1304, %f1232;
	fma.rn.f32 	%f1313, %f1291, %f1305, %f1233;
	fma.rn.f32 	%f1314, %f1291, %f1306, %f1234;
	fma.rn.f32 	%f1315, %f1292, %f1299, %f1235;
	fma.rn.f32 	%f1316, %f1292, %f1300, %f1236;
	fma.rn.f32 	%f1317, %f1292, %f1301, %f1237;
	fma.rn.f32 	%f1318, %f1292, %f1302, %f1238;
	fma.rn.f32 	%f1319, %f1292, %f1303, %f1239;
	fma.rn.f32 	%f1320, %f1292, %f1304, %f1240;
	fma.rn.f32 	%f1321, %f1292, %f1305, %f1241;
	fma.rn.f32 	%f1322, %f1292, %f1306, %f1242;
	fma.rn.f32 	%f1323, %f1293, %f1299, %f1243;
	fma.rn.f32 	%f1324, %f1293, %f1300, %f1244;
	fma.rn.f32 	%f1325, %f1293, %f1301, %f1245;
	fma.rn.f32 	%f1326, %f1293, %f1302, %f1246;
	fma.rn.f32 	%f1327, %f1293, %f1303, %f1247;
	fma.rn.f32 	%f1328, %f1293, %f1304, %f1248;
	fma.rn.f32 	%f1329, %f1293, %f1305, %f1249;
	fma.rn.f32 	%f1330, %f1293, %f1306, %f1250;
	fma.rn.f32 	%f1331, %f1294, %f1299, %f1251;
	fma.rn.f32 	%f1332, %f1294, %f1300, %f1252;
	fma.rn.f32 	%f1333, %f1294, %f1301, %f1253;
	fma.rn.f32 	%f1334, %f1294, %f1302, %f1254;
	fma.rn.f32 	%f1335, %f1294, %f1303, %f1255;
	fma.rn.f32 	%f1336, %f1294, %f1304, %f1256;
	fma.rn.f32 	%f1337, %f1294, %f1305, %f1257;
	fma.rn.f32 	%f1338, %f1294, %f1306, %f1258;
	fma.rn.f32 	%f1339, %f1295, %f1299, %f1259;
	fma.rn.f32 	%f1340, %f1295, %f1300, %f1260;
	fma.rn.f32 	%f1341, %f1295, %f1301, %f1261;
	fma.rn.f32 	%f1342, %f1295, %f1302, %f1262;
	fma.rn.f32 	%f1343, %f1295, %f1303, %f1263;
	fma.rn.f32 	%f1344, %f1295, %f1304, %f1264;
	fma.rn.f32 	%f1345, %f1295, %f1305, %f1265;
	fma.rn.f32 	%f1346, %f1295, %f1306, %f1266;
	fma.rn.f32 	%f1347, %f1296, %f1299, %f1267;
	fma.rn.f32 	%f1348, %f1296, %f1300, %f1268;
	fma.rn.f32 	%f1349, %f1296, %f1301, %f1269;
	fma.rn.f32 	%f1350, %f1296, %f1302, %f1270;
	fma.rn.f32 	%f1351, %f1296, %f1303, %f1271;
	fma.rn.f32 	%f1352, %f1296, %f1304, %f1272;
	fma.rn.f32 	%f1353, %f1296, %f1305, %f1273;
	fma.rn.f32 	%f1354, %f1296, %f1306, %f1274;
	fma.rn.f32 	%f1355, %f1297, %f1299, %f1275;
	fma.rn.f32 	%f1356, %f1297, %f1300, %f1276;
	fma.rn.f32 	%f1357, %f1297, %f1301, %f1277;
	fma.rn.f32 	%f1358, %f1297, %f1302, %f1278;
	fma.rn.f32 	%f1359, %f1297, %f1303, %f1279;
	fma.rn.f32 	%f1360, %f1297, %f1304, %f1280;
	fma.rn.f32 	%f1361, %f1297, %f1305, %f1281;
	fma.rn.f32 	%f1362, %f1297, %f1306, %f1282;
	fma.rn.f32 	%f1363, %f1298, %f1299, %f1283;
	fma.rn.f32 	%f1364, %f1298, %f1300, %f1284;
	fma.rn.f32 	%f1365, %f1298, %f1301, %f1285;
	fma.rn.f32 	%f1366, %f1298, %f1302, %f1286;
	fma.rn.f32 	%f1367, %f1298, %f1303, %f1287;
	fma.rn.f32 	%f1368, %f1298, %f1304, %f1288;
	fma.rn.f32 	%f1369, %f1298, %f1305, %f1289;
	fma.rn.f32 	%f1370, %f1298, %f1306, %f1290;
	ld.shared.f32 	%f1371, [%r4236+52];
	ld.shared.f32 	%f1372, [%r4236+180];
	ld.shared.f32 	%f1373, [%r4236+308];
	ld.shared.f32 	%f1374, [%r4236+436];
	ld.shared.f32 	%f1375, [%r4236+564];
	ld.shared.f32 	%f1376, [%r4236+692];
	ld.shared.f32 	%f1377, [%r4236+820];
	ld.shared.f32 	%f1378, [%r4236+948];
	ld.shared.f32 	%f1379, [%r4240+1664];
	ld.shared.f32 	%f1380, [%r4240+1668];
	ld.shared.f32 	%f1381, [%r4240+1672];
	ld.shared.f32 	%f1382, [%r4240+1676];
	ld.shared.f32 	%f1383, [%r4240+1680];
	ld.shared.f32 	%f1384, [%r4240+1684];
	ld.shared.f32 	%f1385, [%r4240+1688];
	ld.shared.f32 	%f1386, [%r4240+1692];
	fma.rn.f32 	%f1387, %f1371, %f1379, %f1307;
	fma.rn.f32 	%f1388, %f1371, %f1380, %f1308;
	fma.rn.f32 	%f1389, %f1371, %f1381, %f1309;
	fma.rn.f32 	%f1390, %f1371, %f1382, %f1310;
	fma.rn.f32 	%f1391, %f1371, %f1383, %f1311;
	fma.rn.f32 	%f1392, %f1371, %f1384, %f1312;
	fma.rn.f32 	%f1393, %f1371, %f1385, %f1313;
	fma.rn.f32 	%f1394, %f1371, %f1386, %f1314;
	fma.rn.f32 	%f1395, %f1372, %f1379, %f1315;
	fma.rn.f32 	%f1396, %f1372, %f1380, %f1316;
	fma.rn.f32 	%f1397, %f1372, %f1381, %f1317;
	fma.rn.f32 	%f1398, %f1372, %f1382, %f1318;
	fma.rn.f32 	%f1399, %f1372, %f1383, %f1319;
	fma.rn.f32 	%f1400, %f1372, %f1384, %f1320;
	fma.rn.f32 	%f1401, %f1372, %f1385, %f1321;
	fma.rn.f32 	%f1402, %f1372, %f1386, %f1322;
	fma.rn.f32 	%f1403, %f1373, %f1379, %f1323;
	fma.rn.f32 	%f1404, %f1373, %f1380, %f1324;
	fma.rn.f32 	%f1405, %f1373, %f1381, %f1325;
	fma.rn.f32 	%f1406, %f1373, %f1382, %f1326;
	fma.rn.f32 	%f1407, %f1373, %f1383, %f1327;
	fma.rn.f32 	%f1408, %f1373, %f1384, %f1328;
	fma.rn.f32 	%f1409, %f1373, %f1385, %f1329;
	fma.rn.f32 	%f1410, %f1373, %f1386, %f1330;
	fma.rn.f32 	%f1411, %f1374, %f1379, %f1331;
	fma.rn.f32 	%f1412, %f1374, %f1380, %f1332;
	fma.rn.f32 	%f1413, %f1374, %f1381, %f1333;
	fma.rn.f32 	%f1414, %f1374, %f1382, %f1334;
	fma.rn.f32 	%f1415, %f1374, %f1383, %f1335;
	fma.rn.f32 	%f1416, %f1374, %f1384, %f1336;
	fma.rn.f32 	%f1417, %f1374, %f1385, %f1337;
	fma.rn.f32 	%f1418, %f1374, %f1386, %f1338;
	fma.rn.f32 	%f1419, %f1375, %f1379, %f1339;
	fma.rn.f32 	%f1420, %f1375, %f1380, %f1340;
	fma.rn.f32 	%f1421, %f1375, %f1381, %f1341;
	fma.rn.f32 	%f1422, %f1375, %f1382, %f1342;
	fma.rn.f32 	%f1423, %f1375, %f1383, %f1343;
	fma.rn.f32 	%f1424, %f1375, %f1384, %f1344;
	fma.rn.f32 	%f1425, %f1375, %f1385, %f1345;
	fma.rn.f32 	%f1426, %f1375, %f1386, %f1346;
	fma.rn.f32 	%f1427, %f1376, %f1379, %f1347;
	fma.rn.f32 	%f1428, %f1376, %f1380, %f1348;
	fma.rn.f32 	%f1429, %f1376, %f1381, %f1349;
	fma.rn.f32 	%f1430, %f1376, %f1382, %f1350;
	fma.rn.f32 	%f1431, %f1376, %f1383, %f1351;
	fma.rn.f32 	%f1432, %f1376, %f1384, %f1352;
	fma.rn.f32 	%f1433, %f1376, %f1385, %f1353;
	fma.rn.f32 	%f1434, %f1376, %f1386, %f1354;
	fma.rn.f32 	%f1435, %f1377, %f1379, %f1355;
	fma.rn.f32 	%f1436, %f1377, %f1380, %f1356;
	fma.rn.f32 	%f1437, %f1377, %f1381, %f1357;
	fma.rn.f32 	%f1438, %f1377, %f1382, %f1358;
	fma.rn.f32 	%f1439, %f1377, %f1383, %f1359;
	fma.rn.f32 	%f1440, %f1377, %f1384, %f1360;
	fma.rn.f32 	%f1441, %f1377, %f1385, %f1361;
	fma.rn.f32 	%f1442, %f1377, %f1386, %f1362;
	fma.rn.f32 	%f1443, %f1378, %f1379, %f1363;
	fma.rn.f32 	%f1444, %f1378, %f1380, %f1364;
	fma.rn.f32 	%f1445, %f1378, %f1381, %f1365;
	fma.rn.f32 	%f1446, %f1378, %f1382, %f1366;
	fma.rn.f32 	%f1447, %f1378, %f1383, %f1367;
	fma.rn.f32 	%f1448, %f1378, %f1384, %f1368;
	fma.rn.f32 	%f1449, %f1378, %f1385, %f1369;
	fma.rn.f32 	%f1450, %f1378, %f1386, %f1370;
	ld.shared.f32 	%f1451, [%r4236+56];
	ld.shared.f32 	%f1452, [%r4236+184];
	ld.shared.f32 	%f1453, [%r4236+312];
	ld.shared.f32 	%f1454, [%r4236+440];
	ld.shared.f32 	%f1455, [%r4236+568];
	ld.shared.f32 	%f1456, [%r4236+696];
	ld.shared.f32 	%f1457, [%r4236+824];
	ld.shared.f32 	%f1458, [%r4236+952];
	ld.shared.f32 	%f1459, [%r4240+1792];
	ld.shared.f32 	%f1460, [%r4240+1796];
	ld.shared.f32 	%f1461, [%r4240+1800];
	ld.shared.f32 	%f1462, [%r4240+1804];
	ld.shared.f32 	%f1463, [%r4240+1808];
	ld.shared.f32 	%f1464, [%r4240+1812];
	ld.shared.f32 	%f1465, [%r4240+1816];
	ld.shared.f32 	%f1466, [%r4240+1820];
	fma.rn.f32 	%f1467, %f1451, %f1459, %f1387;
	fma.rn.f32 	%f1468, %f1451, %f1460, %f1388;
	fma.rn.f32 	%f1469, %f1451, %f1461, %f1389;
	fma.rn.f32 	%f1470, %f1451, %f1462, %f1390;
	fma.rn.f32 	%f1471, %f1451, %f1463, %f1391;
	fma.rn.f32 	%f1472, %f1451, %f1464, %f1392;
	fma.rn.f32 	%f1473, %f1451, %f1465, %f1393;
	fma.rn.f32 	%f1474, %f1451, %f1466, %f1394;
	fma.rn.f32 	%f1475, %f1452, %f1459, %f1395;
	fma.rn.f32 	%f1476, %f1452, %f1460, %f1396;
	fma.rn.f32 	%f1477, %f1452, %f1461, %f1397;
	fma.rn.f32 	%f1478, %f1452, %f1462, %f1398;
	fma.rn.f32 	%f1479, %f1452, %f1463, %f1399;
	fma.rn.f32 	%f1480, %f1452, %f1464, %f1400;
	fma.rn.f32 	%f1481, %f1452, %f1465, %f1401;
	fma.rn.f32 	%f1482, %f1452, %f1466, %f1402;
	fma.rn.f32 	%f1483, %f1453, %f1459, %f1403;
	fma.rn.f32 	%f1484, %f1453, %f1460, %f1404;
	fma.rn.f32 	%f1485, %f1453, %f1461, %f1405;
	fma.rn.f32 	%f1486, %f1453, %f1462, %f1406;
	fma.rn.f32 	%f1487, %f1453, %f1463, %f1407;
	fma.rn.f32 	%f1488, %f1453, %f1464, %f1408;
	fma.rn.f32 	%f1489, %f1453, %f1465, %f1409;
	fma.rn.f32 	%f1490, %f1453, %f1466, %f1410;
	fma.rn.f32 	%f1491, %f1454, %f1459, %f1411;
	fma.rn.f32 	%f1492, %f1454, %f1460, %f1412;
	fma.rn.f32 	%f1493, %f1454, %f1461, %f1413;
	fma.rn.f32 	%f1494, %f1454, %f1462, %f1414;
	fma.rn.f32 	%f1495, %f1454, %f1463, %f1415;
	fma.rn.f32 	%f1496, %f1454, %f1464, %f1416;
	fma.rn.f32 	%f1497, %f1454, %f1465, %f1417;
	fma.rn.f32 	%f1498, %f1454, %f1466, %f1418;
	fma.rn.f32 	%f1499, %f1455, %f1459, %f1419;
	fma.rn.f32 	%f1500, %f1455, %f1460, %f1420;
	fma.rn.f32 	%f1501, %f1455, %f1461, %f1421;
	fma.rn.f32 	%f1502, %f1455, %f1462, %f1422;
	fma.rn.f32 	%f1503, %f1455, %f1463, %f1423;
	fma.rn.f32 	%f1504, %f1455, %f1464, %f1424;
	fma.rn.f32 	%f1505, %f1455, %f1465, %f1425;
	fma.rn.f32 	%f1506, %f1455, %f1466, %f1426;
	fma.rn.f32 	%f1507, %f1456, %f1459, %f1427;
	fma.rn.f32 	%f1508, %f1456, %f1460, %f1428;
	fma.rn.f32 	%f1509, %f1456, %f1461, %f1429;
	fma.rn.f32 	%f1510, %f1456, %f1462, %f1430;
	fma.rn.f32 	%f1511, %f1456, %f1463, %f1431;
	fma.rn.f32 	%f1512, %f1456, %f1464, %f1432;
	fma.rn.f32 	%f1513, %f1456, %f1465, %f1433;
	fma.rn.f32 	%f1514, %f1456, %f1466, %f1434;
	fma.rn.f32 	%f1515, %f1457, %f1459, %f1435;
	fma.rn.f32 	%f1516, %f1457, %f1460, %f1436;
	fma.rn.f32 	%f1517, %f1457, %f1461, %f1437;
	fma.rn.f32 	%f1518, %f1457, %f1462, %f1438;
	fma.rn.f32 	%f1519, %f1457, %f1463, %f1439;
	fma.rn.f32 	%f1520, %f1457, %f1464, %f1440;
	fma.rn.f32 	%f1521, %f1457, %f1465, %f1441;
	fma.rn.f32 	%f1522, %f1457, %f1466, %f1442;
	fma.rn.f32 	%f1523, %f1458, %f1459, %f1443;
	fma.rn.f32 	%f1524, %f1458, %f1460, %f1444;
	fma.rn.f32 	%f1525, %f1458, %f1461, %f1445;
	fma.rn.f32 	%f1526, %f1458, %f1462, %f1446;
	fma.rn.f32 	%f1527, %f1458, %f1463, %f1447;
	fma.rn.f32 	%f1528, %f1458, %f1464, %f1448;
	fma.rn.f32 	%f1529, %f1458, %f1465, %f1449;
	fma.rn.f32 	%f1530, %f1458, %f1466, %f1450;
	ld.shared.f32 	%f1531, [%r4236+60];
	ld.shared.f32 	%f1532, [%r4236+188];
	ld.shared.f32 	%f1533, [%r4236+316];
	ld.shared.f32 	%f1534, [%r4236+444];
	ld.shared.f32 	%f1535, [%r4236+572];
	ld.shared.f32 	%f1536, [%r4236+700];
	ld.shared.f32 	%f1537, [%r4236+828];
	ld.shared.f32 	%f1538, [%r4236+956];
	ld.shared.f32 	%f1539, [%r4240+1920];
	ld.shared.f32 	%f1540, [%r4240+1924];
	ld.shared.f32 	%f1541, [%r4240+1928];
	ld.shared.f32 	%f1542, [%r4240+1932];
	ld.shared.f32 	%f1543, [%r4240+1936];
	ld.shared.f32 	%f1544, [%r4240+1940];
	ld.shared.f32 	%f1545, [%r4240+1944];
	ld.shared.f32 	%f1546, [%r4240+1948];
	fma.rn.f32 	%f1547, %f1531, %f1539, %f1467;
	fma.rn.f32 	%f1548, %f1531, %f1540, %f1468;
	fma.rn.f32 	%f1549, %f1531, %f1541, %f1469;
	fma.rn.f32 	%f1550, %f1531, %f1542, %f1470;
	fma.rn.f32 	%f1551, %f1531, %f1543, %f1471;
	fma.rn.f32 	%f1552, %f1531, %f1544, %f1472;
	fma.rn.f32 	%f1553, %f1531, %f1545, %f1473;
	fma.rn.f32 	%f1554, %f1531, %f1546, %f1474;
	fma.rn.f32 	%f1555, %f1532, %f1539, %f1475;
	fma.rn.f32 	%f1556, %f1532, %f1540, %f1476;
	fma.rn.f32 	%f1557, %f1532, %f1541, %f1477;
	fma.rn.f32 	%f1558, %f1532, %f1542, %f1478;
	fma.rn.f32 	%f1559, %f1532, %f1543, %f1479;
	fma.rn.f32 	%f1560, %f1532, %f1544, %f1480;
	fma.rn.f32 	%f1561, %f1532, %f1545, %f1481;
	fma.rn.f32 	%f1562, %f1532, %f1546, %f1482;
	fma.rn.f32 	%f1563, %f1533, %f1539, %f1483;
	fma.rn.f32 	%f1564, %f1533, %f1540, %f1484;
	fma.rn.f32 	%f1565, %f1533, %f1541, %f1485;
	fma.rn.f32 	%f1566, %f1533, %f1542, %f1486;
	fma.rn.f32 	%f1567, %f1533, %f1543, %f1487;
	fma.rn.f32 	%f1568, %f1533, %f1544, %f1488;
	fma.rn.f32 	%f1569, %f1533, %f1545, %f1489;
	fma.rn.f32 	%f1570, %f1533, %f1546, %f1490;
	fma.rn.f32 	%f1571, %f1534, %f1539, %f1491;
	fma.rn.f32 	%f1572, %f1534, %f1540, %f1492;
	fma.rn.f32 	%f1573, %f1534, %f1541, %f1493;
	fma.rn.f32 	%f1574, %f1534, %f1542, %f1494;
	fma.rn.f32 	%f1575, %f1534, %f1543, %f1495;
	fma.rn.f32 	%f1576, %f1534, %f1544, %f1496;
	fma.rn.f32 	%f1577, %f1534, %f1545, %f1497;
	fma.rn.f32 	%f1578, %f1534, %f1546, %f1498;
	fma.rn.f32 	%f1579, %f1535, %f1539, %f1499;
	fma.rn.f32 	%f1580, %f1535, %f1540, %f1500;
	fma.rn.f32 	%f1581, %f1535, %f1541, %f1501;
	fma.rn.f32 	%f1582, %f1535, %f1542, %f1502;
	fma.rn.f32 	%f1583, %f1535, %f1543, %f1503;
	fma.rn.f32 	%f1584, %f1535, %f1544, %f1504;
	fma.rn.f32 	%f1585, %f1535, %f1545, %f1505;
	fma.rn.f32 	%f1586, %f1535, %f1546, %f1506;
	fma.rn.f32 	%f1587, %f1536, %f1539, %f1507;
	fma.rn.f32 	%f1588, %f1536, %f1540, %f1508;
	fma.rn.f32 	%f1589, %f1536, %f1541, %f1509;
	fma.rn.f32 	%f1590, %f1536, %f1542, %f1510;
	fma.rn.f32 	%f1591, %f1536, %f1543, %f1511;
	fma.rn.f32 	%f1592, %f1536, %f1544, %f1512;
	fma.rn.f32 	%f1593, %f1536, %f1545, %f1513;
	fma.rn.f32 	%f1594, %f1536, %f1546, %f1514;
	fma.rn.f32 	%f1595, %f1537, %f1539, %f1515;
	fma.rn.f32 	%f1596, %f1537, %f1540, %f1516;
	fma.rn.f32 	%f1597, %f1537, %f1541, %f1517;
	fma.rn.f32 	%f1598, %f1537, %f1542, %f1518;
	fma.rn.f32 	%f1599, %f1537, %f1543, %f1519;
	fma.rn.f32 	%f1600, %f1537, %f1544, %f1520;
	fma.rn.f32 	%f1601, %f1537, %f1545, %f1521;
	fma.rn.f32 	%f1602, %f1537, %f1546, %f1522;
	fma.rn.f32 	%f1603, %f1538, %f1539, %f1523;
	fma.rn.f32 	%f1604, %f1538, %f1540, %f1524;
	fma.rn.f32 	%f1605, %f1538, %f1541, %f1525;
	fma.rn.f32 	%f1606, %f1538, %f1542, %f1526;
	fma.rn.f32 	%f1607, %f1538, %f1543, %f1527;
	fma.rn.f32 	%f1608, %f1538, %f1544, %f1528;
	fma.rn.f32 	%f1609, %f1538, %f1545, %f1529;
	fma.rn.f32 	%f1610, %f1538, %f1546, %f1530;
	ld.shared.f32 	%f1611, [%r4236+64];
	ld.shared.f32 	%f1612, [%r4236+192];
	ld.shared.f32 	%f1613, [%r4236+320];
	ld.shared.f32 	%f1614, [%r4236+448];
	ld.shared.f32 	%f1615, [%r4236+576];
	ld.shared.f32 	%f1616, [%r4236+704];
	ld.shared.f32 	%f1617, [%r4236+832];
	ld.shared.f32 	%f1618, [%r4236+960];
	ld.shared.f32 	%f1619, [%r4240+2048];
	ld.shared.f32 	%f1620, [%r4240+2052];
	ld.shared.f32 	%f1621, [%r4240+2056];
	ld.shared.f32 	%f1622, [%r4240+2060];
	ld.shared.f32 	%f1623, [%r4240+2064];
	ld.shared.f32 	%f1624, [%r4240+2068];
	ld.shared.f32 	%f1625, [%r4240+2072];
	ld.shared.f32 	%f1626, [%r4240+2076];
	fma.rn.f32 	%f1627, %f1611, %f1619, %f1547;
	fma.rn.f32 	%f1628, %f1611, %f1620, %f1548;
	fma.rn.f32 	%f1629, %f1611, %f1621, %f1549;
	fma.rn.f32 	%f1630, %f1611, %f1622, %f1550;
	fma.rn.f32 	%f1631, %f1611, %f1623, %f1551;
	fma.rn.f32 	%f1632, %f1611, %f1624, %f1552;
	fma.rn.f32 	%f1633, %f1611, %f1625, %f1553;
	fma.rn.f32 	%f1634, %f1611, %f1626, %f1554;
	fma.rn.f32 	%f1635, %f1612, %f1619, %f1555;
	fma.rn.f32 	%f1636, %f1612, %f1620, %f1556;
	fma.rn.f32 	%f1637, %f1612, %f1621, %f1557;
	fma.rn.f32 	%f1638, %f1612, %f1622, %f1558;
	fma.rn.f32 	%f1639, %f1612, %f1623, %f1559;
	fma.rn.f32 	%f1640, %f1612, %f1624, %f1560;
	fma.rn.f32 	%f1641, %f1612, %f1625, %f1561;
	fma.rn.f32 	%f1642, %f1612, %f1626, %f1562;
	fma.rn.f32 	%f1643, %f1613, %f1619, %f1563;
	fma.rn.f32 	%f1644, %f1613, %f1620, %f1564;
	fma.rn.f32 	%f1645, %f1613, %f1621, %f1565;
	fma.rn.f32 	%f1646, %f1613, %f1622, %f1566;
	fma.rn.f32 	%f1647, %f1613, %f1623, %f1567;
	fma.rn.f32 	%f1648, %f1613, %f1624, %f1568;
	fma.rn.f32 	%f1649, %f1613, %f1625, %f1569;
	fma.rn.f32 	%f1650, %f1613, %f1626, %f1570;
	fma.rn.f32 	%f1651, %f1614, %f1619, %f1571;
	fma.rn.f32 	%f1652, %f1614, %f1620, %f1572;
	fma.rn.f32 	%f1653, %f1614, %f1621, %f1573;
	fma.rn.f32 	%f1654, %f1614, %f1622, %f1574;
	fma.rn.f32 	%f1655, %f1614, %f1623, %f1575;
	fma.rn.f32 	%f1656, %f1614, %f1624, %f1576;
	fma.rn.f32 	%f1657, %f1614, %f1625, %f1577;
	fma.rn.f32 	%f1658, %f1614, %f1626, %f1578;
	fma.rn.f32 	%f1659, %f1615, %f1619, %f1579;
	fma.rn.f32 	%f1660, %f1615, %f1620, %f1580;
	fma.rn.f32 	%f1661, %f1615, %f1621, %f1581;
	fma.rn.f32 	%f1662, %f1615, %f1622, %f1582;
	fma.rn.f32 	%f1663, %f1615, %f1623, %f1583;
	fma.rn.f32 	%f1664, %f1615, %f1624, %f1584;
	fma.rn.f32 	%f1665, %f1615, %f1625, %f1585;
	fma.rn.f32 	%f1666, %f1615, %f1626, %f1586;
	fma.rn.f32 	%f1667, %f1616, %f1619, %f1587;
	fma.rn.f32 	%f1668, %f1616, %f1620, %f1588;
	fma.rn.f32 	%f1669, %f1616, %f1621, %f1589;
	fma.rn.f32 	%f1670, %f1616, %f1622, %f1590;
	fma.rn.f32 	%f1671, %f1616, %f1623, %f1591;
	fma.rn.f32 	%f1672, %f1616, %f1624, %f1592;
	fma.rn.f32 	%f1673, %f1616, %f1625, %f1593;
	fma.rn.f32 	%f1674, %f1616, %f1626, %f1594;
	fma.rn.f32 	%f1675, %f1617, %f1619, %f1595;
	fma.rn.f32 	%f1676, %f1617, %f1620, %f1596;
	fma.rn.f32 	%f1677, %f1617, %f1621, %f1597;
	fma.rn.f32 	%f1678, %f1617, %f1622, %f1598;
	fma.rn.f32 	%f1679, %f1617, %f1623, %f1599;
	fma.rn.f32 	%f1680, %f1617, %f1624, %f1600;
	fma.rn.f32 	%f1681, %f1617, %f1625, %f1601;
	fma.rn.f32 	%f1682, %f1617, %f1626, %f1602;
	fma.rn.f32 	%f1683, %f1618, %f1619, %f1603;
	fma.rn.f32 	%f1684, %f1618, %f1620, %f1604;
	fma.rn.f32 	%f1685, %f1618, %f1621, %f1605;
	fma.rn.f32 	%f1686, %f1618, %f1622, %f1606;
	fma.rn.f32 	%f1687, %f1618, %f1623, %f1607;
	fma.rn.f32 	%f1688, %f1618, %f1624, %f1608;
	fma.rn.f32 	%f1689, %f1618, %f1625, %f1609;
	fma.rn.f32 	%f1690, %f1618, %f1626, %f1610;
	ld.shared.f32 	%f1691, [%r4236+68];
	ld.shared.f32 	%f1692, [%r4236+196];
	ld.shared.f32 	%f1693, [%r4236+324];
	ld.shared.f32 	%f1694, [%r4236+452];
	ld.shared.f32 	%f1695, [%r4236+580];
	ld.shared.f32 	%f1696, [%r4236+708];
	ld.shared.f32 	%f1697, [%r4236+836];
	ld.shared.f32 	%f1698, [%r4236+964];
	ld.shared.f32 	%f1699, [%r4240+2176];
	ld.shared.f32 	%f1700, [%r4240+2180];
	ld.shared.f32 	%f1701, [%r4240+2184];
	ld.shared.f32 	%f1702, [%r4240+2188];
	ld.shared.f32 	%f1703, [%r4240+2192];
	ld.shared.f32 	%f1704, [%r4240+2196];
	ld.shared.f32 	%f1705, [%r4240+2200];
	ld.shared.f32 	%f1706, [%r4240+2204];
	fma.rn.f32 	%f1707, %f1691, %f1699, %f1627;
	fma.rn.f32 	%f1708, %f1691, %f1700, %f1628;
	fma.rn.f32 	%f1709, %f1691, %f1701, %f1629;
	fma.rn.f32 	%f1710, %f1691, %f1702, %f1630;
	fma.rn.f32 	%f1711, %f1691, %f1703, %f1631;
	fma.rn.f32 	%f1712, %f1691, %f1704, %f1632;
	fma.rn.f32 	%f1713, %f1691, %f1705, %f1633;
	fma.rn.f32 	%f1714, %f1691, %f1706, %f1634;
	fma.rn.f32 	%f1715, %f1692, %f1699, %f1635;
	fma.rn.f32 	%f1716, %f1692, %f1700, %f1636;
	fma.rn.f32 	%f1717, %f1692, %f1701, %f1637;
	fma.rn.f32 	%f1718, %f1692, %f1702, %f1638;
	fma.rn.f32 	%f1719, %f1692, %f1703, %f1639;
	fma.rn.f32 	%f1720, %f1692, %f1704, %f1640;
	fma.rn.f32 	%f1721, %f1692, %f1705, %f1641;
	fma.rn.f32 	%f1722, %f1692, %f1706, %f1642;
	fma.rn.f32 	%f1723, %f1693, %f1699, %f1643;
	fma.rn.f32 	%f1724, %f1693, %f1700, %f1644;
	fma.rn.f32 	%f1725, %f1693, %f1701, %f1645;
	fma.rn.f32 	%f1726, %f1693, %f1702, %f1646;
	fma.rn.f32 	%f1727, %f1693, %f1703, %f1647;
	fma.rn.f32 	%f1728, %f1693, %f1704, %f1648;
	fma.rn.f32 	%f1729, %f1693, %f1705, %f1649;
	fma.rn.f32 	%f1730, %f1693, %f1706, %f1650;
	fma.rn.f32 	%f1731, %f1694, %f1699, %f1651;
	fma.rn.f32 	%f1732, %f1694, %f1700, %f1652;
	fma.rn.f32 	%f1733, %f1694, %f1701, %f1653;
	fma.rn.f32 	%f1734, %f1694, %f1702, %f1654;
	fma.rn.f32 	%f1735, %f1694, %f1703, %f1655;
	fma.rn.f32 	%f1736, %f1694, %f1704, %f1656;
	fma.rn.f32 	%f1737, %f1694, %f1705, %f1657;
	fma.rn.f32 	%f1738, %f1694, %f1706, %f1658;
	fma.rn.f32 	%f1739, %f1695, %f1699, %f1659;
	fma.rn.f32 	%f1740, %f1695, %f1700, %f1660;
	fma.rn.f32 	%f1741, %f1695, %f1701, %f1661;
	fma.rn.f32 	%f1742, %f1695, %f1702, %f1662;
	fma.rn.f32 	%f1743, %f1695, %f1703, %f1663;
	fma.rn.f32 	%f1744, %f1695, %f1704, %f1664;
	fma.rn.f32 	%f1745, %f1695, %f1705, %f1665;
	fma.rn.f32 	%f1746, %f1695, %f1706, %f1666;
	fma.rn.f32 	%f1747, %f1696, %f1699, %f1667;
	fma.rn.f32 	%f1748, %f1696, %f1700, %f1668;
	fma.rn.f32 	%f1749, %f1696, %f1701, %f1669;
	fma.rn.f32 	%f1750, %f1696, %f1702, %f1670;
	fma.rn.f32 	%f1751, %f1696, %f1703, %f1671;
	fma.rn.f32 	%f1752, %f1696, %f1704, %f1672;
	fma.rn.f32 	%f1753, %f1696, %f1705, %f1673;
	fma.rn.f32 	%f1754, %f1696, %f1706, %f1674;
	fma.rn.f32 	%f1755, %f1697, %f1699, %f1675;
	fma.rn.f32 	%f1756, %f1697, %f1700, %f1676;
	fma.rn.f32 	%f1757, %f1697, %f1701, %f1677;
	fma.rn.f32 	%f1758, %f1697, %f1702, %f1678;
	fma.rn.f32 	%f1759, %f1697, %f1703, %f1679;
	fma.rn.f32 	%f1760, %f1697, %f1704, %f1680;
	fma.rn.f32 	%f1761, %f1697, %f1705, %f1681;
	fma.rn.f32 	%f1762, %f1697, %f1706, %f1682;
	fma.rn.f32 	%f1763, %f1698, %f1699, %f1683;
	fma.rn.f32 	%f1764, %f1698, %f1700, %f1684;
	fma.rn.f32 	%f1765, %f1698, %f1701, %f1685;
	fma.rn.f32 	%f1766, %f1698, %f1702, %f1686;
	fma.rn.f32 	%f1767, %f1698, %f1703, %f1687;
	fma.rn.f32 	%f1768, %f1698, %f1704, %f1688;
	fma.rn.f32 	%f1769, %f1698, %f1705, %f1689;
	fma.rn.f32 	%f1770, %f1698, %f1706, %f1690;
	ld.shared.f32 	%f1771, [%r4236+72];
	ld.shared.f32 	%f1772, [%r4236+200];
	ld.shared.f32 	%f1773, [%r4236+328];
	ld.shared.f32 	%f1774, [%r4236+456];
	ld.shared.f32 	%f1775, [%r4236+584];
	ld.shared.f32 	%f1776, [%r4236+712];
	ld.shared.f32 	%f1777, [%r4236+840];
	ld.shared.f32 	%f1778, [%r4236+968];
	ld.shared.f32 	%f1779, [%r4240+2304];
	ld.shared.f32 	%f1780, [%r4240+2308];
	ld.shared.f32 	%f1781, [%r4240+2312];
	ld.shared.f32 	%f1782, [%r4240+2316];
	ld.shared.f32 	%f1783, [%r4240+2320];
	ld.shared.f32 	%f1784, [%r4240+2324];
	ld.shared.f32 	%f1785, [%r4240+2328];
	ld.shared.f32 	%f1786, [%r4240+2332];
	fma.rn.f32 	%f1787, %f1771, %f1779, %f1707;
	fma.rn.f32 	%f1788, %f1771, %f1780, %f1708;
	fma.rn.f32 	%f1789, %f1771, %f1781, %f1709;
	fma.rn.f32 	%f1790, %f1771, %f1782, %f1710;
	fma.rn.f32 	%f1791, %f1771, %f1783, %f1711;
	fma.rn.f32 	%f1792, %f1771, %f1784, %f1712;
	fma.rn.f32 	%f1793, %f1771, %f1785, %f1713;
	fma.rn.f32 	%f1794, %f1771, %f1786, %f1714;
	fma.rn.f32 	%f1795, %f1772, %f1779, %f1715;
	fma.rn.f32 	%f1796, %f1772, %f1780, %f1716;
	fma.rn.f32 	%f1797, %f1772, %f1781, %f1717;
	fma.rn.f32 	%f1798, %f1772, %f1782, %f1718;
	fma.rn.f32 	%f1799, %f1772, %f1783, %f1719;
	fma.rn.f32 	%f1800, %f1772, %f1784, %f1720;
	fma.rn.f32 	%f1801, %f1772, %f1785, %f1721;
	fma.rn.f32 	%f1802, %f1772, %f1786, %f1722;
	fma.rn.f32 	%f1803, %f1773, %f1779, %f1723;
	fma.rn.f32 	%f1804, %f1773, %f1780, %f1724;
	fma.rn.f32 	%f1805, %f1773, %f1781, %f1725;
	fma.rn.f32 	%f1806, %f1773, %f1782, %f1726;
	fma.rn.f32 	%f1807, %f1773, %f1783, %f1727;
	fma.rn.f32 	%f1808, %f1773, %f1784, %f1728;
	fma.rn.f32 	%f1809, %f1773, %f1785, %f1729;
	fma.rn.f32 	%f1810, %f1773, %f1786, %f1730;
	fma.rn.f32 	%f1811, %f1774, %f1779, %f1731;
	fma.rn.f32 	%f1812, %f1774, %f1780, %f1732;
	fma.rn.f32 	%f1813, %f1774, %f1781, %f1733;
	fma.rn.f32 	%f1814, %f1774, %f1782, %f1734;
	fma.rn.f32 	%f1815, %f1774, %f1783, %f1735;
	fma.rn.f32 	%f1816, %f1774, %f1784, %f1736;
	fma.rn.f32 	%f1817, %f1774, %f1785, %f1737;
	fma.rn.f32 	%f1818, %f1774, %f1786, %f1738;
	fma.rn.f32 	%f1819, %f1775, %f1779, %f1739;
	fma.rn.f32 	%f1820, %f1775, %f1780, %f1740;
	fma.rn.f32 	%f1821, %f1775, %f1781, %f1741;
	fma.rn.f32 	%f1822, %f1775, %f1782, %f1742;
	fma.rn.f32 	%f1823, %f1775, %f1783, %f1743;
	fma.rn.f32 	%f1824, %f1775, %f1784, %f1744;
	fma.rn.f32 	%f1825, %f1775, %f1785, %f1745;
	fma.rn.f32 	%f1826, %f1775, %f1786, %f1746;
	fma.rn.f32 	%f1827, %f1776, %f1779, %f1747;
	fma.rn.f32 	%f1828, %f1776, %f1780, %f1748;
	fma.rn.f32 	%f1829, %f1776, %f1781, %f1749;
	fma.rn.f32 	%f1830, %f1776, %f1782, %f1750;
	fma.rn.f32 	%f1831, %f1776, %f1783, %f1751;
	fma.rn.f32 	%f1832, %f1776, %f1784, %f1752;
	fma.rn.f32 	%f1833, %f1776, %f1785, %f1753;
	fma.rn.f32 	%f1834, %f1776, %f1786, %f1754;
	fma.rn.f32 	%f1835, %f1777, %f1779, %f1755;
	fma.rn.f32 	%f1836, %f1777, %f1780, %f1756;
	fma.rn.f32 	%f1837, %f1777, %f1781, %f1757;
	fma.rn.f32 	%f1838, %f1777, %f1782, %f1758;
	fma.rn.f32 	%f1839, %f1777, %f1783, %f1759;
	fma.rn.f32 	%f1840, %f1777, %f1784, %f1760;
	fma.rn.f32 	%f1841, %f1777, %f1785, %f1761;
	fma.rn.f32 	%f1842, %f1777, %f1786, %f1762;
	fma.rn.f32 	%f1843, %f1778, %f1779, %f1763;
	fma.rn.f32 	%f1844, %f1778, %f1780, %f1764;
	fma.rn.f32 	%f1845, %f1778, %f1781, %f1765;
	fma.rn.f32 	%f1846, %f1778, %f1782, %f1766;
	fma.rn.f32 	%f1847, %f1778, %f1783, %f1767;
	fma.rn.f32 	%f1848, %f1778, %f1784, %f1768;
	fma.rn.f32 	%f1849, %f1778, %f1785, %f1769;
	fma.rn.f32 	%f1850, %f1778, %f1786, %f1770;
	ld.shared.f32 	%f1851, [%r4236+76];
	ld.shared.f32 	%f1852, [%r4236+204];
	ld.shared.f32 	%f1853, [%r4236+332];
	ld.shared.f32 	%f1854, [%r4236+460];
	ld.shared.f32 	%f1855, [%r4236+588];
	ld.shared.f32 	%f1856, [%r4236+716];
	ld.shared.f32 	%f1857, [%r4236+844];
	ld.shared.f32 	%f1858, [%r4236+972];
	ld.shared.f32 	%f1859, [%r4240+2432];
	ld.shared.f32 	%f1860, [%r4240+2436];
	ld.shared.f32 	%f1861, [%r4240+2440];
	ld.shared.f32 	%f1862, [%r4240+2444];
	ld.shared.f32 	%f1863, [%r4240+2448];
	ld.shared.f32 	%f1864, [%r4240+2452];
	ld.shared.f32 	%f1865, [%r4240+2456];
	ld.shared.f32 	%f1866, [%r4240+2460];
	fma.rn.f32 	%f1867, %f1851, %f1859, %f1787;
	fma.rn.f32 	%f1868, %f1851, %f1860, %f1788;
	fma.rn.f32 	%f1869, %f1851, %f1861, %f1789;
	fma.rn.f32 	%f1870, %f1851, %f1862, %f1790;
	fma.rn.f32 	%f1871, %f1851, %f1863, %f1791;
	fma.rn.f32 	%f1872, %f1851, %f1864, %f1792;
	fma.rn.f32 	%f1873, %f1851, %f1865, %f1793;
	fma.rn.f32 	%f1874, %f1851, %f1866, %f1794;
	fma.rn.f32 	%f1875, %f1852, %f1859, %f1795;
	fma.rn.f32 	%f1876, %f1852, %f1860, %f1796;
	fma.rn.f32 	%f1877, %f1852, %f1861, %f1797;
	fma.rn.f32 	%f1878, %f1852, %f1862, %f1798;
	fma.rn.f32 	%f1879, %f1852, %f1863, %f1799;
	fma.rn.f32 	%f1880, %f1852, %f1864, %f1800;
	fma.rn.f32 	%f1881, %f1852, %f1865, %f1801;
	fma.rn.f32 	%f1882, %f1852, %f1866, %f1802;
	fma.rn.f32 	%f1883, %f1853, %f1859, %f1803;
	fma.rn.f32 	%f1884, %f1853, %f1860, %f1804;
	fma.rn.f32 	%f1885, %f1853, %f1861, %f1805;
	fma.rn.f32 	%f1886, %f1853, %f1862, %f1806;
	fma.rn.f32 	%f1887, %f1853, %f1863, %f1807;
	fma.rn.f32 	%f1888, %f1853, %f1864, %f1808;
	fma.rn.f32 	%f1889, %f1853, %f1865, %f1809;
	fma.rn.f32 	%f1890, %f1853, %f1866, %f1810;
	fma.rn.f32 	%f1891, %f1854, %f1859, %f1811;
	fma.rn.f32 	%f1892, %f1854, %f1860, %f1812;
	fma.rn.f32 	%f1893, %f1854, %f1861, %f1813;
	fma.rn.f32 	%f1894, %f1854, %f1862, %f1814;
	fma.rn.f32 	%f1895, %f1854, %f1863, %f1815;
	fma.rn.f32 	%f1896, %f1854, %f1864, %f1816;
	fma.rn.f32 	%f1897, %f1854, %f1865, %f1817;
	fma.rn.f32 	%f1898, %f1854, %f1866, %f1818;
	fma.rn.f32 	%f1899, %f1855, %f1859, %f1819;
	fma.rn.f32 	%f1900, %f1855, %f1860, %f1820;
	fma.rn.f32 	%f1901, %f1855, %f1861, %f1821;
	fma.rn.f32 	%f1902, %f1855, %f1862, %f1822;
	fma.rn.f32 	%f1903, %f1855, %f1863, %f1823;
	fma.rn.f32 	%f1904, %f1855, %f1864, %f1824;
	fma.rn.f32 	%f1905, %f1855, %f1865, %f1825;
	fma.rn.f32 	%f1906, %f1855, %f1866, %f1826;
	fma.rn.f32 	%f1907, %f1856, %f1859, %f1827;
	fma.rn.f32 	%f1908, %f1856, %f1860, %f1828;
	fma.rn.f32 	%f1909, %f1856, %f1861, %f1829;
	fma.rn.f32 	%f1910, %f1856, %f1862, %f1830;
	fma.rn.f32 	%f1911, %f1856, %f1863, %f1831;
	fma.rn.f32 	%f1912, %f1856, %f1864, %f1832;
	fma.rn.f32 	%f1913, %f1856, %f1865, %f1833;
	fma.rn.f32 	%f1914, %f1856, %f1866, %f1834;
	fma.rn.f32 	%f1915, %f1857, %f1859, %f1835;
	fma.rn.f32 	%f1916, %f1857, %f1860, %f1836;
	fma.rn.f32 	%f1917, %f1857, %f1861, %f1837;
	fma.rn.f32 	%f1918, %f1857, %f1862, %f1838;
	fma.rn.f32 	%f1919, %f1857, %f1863, %f1839;
	fma.rn.f32 	%f1920, %f1857, %f1864, %f1840;
	fma.rn.f32 	%f1921, %f1857, %f1865, %f1841;
	fma.rn.f32 	%f1922, %f1857, %f1866, %f1842;
	fma.rn.f32 	%f1923, %f1858, %f1859, %f1843;
	fma.rn.f32 	%f1924, %f1858, %f1860, %f1844;
	fma.rn.f32 	%f1925, %f1858, %f1861, %f1845;
	fma.rn.f32 	%f1926, %f1858, %f1862, %f1846;
	fma.rn.f32 	%f1927, %f1858, %f1863, %f1847;
	fma.rn.f32 	%f1928, %f1858, %f1864, %f1848;
	fma.rn.f32 	%f1929, %f1858, %f1865, %f1849;
	fma.rn.f32 	%f1930, %f1858, %f1866, %f1850;
	ld.shared.f32 	%f1931, [%r4236+80];
	ld.shared.f32 	%f1932, [%r4236+208];
	ld.shared.f32 	%f1933, [%r4236+336];
	ld.shared.f32 	%f1934, [%r4236+464];
	ld.shared.f32 	%f1935, [%r4236+592];
	ld.shared.f32 	%f1936, [%r4236+720];
	ld.shared.f32 	%f1937, [%r4236+848];
	ld.shared.f32 	%f1938, [%r4236+976];
	ld.shared.f32 	%f1939, [%r4240+2560];
	ld.shared.f32 	%f1940, [%r4240+2564];
	ld.shared.f32 	%f1941, [%r4240+2568];
	ld.shared.f32 	%f1942, [%r4240+2572];
	ld.shared.f32 	%f1943, [%r4240+2576];
	ld.shared.f32 	%f1944, [%r4240+2580];
	ld.shared.f32 	%f1945, [%r4240+2584];
	ld.shared.f32 	%f1946, [%r4240+2588];
	fma.rn.f32 	%f1947, %f1931, %f1939, %f1867;
	fma.rn.f32 	%f1948, %f1931, %f1940, %f1868;
	fma.rn.f32 	%f1949, %f1931, %f1941, %f1869;
	fma.rn.f32 	%f1950, %f1931, %f1942, %f1870;
	fma.rn.f32 	%f1951, %f1931, %f1943, %f1871;
	fma.rn.f32 	%f1952, %f1931, %f1944, %f1872;
	fma.rn.f32 	%f1953, %f1931, %f1945, %f1873;
	fma.rn.f32 	%f1954, %f1931, %f1946, %f1874;
	fma.rn.f32 	%f1955, %f1932, %f1939, %f1875;
	fma.rn.f32 	%f1956, %f1932, %f1940, %f1876;
	fma.rn.f32 	%f1957, %f1932, %f1941, %f1877;
	fma.rn.f32 	%f1958, %f1932, %f1942, %f1878;
	fma.rn.f32 	%f1959, %f1932, %f1943, %f1879;
	fma.rn.f32 	%f1960, %f1932, %f1944, %f1880;
	fma.rn.f32 	%f1961, %f1932, %f1945, %f1881;
	fma.rn.f32 	%f1962, %f1932, %f1946, %f1882;
	fma.rn.f32 	%f1963, %f1933, %f1939, %f1883;
	fma.rn.f32 	%f1964, %f1933, %f1940, %f1884;
	fma.rn.f32 	%f1965, %f1933, %f1941, %f1885;
	fma.rn.f32 	%f1966, %f1933, %f1942, %f1886;
	fma.rn.f32 	%f1967, %f1933, %f1943, %f1887;
	fma.rn.f32 	%f1968, %f1933, %f1944, %f1888;
	fma.rn.f32 	%f1969, %f1933, %f1945, %f1889;
	fma.rn.f32 	%f1970, %f1933, %f1946, %f1890;
	fma.rn.f32 	%f1971, %f1934, %f1939, %f1891;
	fma.rn.f32 	%f1972, %f1934, %f1940, %f1892;
	fma.rn.f32 	%f1973, %f1934, %f1941, %f1893;
	fma.rn.f32 	%f1974, %f1934, %f1942, %f1894;
	fma.rn.f32 	%f1975, %f1934, %f1943, %f1895;
	fma.rn.f32 	%f1976, %f1934, %f1944, %f1896;
	fma.rn.f32 	%f1977, %f1934, %f1945, %f1897;
	fma.rn.f32 	%f1978, %f1934, %f1946, %f1898;
	fma.rn.f32 	%f1979, %f1935, %f1939, %f1899;
	fma.rn.f32 	%f1980, %f1935, %f1940, %f1900;
	fma.rn.f32 	%f1981, %f1935, %f1941, %f1901;
	fma.rn.f32 	%f1982, %f1935, %f1942, %f1902;
	fma.rn.f32 	%f1983, %f1935, %f1943, %f1903;
	fma.rn.f32 	%f1984, %f1935, %f1944, %f1904;
	fma.rn.f32 	%f1985, %f1935, %f1945, %f1905;
	fma.rn.f32 	%f1986, %f1935, %f1946, %f1906;
	fma.rn.f32 	%f1987, %f1936, %f1939, %f1907;
	fma.rn.f32 	%f1988, %f1936, %f1940, %f1908;
	fma.rn.f32 	%f1989, %f1936, %f1941, %f1909;
	fma.rn.f32 	%f1990, %f1936, %f1942, %f1910;
	fma.rn.f32 	%f1991, %f1936, %f1943, %f1911;
	fma.rn.f32 	%f1992, %f1936, %f1944, %f1912;
	fma.rn.f32 	%f1993, %f1936, %f1945, %f1913;
	fma.rn.f32 	%f1994, %f1936, %f1946, %f1914;
	fma.rn.f32 	%f1995, %f1937, %f1939, %f1915;
	fma.rn.f32 	%f1996, %f1937, %f1940, %f1916;
	fma.rn.f32 	%f1997, %f1937, %f1941, %f1917;
	fma.rn.f32 	%f1998, %f1937, %f1942, %f1918;
	fma.rn.f32 	%f1999, %f1937, %f1943, %f1919;
	fma.rn.f32 	%f2000, %f1937, %f1944, %f1920;
	fma.rn.f32 	%f2001, %f1937, %f1945, %f1921;
	fma.rn.f32 	%f2002, %f1937, %f1946, %f1922;
	fma.rn.f32 	%f2003, %f1938, %f1939, %f1923;
	fma.rn.f32 	%f2004, %f1938, %f1940, %f1924;
	fma.rn.f32 	%f2005, %f1938, %f1941, %f1925;
	fma.rn.f32 	%f2006, %f1938, %f1942, %f1926;
	fma.rn.f32 	%f2007, %f1938, %f1943, %f1927;
	fma.rn.f32 	%f2008, %f1938, %f1944, %f1928;
	fma.rn.f32 	%f2009, %f1938, %f1945, %f1929;
	fma.rn.f32 	%f2010, %f1938, %f1946, %f1930;
	ld.shared.f32 	%f2011, [%r4236+84];
	ld.shared.f32 	%f2012, [%r4236+212];
	ld.shared.f32 	%f2013, [%r4236+340];
	ld.shared.f32 	%f2014, [%r4236+468];
	ld.shared.f32 	%f2015, [%r4236+596];
	ld.shared.f32 	%f2016, [%r4236+724];
	ld.shared.f32 	%f2017, [%r4236+852];
	ld.shared.f32 	%f2018, [%r4236+980];
	ld.shared.f32 	%f2019, [%r4240+2688];
	ld.shared.f32 	%f2020, [%r4240+2692];
	ld.shared.f32 	%f2021, [%r4240+2696];
	ld.shared.f32 	%f2022, [%r4240+2700];
	ld.shared.f32 	%f2023, [%r4240+2704];
	ld.shared.f32 	%f2024, [%r4240+2708];
	ld.shared.f32 	%f2025, [%r4240+2712];
	ld.shared.f32 	%f2026, [%r4240+2716];
	fma.rn.f32 	%f2027, %f2011, %f2019, %f1947;
	fma.rn.f32 	%f2028, %f2011, %f2020, %f1948;
	fma.rn.f32 	%f2029, %f2011, %f2021, %f1949;
	fma.rn.f32 	%f2030, %f2011, %f2022, %f1950;
	fma.rn.f32 	%f2031, %f2011, %f2023, %f1951;
	fma.rn.f32 	%f2032, %f2011, %f2024, %f1952;
	fma.rn.f32 	%f2033, %f2011, %f2025, %f1953;
	fma.rn.f32 	%f2034, %f2011, %f2026, %f1954;
	fma.rn.f32 	%f2035, %f2012, %f2019, %f1955;
	fma.rn.f32 	%f2036, %f2012, %f2020, %f1956;
	fma.rn.f32 	%f2037, %f2012, %f2021, %f1957;
	fma.rn.f32 	%f2038, %f2012, %f2022, %f1958;
	fma.rn.f32 	%f2039, %f2012, %f2023, %f1959;
	fma.rn.f32 	%f2040, %f2012, %f2024, %f1960;
	fma.rn.f32 	%f2041, %f2012, %f2025, %f1961;
	fma.rn.f32 	%f2042, %f2012, %f2026, %f1962;
	fma.rn.f32 	%f2043, %f2013, %f2019, %f1963;
	fma.rn.f32 	%f2044, %f2013, %f2020, %f1964;
	fma.rn.f32 	%f2045, %f2013, %f2021, %f1965;
	fma.rn.f32 	%f2046, %f2013, %f2022, %f1966;
	fma.rn.f32 	%f2047, %f2013, %f2023, %f1967;
	fma.rn.f32 	%f2048, %f2013, %f2024, %f1968;
	fma.rn.f32 	%f2049, %f2013, %f2025, %f1969;
	fma.rn.f32 	%f2050, %f2013, %f2026, %f1970;
	fma.rn.f32 	%f2051, %f2014, %f2019, %f1971;
	fma.rn.f32 	%f2052, %f2014, %f2020, %f1972;
	fma.rn.f32 	%f2053, %f2014, %f2021, %f1973;
	fma.rn.f32 	%f2054, %f2014, %f2022, %f1974;
	fma.rn.f32 	%f2055, %f2014, %f2023, %f1975;
	fma.rn.f32 	%f2056, %f2014, %f2024, %f1976;
	fma.rn.f32 	%f2057, %f2014, %f2025, %f1977;
	fma.rn.f32 	%f2058, %f2014, %f2026, %f1978;
	fma.rn.f32 	%f2059, %f2015, %f2019, %f1979;
	fma.rn.f32 	%f2060, %f2015, %f2020, %f1980;
	fma.rn.f32 	%f2061, %f2015, %f2021, %f1981;
	fma.rn.f32 	%f2062, %f2015, %f2022, %f1982;
	fma.rn.f32 	%f2063, %f2015, %f2023, %f1983;
	fma.rn.f32 	%f2064, %f2015, %f2024, %f1984;
	fma.rn.f32 	%f2065, %f2015, %f2025, %f1985;
	fma.rn.f32 	%f2066, %f2015, %f2026, %f1986;
	fma.rn.f32 	%f2067, %f2016, %f2019, %f1987;
	fma.rn.f32 	%f2068, %f2016, %f2020, %f1988;
	fma.rn.f32 	%f2069, %f2016, %f2021, %f1989;
	fma.rn.f32 	%f2070, %f2016, %f2022, %f1990;
	fma.rn.f32 	%f2071, %f2016, %f2023, %f1991;
	fma.rn.f32 	%f2072, %f2016, %f2024, %f1992;
	fma.rn.f32 	%f2073, %f2016, %f2025, %f1993;
	fma.rn.f32 	%f2074, %f2016, %f2026, %f1994;
	fma.rn.f32 	%f2075, %f2017, %f2019, %f1995;
	fma.rn.f32 	%f2076, %f2017, %f2020, %f1996;
	fma.rn.f32 	%f2077, %f2017, %f2021, %f1997;
	fma.rn.f32 	%f2078, %f2017, %f2022, %f1998;
	fma.rn.f32 	%f2079, %f2017, %f2023, %f1999;
	fma.rn.f32 	%f2080, %f2017, %f2024, %f2000;
	fma.rn.f32 	%f2081, %f2017, %f2025, %f2001;
	fma.rn.f32 	%f2082, %f2017, %f2026, %f2002;
	fma.rn.f32 	%f2083, %f2018, %f2019, %f2003;
	fma.rn.f32 	%f2084, %f2018, %f2020, %f2004;
	fma.rn.f32 	%f2085, %f2018, %f2021, %f2005;
	fma.rn.f32 	%f2086, %f2018, %f2022, %f2006;
	fma.rn.f32 	%f2087, %f2018, %f2023, %f2007;
	fma.rn.f32 	%f2088, %f2018, %f2024, %f2008;
	fma.rn.f32 	%f2089, %f2018, %f2025, %f2009;
	fma.rn.f32 	%f2090, %f2018, %f2026, %f2010;
	ld.shared.f32 	%f2091, [%r4236+88];
	ld.shared.f32 	%f2092, [%r4236+216];
	ld.shared.f32 	%f2093, [%r4236+344];
	ld.shared.f32 	%f2094, [%r4236+472];
	ld.shared.f32 	%f2095, [%r4236+600];
	ld.shared.f32 	%f2096, [%r4236+728];
	ld.shared.f32 	%f2097, [%r4236+856];
	ld.shared.f32 	%f2098, [%r4236+984];
	ld.shared.f32 	%f2099, [%r4240+2816];
	ld.shared.f32 	%f2100, [%r4240+2820];
	ld.shared.f32 	%f2101, [%r4240+2824];
	ld.shared.f32 	%f2102, [%r4240+2828];
	ld.shared.f32 	%f2103, [%r4240+2832];
	ld.shared.f32 	%f2104, [%r4240+2836];
	ld.shared.f32 	%f2105, [%r4240+2840];
	ld.shared.f32 	%f2106, [%r4240+2844];
	fma.rn.f32 	%f2107, %f2091, %f2099, %f2027;
	fma.rn.f32 	%f2108, %f2091, %f2100, %f2028;
	fma.rn.f32 	%f2109, %f2091, %f2101, %f2029;
	fma.rn.f32 	%f2110, %f2091, %f2102, %f2030;
	fma.rn.f32 	%f2111, %f2091, %f2103, %f2031;
	fma.rn.f32 	%f2112, %f2091, %f2104, %f2032;
	fma.rn.f32 	%f2113, %f2091, %f2105, %f2033;
	fma.rn.f32 	%f2114, %f2091, %f2106, %f2034;
	fma.rn.f32 	%f2115, %f2092, %f2099, %f2035;
	fma.rn.f32 	%f2116, %f2092, %f2100, %f2036;
	fma.rn.f32 	%f2117, %f2092, %f2101, %f2037;
	fma.rn.f32 	%f2118, %f2092, %f2102, %f2038;
	fma.rn.f32 	%f2119, %f2092, %f2103, %f2039;
	fma.rn.f32 	%f2120, %f2092, %f2104, %f2040;
	fma.rn.f32 	%f2121, %f2092, %f2105, %f2041;
	fma.rn.f32 	%f2122, %f2092, %f2106, %f2042;
	fma.rn.f32 	%f2123, %f2093, %f2099, %f2043;
	fma.rn.f32 	%f2124, %f2093, %f2100, %f2044;
	fma.rn.f32 	%f2125, %f2093, %f2101, %f2045;
	fma.rn.f32 	%f2126, %f2093, %f2102, %f2046;
	fma.rn.f32 	%f2127, %f2093, %f2103, %f2047;
	fma.rn.f32 	%f2128, %f2093, %f2104, %f2048;
	fma.rn.f32 	%f2129, %f2093, %f2105, %f2049;
	fma.rn.f32 	%f2130, %f2093, %f2106, %f2050;
	fma.rn.f32 	%f2131, %f2094, %f2099, %f2051;
	fma.rn.f32 	%f2132, %f2094, %f2100, %f2052;
	fma.rn.f32 	%f2133, %f2094, %f2101, %f2053;
	fma.rn.f32 	%f2134, %f2094, %f2102, %f2054;
	fma.rn.f32 	%f2135, %f2094, %f2103, %f2055;
	fma.rn.f32 	%f2136, %f2094, %f2104, %f2056;
	fma.rn.f32 	%f2137, %f2094, %f2105, %f2057;
	fma.rn.f32 	%f2138, %f2094, %f2106, %f2058;
	fma.rn.f32 	%f2139, %f2095, %f2099, %f2059;
	fma.rn.f32 	%f2140, %f2095, %f2100, %f2060;
	fma.rn.f32 	%f2141, %f2095, %f2101, %f2061;
	fma.rn.f32 	%f2142, %f2095, %f2102, %f2062;
	fma.rn.f32 	%f2143, %f2095, %f2103, %f2063;
	fma.rn.f32 	%f2144, %f2095, %f2104, %f2064;
	fma.rn.f32 	%f2145, %f2095, %f2105, %f2065;
	fma.rn.f32 	%f2146, %f2095, %f2106, %f2066;
	fma.rn.f32 	%f2147, %f2096, %f2099, %f2067;
	fma.rn.f32 	%f2148, %f2096, %f2100, %f2068;
	fma.rn.f32 	%f2149, %f2096, %f2101, %f2069;
	fma.rn.f32 	%f2150, %f2096, %f2102, %f2070;
	fma.rn.f32 	%f2151, %f2096, %f2103, %f2071;
	fma.rn.f32 	%f2152, %f2096, %f2104, %f2072;
	fma.rn.f32 	%f2153, %f2096, %f2105, %f2073;
	fma.rn.f32 	%f2154, %f2096, %f2106, %f2074;
	fma.rn.f32 	%f2155, %f2097, %f2099, %f2075;
	fma.rn.f32 	%f2156, %f2097, %f2100, %f2076;
	fma.rn.f32 	%f2157, %f2097, %f2101, %f2077;
	fma.rn.f32 	%f2158, %f2097, %f2102, %f2078;
	fma.rn.f32 	%f2159, %f2097, %f2103, %f2079;
	fma.rn.f32 	%f2160, %f2097, %f2104, %f2080;
	fma.rn.f32 	%f2161, %f2097, %f2105, %f2081;
	fma.rn.f32 	%f2162, %f2097, %f2106, %f2082;
	fma.rn.f32 	%f2163, %f2098, %f2099, %f2083;
	fma.rn.f32 	%f2164, %f2098, %f2100, %f2084;
	fma.rn.f32 	%f2165, %f2098, %f2101, %f2085;
	fma.rn.f32 	%f2166, %f2098, %f2102, %f2086;
	fma.rn.f32 	%f2167, %f2098, %f2103, %f2087;
	fma.rn.f32 	%f2168, %f2098, %f2104, %f2088;
	fma.rn.f32 	%f2169, %f2098, %f2105, %f2089;
	fma.rn.f32 	%f2170, %f2098, %f2106, %f2090;
	ld.shared.f32 	%f2171, [%r4236+92];
	ld.shared.f32 	%f2172, [%r4236+220];
	ld.shared.f32 	%f2173, [%r4236+348];
	ld.shared.f32 	%f2174, [%r4236+476];
	ld.shared.f32 	%f2175, [%r4236+604];
	ld.shared.f32 	%f2176, [%r4236+732];
	ld.shared.f32 	%f2177, [%r4236+860];
	ld.shared.f32 	%f2178, [%r4236+988];
	ld.shared.f32 	%f2179, [%r4240+2944];
	ld.shared.f32 	%f2180, [%r4240+2948];
	ld.shared.f32 	%f2181, [%r4240+2952];
	ld.shared.f32 	%f2182, [%r4240+2956];
	ld.shared.f32 	%f2183, [%r4240+2960];
	ld.shared.f32 	%f2184, [%r4240+2964];
	ld.shared.f32 	%f2185, [%r4240+2968];
	ld.shared.f32 	%f2186, [%r4240+2972];
	fma.rn.f32 	%f2187, %f2171, %f2179, %f2107;
	fma.rn.f32 	%f2188, %f2171, %f2180, %f2108;
	fma.rn.f32 	%f2189, %f2171, %f2181, %f2109;
	fma.rn.f32 	%f2190, %f2171, %f2182, %f2110;
	fma.rn.f32 	%f2191, %f2171, %f2183, %f2111;
	fma.rn.f32 	%f2192, %f2171, %f2184, %f2112;
	fma.rn.f32 	%f2193, %f2171, %f2185, %f2113;
	fma.rn.f32 	%f2194, %f2171, %f2186, %f2114;
	fma.rn.f32 	%f2195, %f2172, %f2179, %f2115;
	fma.rn.f32 	%f2196, %f2172, %f2180, %f2116;
	fma.rn.f32 	%f2197, %f2172, %f2181, %f2117;
	fma.rn.f32 	%f2198, %f2172, %f2182, %f2118;
	fma.rn.f32 	%f2199, %f2172, %f2183, %f2119;
	fma.rn.f32 	%f2200, %f2172, %f2184, %f2120;
	fma.rn.f32 	%f2201, %f2172, %f2185, %f2121;
	fma.rn.f32 	%f2202, %f2172, %f2186, %f2122;
	fma.rn.f32 	%f2203, %f2173, %f2179, %f2123;
	fma.rn.f32 	%f2204, %f2173, %f2180, %f2124;
	fma.rn.f32 	%f2205, %f2173, %f2181, %f2125;
	fma.rn.f32 	%f2206, %f2173, %f2182, %f2126;
	fma.rn.f32 	%f2207, %f2173, %f2183, %f2127;
	fma.rn.f32 	%f2208, %f2173, %f2184, %f2128;
	fma.rn.f32 	%f2209, %f2173, %f2185, %f2129;
	fma.rn.f32 	%f2210, %f2173, %f2186, %f2130;
	fma.rn.f32 	%f2211, %f2174, %f2179, %f2131;
	fma.rn.f32 	%f2212, %f2174, %f2180, %f2132;
	fma.rn.f32 	%f2213, %f2174, %f2181, %f2133;
	fma.rn.f32 	%f2214, %f2174, %f2182, %f2134;
	fma.rn.f32 	%f2215, %f2174, %f2183, %f2135;
	fma.rn.f32 	%f2216, %f2174, %f2184, %f2136;
	fma.rn.f32 	%f2217, %f2174, %f2185, %f2137;
	fma.rn.f32 	%f2218, %f2174, %f2186, %f2138;
	fma.rn.f32 	%f2219, %f2175, %f2179, %f2139;
	fma.rn.f32 	%f2220, %f2175, %f2180, %f2140;
	fma.rn.f32 	%f2221, %f2175, %f2181, %f2141;
	fma.rn.f32 	%f2222, %f2175, %f2182, %f2142;
	fma.rn.f32 	%f2223, %f2175, %f2183, %f2143;
	fma.rn.f32 	%f2224, %f2175, %f2184, %f2144;
	fma.rn.f32 	%f2225, %f2175, %f2185, %f2145;
	fma.rn.f32 	%f2226, %f2175, %f2186, %f2146;
	fma.rn.f32 	%f2227, %f2176, %f2179, %f2147;
	fma.rn.f32 	%f2228, %f2176, %f2180, %f2148;
	fma.rn.f32 	%f2229, %f2176, %f2181, %f2149;
	fma.rn.f32 	%f2230, %f2176, %f2182, %f2150;
	fma.rn.f32 	%f2231, %f2176, %f2183, %f2151;
	fma.rn.f32 	%f2232, %f2176, %f2184, %f2152;
	fma.rn.f32 	%f2233, %f2176, %f2185, %f2153;
	fma.rn.f32 	%f2234, %f2176, %f2186, %f2154;
	fma.rn.f32 	%f2235, %f2177, %f2179, %f2155;
	fma.rn.f32 	%f2236, %f2177, %f2180, %f2156;
	fma.rn.f32 	%f2237, %f2177, %f2181, %f2157;
	fma.rn.f32 	%f2238, %f2177, %f2182, %f2158;
	fma.rn.f32 	%f2239, %f2177, %f2183, %f2159;
	fma.rn.f32 	%f2240, %f2177, %f2184, %f2160;
	fma.rn.f32 	%f2241, %f2177, %f2185, %f2161;
	fma.rn.f32 	%f2242, %f2177, %f2186, %f2162;
	fma.rn.f32 	%f2243, %f2178, %f2179, %f2163;
	fma.rn.f32 	%f2244, %f2178, %f2180, %f2164;
	fma.rn.f32 	%f2245, %f2178, %f2181, %f2165;
	fma.rn.f32 	%f2246, %f2178, %f2182, %f2166;
	fma.rn.f32 	%f2247, %f2178, %f2183, %f2167;
	fma.rn.f32 	%f2248, %f2178, %f2184, %f2168;
	fma.rn.f32 	%f2249, %f2178, %f2185, %f2169;
	fma.rn.f32 	%f2250, %f2178, %f2186, %f2170;
	ld.shared.f32 	%f2251, [%r4236+96];
	ld.shared.f32 	%f2252, [%r4236+224];
	ld.shared.f32 	%f2253, [%r4236+352];
	ld.shared.f32 	%f2254, [%r4236+480];
	ld.shared.f32 	%f2255, [%r4236+608];
	ld.shared.f32 	%f2256, [%r4236+736];
	ld.shared.f32 	%f2257, [%r4236+864];
	ld.shared.f32 	%f2258, [%r4236+992];
	ld.shared.f32 	%f2259, [%r4240+3072];
	ld.shared.f32 	%f2260, [%r4240+3076];
	ld.shared.f32 	%f2261, [%r4240+3080];
	ld.shared.f32 	%f2262, [%r4240+3084];
	ld.shared.f32 	%f2263, [%r4240+3088];
	ld.shared.f32 	%f2264, [%r4240+3092];
	ld.shared.f32 	%f2265, [%r4240+3096];
	ld.shared.f32 	%f2266, [%r4240+3100];
	fma.rn.f32 	%f2267, %f2251, %f2259, %f2187;
	fma.rn.f32 	%f2268, %f2251, %f2260, %f2188;
	fma.rn.f32 	%f2269, %f2251, %f2261, %f2189;
	fma.rn.f32 	%f2270, %f2251, %f2262, %f2190;
	fma.rn.f32 	%f2271, %f2251, %f2263, %f2191;
	fma.rn.f32 	%f2272, %f2251, %f2264, %f2192;
	fma.rn.f32 	%f2273, %f2251, %f2265, %f2193;
	fma.rn.f32 	%f2274, %f2251, %f2266, %f2194;
	fma.rn.f32 	%f2275, %f2252, %f2259, %f2195;
	fma.rn.f32 	%f2276, %f2252, %f2260, %f2196;
	fma.rn.f32 	%f2277, %f2252, %f2261, %f2197;
	fma.rn.f32 	%f2278, %f2252, %f2262, %f2198;
	fma.rn.f32 	%f2279, %f2252, %f2263, %f2199;
	fma.rn.f32 	%f2280, %f2252, %f2264, %f2200;
	fma.rn.f32 	%f2281, %f2252, %f2265, %f2201;
	fma.rn.f32 	%f2282, %f2252, %f2266, %f2202;
	fma.rn.f32 	%f2283, %f2253, %f2259, %f2203;
	fma.rn.f32 	%f2284, %f2253, %f2260, %f2204;
	fma.rn.f32 	%f2285, %f2253, %f2261, %f2205;
	fma.rn.f32 	%f2286, %f2253, %f2262, %f2206;
	fma.rn.f32 	%f2287, %f2253, %f2263, %f2207;
	fma.rn.f32 	%f2288, %f2253, %f2264, %f2208;
	fma.rn.f32 	%f2289, %f2253, %f2265, %f2209;
	fma.rn.f32 	%f2290, %f2253, %f2266, %f2210;
	fma.rn.f32 	%f2291, %f2254, %f2259, %f2211;
	fma.rn.f32 	%f2292, %f2254, %f2260, %f2212;
	fma.rn.f32 	%f2293, %f2254, %f2261, %f2213;
	fma.rn.f32 	%f2294, %f2254, %f2262, %f2214;
	fma.rn.f32 	%f2295, %f2254, %f2263, %f2215;
	fma.rn.f32 	%f2296, %f2254, %f2264, %f2216;
	fma.rn.f32 	%f2297, %f2254, %f2265, %f2217;
	fma.rn.f32 	%f2298, %f2254, %f2266, %f2218;
	fma.rn.f32 	%f2299, %f2255, %f2259, %f2219;
	fma.rn.f32 	%f2300, %f2255, %f2260, %f2220;
	fma.rn.f32 	%f2301, %f2255, %f2261, %f2221;
	fma.rn.f32 	%f2302, %f2255, %f2262, %f2222;
	fma.rn.f32 	%f2303, %f2255, %f2263, %f2223;
	fma.rn.f32 	%f2304, %f2255, %f2264, %f2224;
	fma.rn.f32 	%f2305, %f2255, %f2265, %f2225;
	fma.rn.f32 	%f2306, %f2255, %f2266, %f2226;
	fma.rn.f32 	%f2307, %f2256, %f2259, %f2227;
	fma.rn.f32 	%f2308, %f2256, %f2260, %f2228;
	fma.rn.f32 	%f2309, %f2256, %f2261, %f2229;
	fma.rn.f32 	%f2310, %f2256, %f2262, %f2230;
	fma.rn.f32 	%f2311, %f2256, %f2263, %f2231;
	fma.rn.f32 	%f2312, %f2256, %f2264, %f2232;
	fma.rn.f32 	%f2313, %f2256, %f2265, %f2233;
	fma.rn.f32 	%f2314, %f2256, %f2266, %f2234;
	fma.rn.f32 	%f2315, %f2257, %f2259, %f2235;
	fma.rn.f32 	%f2316, %f2257, %f2260, %f2236;
	fma.rn.f32 	%f2317, %f2257, %f2261, %f2237;
	fma.rn.f32 	%f2318, %f2257, %f2262, %f2238;
	fma.rn.f32 	%f2319, %f2257, %f2263, %f2239;
	fma.rn.f32 	%f2320, %f2257, %f2264, %f2240;
	fma.rn.f32 	%f2321, %f2257, %f2265, %f2241;
	fma.rn.f32 	%f2322, %f2257, %f2266, %f2242;
	fma.rn.f32 	%f2323, %f2258, %f2259, %f2243;
	fma.rn.f32 	%f2324, %f2258, %f2260, %f2244;
	fma.rn.f32 	%f2325, %f2258, %f2261, %f2245;
	fma.rn.f32 	%f2326, %f2258, %f2262, %f2246;
	fma.rn.f32 	%f2327, %f2258, %f2263, %f2247;
	fma.rn.f32 	%f2328, %f2258, %f2264, %f2248;
	fma.rn.f32 	%f2329, %f2258, %f2265, %f2249;
	fma.rn.f32 	%f2330, %f2258, %f2266, %f2250;
	ld.shared.f32 	%f2331, [%r4236+100];
	ld.shared.f32 	%f2332, [%r4236+228];
	ld.shared.f32 	%f2333, [%r4236+356];
	ld.shared.f32 	%f2334, [%r4236+484];
	ld.shared.f32 	%f2335, [%r4236+612];
	ld.shared.f32 	%f2336, [%r4236+740];
	ld.shared.f32 	%f2337, [%r4236+868];
	ld.shared.f32 	%f2338, [%r4236+996];
	ld.shared.f32 	%f2339, [%r4240+3200];
	ld.shared.f32 	%f2340, [%r4240+3204];
	ld.shared.f32 	%f2341, [%r4240+3208];
	ld.shared.f32 	%f2342, [%r4240+3212];
	ld.shared.f32 	%f2343, [%r4240+3216];
	ld.shared.f32 	%f2344, [%r4240+3220];
	ld.shared.f32 	%f2345, [%r4240+3224];
	ld.shared.f32 	%f2346, [%r4240+3228];
	fma.rn.f32 	%f2347, %f2331, %f2339, %f2267;
	fma.rn.f32 	%f2348, %f2331, %f2340, %f2268;
	fma.rn.f32 	%f2349, %f2331, %f2341, %f2269;
	fma.rn.f32 	%f2350, %f2331, %f2342, %f2270;
	fma.rn.f32 	%f2351, %f2331, %f2343, %f2271;
	fma.rn.f32 	%f2352, %f2331, %f2344, %f2272;
	fma.rn.f32 	%f2353, %f2331, %f2345, %f2273;
	fma.rn.f32 	%f2354, %f2331, %f2346, %f2274;
	fma.rn.f32 	%f2355, %f2332, %f2339, %f2275;
	fma.rn.f32 	%f2356, %f2332, %f2340, %f2276;
	fma.rn.f32 	%f2357, %f2332, %f2341, %f2277;
	fma.rn.f32 	%f2358, %f2332, %f2342, %f2278;
	fma.rn.f32 	%f2359, %f2332, %f2343, %f2279;
	fma.rn.f32 	%f2360, %f2332, %f2344, %f2280;
	fma.rn.f32 	%f2361, %f2332, %f2345, %f2281;
	fma.rn.f32 	%f2362, %f2332, %f2346, %f2282;
	fma.rn.f32 	%f2363, %f2333, %f2339, %f2283;
	fma.rn.f32 	%f2364, %f2333, %f2340, %f2284;
	fma.rn.f32 	%f2365, %f2333, %f2341, %f2285;
	fma.rn.f32 	%f2366, %f2333, %f2342, %f2286;
	fma.rn.f32 	%f2367, %f2333, %f2343, %f2287;
	fma.rn.f32 	%f2368, %f2333, %f2344, %f2288;
	fma.rn.f32 	%f2369, %f2333, %f2345, %f2289;
	fma.rn.f32 	%f2370, %f2333, %f2346, %f2290;
	fma.rn.f32 	%f2371, %f2334, %f2339, %f2291;
	fma.rn.f32 	%f2372, %f2334, %f2340, %f2292;
	fma.rn.f32 	%f2373, %f2334, %f2341, %f2293;
	fma.rn.f32 	%f2374, %f2334, %f2342, %f2294;
	fma.rn.f32 	%f2375, %f2334, %f2343, %f2295;
	fma.rn.f32 	%f2376, %f2334, %f2344, %f2296;
	fma.rn.f32 	%f2377, %f2334, %f2345, %f2297;
	fma.rn.f32 	%f2378, %f2334, %f2346, %f2298;
	fma.rn.f32 	%f2379, %f2335, %f2339, %f2299;
	fma.rn.f32 	%f2380, %f2335, %f2340, %f2300;
	fma.rn.f32 	%f2381, %f2335, %f2341, %f2301;
	fma.rn.f32 	%f2382, %f2335, %f2342, %f2302;
	fma.rn.f32 	%f2383, %f2335, %f2343, %f2303;
	fma.rn.f32 	%f2384, %f2335, %f2344, %f2304;
	fma.rn.f32 	%f2385, %f2335, %f2345, %f2305;
	fma.rn.f32 	%f2386, %f2335, %f2346, %f2306;
	fma.rn.f32 	%f2387, %f2336, %f2339, %f2307;
	fma.rn.f32 	%f2388, %f2336, %f2340, %f2308;
	fma.rn.f32 	%f2389, %f2336, %f2341, %f2309;
	fma.rn.f32 	%f2390, %f2336, %f2342, %f2310;
	fma.rn.f32 	%f2391, %f2336, %f2343, %f2311;
	fma.rn.f32 	%f2392, %f2336, %f2344, %f2312;
	fma.rn.f32 	%f2393, %f2336, %f2345, %f2313;
	fma.rn.f32 	%f2394, %f2336, %f2346, %f2314;
	fma.rn.f32 	%f2395, %f2337, %f2339, %f2315;
	fma.rn.f32 	%f2396, %f2337, %f2340, %f2316;
	fma.rn.f32 	%f2397, %f2337, %f2341, %f2317;
	fma.rn.f32 	%f2398, %f2337, %f2342, %f2318;
	fma.rn.f32 	%f2399, %f2337, %f2343, %f2319;
	fma.rn.f32 	%f2400, %f2337, %f2344, %f2320;
	fma.rn.f32 	%f2401, %f2337, %f2345, %f2321;
	fma.rn.f32 	%f2402, %f2337, %f2346, %f2322;
	fma.rn.f32 	%f2403, %f2338, %f2339, %f2323;
	fma.rn.f32 	%f2404, %f2338, %f2340, %f2324;
	fma.rn.f32 	%f2405, %f2338, %f2341, %f2325;
	fma.rn.f32 	%f2406, %f2338, %f2342, %f2326;
	fma.rn.f32 	%f2407, %f2338, %f2343, %f2327;
	fma.rn.f32 	%f2408, %f2338, %f2344, %f2328;
	fma.rn.f32 	%f2409, %f2338, %f2345, %f2329;
	fma.rn.f32 	%f2410, %f2338, %f2346, %f2330;
	ld.shared.f32 	%f2411, [%r4236+104];
	ld.shared.f32 	%f2412, [%r4236+232];
	ld.shared.f32 	%f2413, [%r4236+360];
	ld.shared.f32 	%f2414, [%r4236+488];
	ld.shared.f32 	%f2415, [%r4236+616];
	ld.shared.f32 	%f2416, [%r4236+744];
	ld.shared.f32 	%f2417, [%r4236+872];
	ld.shared.f32 	%f2418, [%r4236+1000];
	ld.shared.f32 	%f2419, [%r4240+3328];
	ld.shared.f32 	%f2420, [%r4240+3332];
	ld.shared.f32 	%f2421, [%r4240+3336];
	ld.shared.f32 	%f2422, [%r4240+3340];
	ld.shared.f32 	%f2423, [%r4240+3344];
	ld.shared.f32 	%f2424, [%r4240+3348];
	ld.shared.f32 	%f2425, [%r4240+3352];
	ld.shared.f32 	%f2426, [%r4240+3356];
	fma.rn.f32 	%f2427, %f2411, %f2419, %f2347;
	fma.rn.f32 	%f2428, %f2411, %f2420, %f2348;
	fma.rn.f32 	%f2429, %f2411, %f2421, %f2349;
	fma.rn.f32 	%f2430, %f2411, %f2422, %f2350;
	fma.rn.f32 	%f2431, %f2411, %f2423, %f2351;
	fma.rn.f32 	%f2432, %f2411, %f2424, %f2352;
	fma.rn.f32 	%f2433, %f2411, %f2425, %f2353;
	fma.rn.f32 	%f2434, %f2411, %f2426, %f2354;
	fma.rn.f32 	%f2435, %f2412, %f2419, %f2355;
	fma.rn.f32 	%f2436, %f2412, %f2420, %f2356;
	fma.rn.f32 	%f2437, %f2412, %f2421, %f2357;
	fma.rn.f32 	%f2438, %f2412, %f2422, %f2358;
	fma.rn.f32 	%f2439, %f2412, %f2423, %f2359;
	fma.rn.f32 	%f2440, %f2412, %f2424, %f2360;
	fma.rn.f32 	%f2441, %f2412, %f2425, %f2361;
	fma.rn.f32 	%f2442, %f2412, %f2426, %f2362;
	fma.rn.f32 	%f2443, %f2413, %f2419, %f2363;
	fma.rn.f32 	%f2444, %f2413, %f2420, %f2364;
	fma.rn.f32 	%f2445, %f2413, %f2421, %f2365;
	fma.rn.f32 	%f2446, %f2413, %f2422, %f2366;
	fma.rn.f32 	%f2447, %f2413, %f2423, %f2367;
	fma.rn.f32 	%f2448, %f2413, %f2424, %f2368;
	fma.rn.f32 	%f2449, %f2413, %f2425, %f2369;
	fma.rn.f32 	%f2450, %f2413, %f2426, %f2370;
	fma.rn.f32 	%f2451, %f2414, %f2419, %f2371;
	fma.rn.f32 	%f2452, %f2414, %f2420, %f2372;
	fma.rn.f32 	%f2453, %f2414, %f2421, %f2373;
	fma.rn.f32 	%f2454, %f2414, %f2422, %f2374;
	fma.rn.f32 	%f2455, %f2414, %f2423, %f2375;
	fma.rn.f32 	%f2456, %f2414, %f2424, %f2376;
	fma.rn.f32 	%f2457, %f2414, %f2425, %f2377;
	fma.rn.f32 	%f2458, %f2414, %f2426, %f2378;
	fma.rn.f32 	%f2459, %f2415, %f2419, %f2379;
	fma.rn.f32 	%f2460, %f2415, %f2420, %f2380;
	fma.rn.f32 	%f2461, %f2415, %f2421, %f2381;
	fma.rn.f32 	%f2462, %f2415, %f2422, %f2382;
	fma.rn.f32 	%f2463, %f2415, %f2423, %f2383;
	fma.rn.f32 	%f2464, %f2415, %f2424, %f2384;
	fma.rn.f32 	%f2465, %f2415, %f2425, %f2385;
	fma.rn.f32 	%f2466, %f2415, %f2426, %f2386;
	fma.rn.f32 	%f2467, %f2416, %f2419, %f2387;
	fma.rn.f32 	%f2468, %f2416, %f2420, %f2388;
	fma.rn.f32 	%f2469, %f2416, %f2421, %f2389;
	fma.rn.f32 	%f2470, %f2416, %f2422, %f2390;
	fma.rn.f32 	%f2471, %f2416, %f2423, %f2391;
	fma.rn.f32 	%f2472, %f2416, %f2424, %f2392;
	fma.rn.f32 	%f2473, %f2416, %f2425, %f2393;
	fma.rn.f32 	%f2474, %f2416, %f2426, %f2394;
	fma.rn.f32 	%f2475, %f2417, %f2419, %f2395;
	fma.rn.f32 	%f2476, %f2417, %f2420, %f2396;
	fma.rn.f32 	%f2477, %f2417, %f2421, %f2397;
	fma.rn.f32 	%f2478, %f2417, %f2422, %f2398;
	fma.rn.f32 	%f2479, %f2417, %f2423, %f2399;
	fma.rn.f32 	%f2480, %f2417, %f2424, %f2400;
	fma.rn.f32 	%f2481, %f2417, %f2425, %f2401;
	fma.rn.f32 	%f2482, %f2417, %f2426, %f2402;
	fma.rn.f32 	%f2483, %f2418, %f2419, %f2403;
	fma.rn.f32 	%f2484, %f2418, %f2420, %f2404;
	fma.rn.f32 	%f2485, %f2418, %f2421, %f2405;
	fma.rn.f32 	%f2486, %f2418, %f2422, %f2406;
	fma.rn.f32 	%f2487, %f2418, %f2423, %f2407;
	fma.rn.f32 	%f2488, %f2418, %f2424, %f2408;
	fma.rn.f32 	%f2489, %f2418, %f2425, %f2409;
	fma.rn.f32 	%f2490, %f2418, %f2426, %f2410;
	ld.shared.f32 	%f2491, [%r4236+108];
	ld.shared.f32 	%f2492, [%r4236+236];
	ld.shared.f32 	%f2493, [%r4236+364];
	ld.shared.f32 	%f2494, [%r4236+492];
	ld.shared.f32 	%f2495, [%r4236+620];
	ld.shared.f32 	%f2496, [%r4236+748];
	ld.shared.f32 	%f2497, [%r4236+876];
	ld.shared.f32 	%f2498, [%r4236+1004];
	ld.shared.f32 	%f2499, [%r4240+3456];
	ld.shared.f32 	%f2500, [%r4240+3460];
	ld.shared.f32 	%f2501, [%r4240+3464];
	ld.shared.f32 	%f2502, [%r4240+3468];
	ld.shared.f32 	%f2503, [%r4240+3472];
	ld.shared.f32 	%f2504, [%r4240+3476];
	ld.shared.f32 	%f2505, [%r4240+3480];
	ld.shared.f32 	%f2506, [%r4240+3484];
	fma.rn.f32 	%f2507, %f2491, %f2499, %f2427;
	fma.rn.f32 	%f2508, %f2491, %f2500, %f2428;
	fma.rn.f32 	%f2509, %f2491, %f2501, %f2429;
	fma.rn.f32 	%f2510, %f2491, %f2502, %f2430;
	fma.rn.f32 	%f2511, %f2491, %f2503, %f2431;
	fma.rn.f32 	%f2512, %f2491, %f2504, %f2432;
	fma.rn.f32 	%f2513, %f2491, %f2505, %f2433;
	fma.rn.f32 	%f2514, %f2491, %f2506, %f2434;
	fma.rn.f32 	%f2515, %f2492, %f2499, %f2435;
	fma.rn.f32 	%f2516, %f2492, %f2500, %f2436;
	fma.rn.f32 	%f2517, %f2492, %f2501, %f2437;
	fma.rn.f32 	%f2518, %f2492, %f2502, %f2438;
	fma.rn.f32 	%f2519, %f2492, %f2503, %f2439;
	fma.rn.f32 	%f2520, %f2492, %f2504, %f2440;
	fma.rn.f32 	%f2521, %f2492, %f2505, %f2441;
	fma.rn.f32 	%f2522, %f2492, %f2506, %f2442;
	fma.rn.f32 	%f2523, %f2493, %f2499, %f2443;
	fma.rn.f32 	%f2524, %f2493, %f2500, %f2444;
	fma.rn.f32 	%f2525, %f2493, %f2501, %f2445;
	fma.rn.f32 	%f2526, %f2493, %f2502, %f2446;
	fma.rn.f32 	%f2527, %f2493, %f2503, %f2447;
	fma.rn.f32 	%f2528, %f2493, %f2504, %f2448;
	fma.rn.f32 	%f2529, %f2493, %f2505, %f2449;
	fma.rn.f32 	%f2530, %f2493, %f2506, %f2450;
	fma.rn.f32 	%f2531, %f2494, %f2499, %f2451;
	fma.rn.f32 	%f2532, %f2494, %f2500, %f2452;
	fma.rn.f32 	%f2533, %f2494, %f2501, %f2453;
	fma.rn.f32 	%f2534, %f2494, %f2502, %f2454;
	fma.rn.f32 	%f2535, %f2494, %f2503, %f2455;
	fma.rn.f32 	%f2536, %f2494, %f2504, %f2456;
	fma.rn.f32 	%f2537, %f2494, %f2505, %f2457;
	fma.rn.f32 	%f2538, %f2494, %f2506, %f2458;
	fma.rn.f32 	%f2539, %f2495, %f2499, %f2459;
	fma.rn.f32 	%f2540, %f2495, %f2500, %f2460;
	fma.rn.f32 	%f2541, %f2495, %f2501, %f2461;
	fma.rn.f32 	%f2542, %f2495, %f2502, %f2462;
	fma.rn.f32 	%f2543, %f2495, %f2503, %f2463;
	fma.rn.f32 	%f2544, %f2495, %f2504, %f2464;
	fma.rn.f32 	%f2545, %f2495, %f2505, %f2465;
	fma.rn.f32 	%f2546, %f2495, %f2506, %f2466;
	fma.rn.f32 	%f2547, %f2496, %f2499, %f2467;
	fma.rn.f32 	%f2548, %f2496, %f2500, %f2468;
	fma.rn.f32 	%f2549, %f2496, %f2501, %f2469;
	fma.rn.f32 	%f2550, %f2496, %f2502, %f2470;
	fma.rn.f32 	%f2551, %f2496, %f2503, %f2471;
	fma.rn.f32 	%f2552, %f2496, %f2504, %f2472;
	fma.rn.f32 	%f2553, %f2496, %f2505, %f2473;
	fma.rn.f32 	%f2554, %f2496, %f2506, %f2474;
	fma.rn.f32 	%f2555, %f2497, %f2499, %f2475;
	fma.rn.f32 	%f2556, %f2497, %f2500, %f2476;
	fma.rn.f32 	%f2557, %f2497, %f2501, %f2477;
	fma.rn.f32 	%f2558, %f2497, %f2502, %f2478;
	fma.rn.f32 	%f2559, %f2497, %f2503, %f2479;
	fma.rn.f32 	%f2560, %f2497, %f2504, %f2480;
	fma.rn.f32 	%f2561, %f2497, %f2505, %f2481;
	fma.rn.f32 	%f2562, %f2497, %f2506, %f2482;
	fma.rn.f32 	%f2563, %f2498, %f2499, %f2483;
	fma.rn.f32 	%f2564, %f2498, %f2500, %f2484;
	fma.rn.f32 	%f2565, %f2498, %f2501, %f2485;
	fma.rn.f32 	%f2566, %f2498, %f2502, %f2486;
	fma.rn.f32 	%f2567, %f2498, %f2503, %f2487;
	fma.rn.f32 	%f2568, %f2498, %f2504, %f2488;
	fma.rn.f32 	%f2569, %f2498, %f2505, %f2489;
	fma.rn.f32 	%f2570, %f2498, %f2506, %f2490;
	ld.shared.f32 	%f2571, [%r4236+112];
	ld.shared.f32 	%f2572, [%r4236+240];
	ld.shared.f32 	%f2573, [%r4236+368];
	ld.shared.f32 	%f2574, [%r4236+496];
	ld.shared.f32 	%f2575, [%r4236+624];
	ld.shared.f32 	%f2576, [%r4236+752];
	ld.shared.f32 	%f2577, [%r4236+880];
	ld.shared.f32 	%f2578, [%r4236+1008];
	ld.shared.f32 	%f2579, [%r4240+3584];
	ld.shared.f32 	%f2580, [%r4240+3588];
	ld.shared.f32 	%f2581, [%r4240+3592];
	ld.shared.f32 	%f2582, [%r4240+3596];
	ld.shared.f32 	%f2583, [%r4240+3600];
	ld.shared.f32 	%f2584, [%r4240+3604];
	ld.shared.f32 	%f2585, [%r4240+3608];
	ld.shared.f32 	%f2586, [%r4240+3612];
	fma.rn.f32 	%f2587, %f2571, %f2579, %f2507;
	fma.rn.f32 	%f2588, %f2571, %f2580, %f2508;
	fma.rn.f32 	%f2589, %f2571, %f2581, %f2509;
	fma.rn.f32 	%f2590, %f2571, %f2582, %f2510;
	fma.rn.f32 	%f2591, %f2571, %f2583, %f2511;
	fma.rn.f32 	%f2592, %f2571, %f2584, %f2512;
	fma.rn.f32 	%f2593, %f2571, %f2585, %f2513;
	fma.rn.f32 	%f2594, %f2571, %f2586, %f2514;
	fma.rn.f32 	%f2595, %f2572, %f2579, %f2515;
	fma.rn.f32 	%f2596, %f2572, %f2580, %f2516;
	fma.rn.f32 	%f2597, %f2572, %f2581, %f2517;
	fma.rn.f32 	%f2598, %f2572, %f2582, %f2518;
	fma.rn.f32 	%f2599, %f2572, %f2583, %f2519;
	fma.rn.f32 	%f2600, %f2572, %f2584, %f2520;
	fma.rn.f32 	%f2601, %f2572, %f2585, %f2521;
	fma.rn.f32 	%f2602, %f2572, %f2586, %f2522;
	fma.rn.f32 	%f2603, %f2573, %f2579, %f2523;
	fma.rn.f32 	%f2604, %f2573, %f2580, %f2524;
	fma.rn.f32 	%f2605, %f2573, %f2581, %f2525;
	fma.rn.f32 	%f2606, %f2573, %f2582, %f2526;
	fma.rn.f32 	%f2607, %f2573, %f2583, %f2527;
	fma.rn.f32 	%f2608, %f2573, %f2584, %f2528;
	fma.rn.f32 	%f2609, %f2573, %f2585, %f2529;
	fma.rn.f32 	%f2610, %f2573, %f2586, %f2530;
	fma.rn.f32 	%f2611, %f2574, %f2579, %f2531;
	fma.rn.f32 	%f2612, %f2574, %f2580, %f2532;
	fma.rn.f32 	%f2613, %f2574, %f2581, %f2533;
	fma.rn.f32 	%f2614, %f2574, %f2582, %f2534;
	fma.rn.f32 	%f2615, %f2574, %f2583, %f2535;
	fma.rn.f32 	%f2616, %f2574, %f2584, %f2536;
	fma.rn.f32 	%f2617, %f2574, %f2585, %f2537;
	fma.rn.f32 	%f2618, %f2574, %f2586, %f2538;
	fma.rn.f32 	%f2619, %f2575, %f2579, %f2539;
	fma.rn.f32 	%f2620, %f2575, %f2580, %f2540;
	fma.rn.f32 	%f2621, %f2575, %f2581, %f2541;
	fma.rn.f32 	%f2622, %f2575, %f2582, %f2542;
	fma.rn.f32 	%f2623, %f2575, %f2583, %f2543;
	fma.rn.f32 	%f2624, %f2575, %f2584, %f2544;
	fma.rn.f32 	%f2625, %f2575, %f2585, %f2545;
	fma.rn.f32 	%f2626, %f2575, %f2586, %f2546;
	fma.rn.f32 	%f2627, %f2576, %f2579, %f2547;
	fma.rn.f32 	%f2628, %f2576, %f2580, %f2548;
	fma.rn.f32 	%f2629, %f2576, %f2581, %f2549;
	fma.rn.f32 	%f2630, %f2576, %f2582, %f2550;
	fma.rn.f32 	%f2631, %f2576, %f2583, %f2551;
	fma.rn.f32 	%f2632, %f2576, %f2584, %f2552;
	fma.rn.f32 	%f2633, %f2576, %f2585, %f2553;
	fma.rn.f32 	%f2634, %f2576, %f2586, %f2554;
	fma.rn.f32 	%f2635, %f2577, %f2579, %f2555;
	fma.rn.f32 	%f2636, %f2577, %f2580, %f2556;
	fma.rn.f32 	%f2637, %f2577, %f2581, %f2557;
	fma.rn.f32 	%f2638, %f2577, %f2582, %f2558;
	fma.rn.f32 	%f2639, %f2577, %f2583, %f2559;
	fma.rn.f32 	%f2640, %f2577, %f2584, %f2560;
	fma.rn.f32 	%f2641, %f2577, %f2585, %f2561;
	fma.rn.f32 	%f2642, %f2577, %f2586, %f2562;
	fma.rn.f32 	%f2643, %f2578, %f2579, %f2563;
	fma.rn.f32 	%f2644, %f2578, %f2580, %f2564;
	fma.rn.f32 	%f2645, %f2578, %f2581, %f2565;
	fma.rn.f32 	%f2646, %f2578, %f2582, %f2566;
	fma.rn.f32 	%f2647, %f2578, %f2583, %f2567;
	fma.rn.f32 	%f2648, %f2578, %f2584, %f2568;
	fma.rn.f32 	%f2649, %f2578, %f2585, %f2569;
	fma.rn.f32 	%f2650, %f2578, %f2586, %f2570;
	ld.shared.f32 	%f2651, [%r4236+116];
	ld.shared.f32 	%f2652, [%r4236+244];
	ld.shared.f32 	%f2653, [%r4236+372];
	ld.shared.f32 	%f2654, [%r4236+500];
	ld.shared.f32 	%f2655, [%r4236+628];
	ld.shared.f32 	%f2656, [%r4236+756];
	ld.shared.f32 	%f2657, [%r4236+884];
	ld.shared.f32 	%f2658, [%r4236+1012];
	ld.shared.f32 	%f2659, [%r4240+3712];
	ld.shared.f32 	%f2660, [%r4240+3716];
	ld.shared.f32 	%f2661, [%r4240+3720];
	ld.shared.f32 	%f2662, [%r4240+3724];
	ld.shared.f32 	%f2663, [%r4240+3728];
	ld.shared.f32 	%f2664, [%r4240+3732];
	ld.shared.f32 	%f2665, [%r4240+3736];
	ld.shared.f32 	%f2666, [%r4240+3740];
	fma.rn.f32 	%f2667, %f2651, %f2659, %f2587;
	fma.rn.f32 	%f2668, %f2651, %f2660, %f2588;
	fma.rn.f32 	%f2669, %f2651, %f2661, %f2589;
	fma.rn.f32 	%f2670, %f2651, %f2662, %f2590;
	fma.rn.f32 	%f2671, %f2651, %f2663, %f2591;
	fma.rn.f32 	%f2672, %f2651, %f2664, %f2592;
	fma.rn.f32 	%f2673, %f2651, %f2665, %f2593;
	fma.rn.f32 	%f2674, %f2651, %f2666, %f2594;
	fma.rn.f32 	%f2675, %f2652, %f2659, %f2595;
	fma.rn.f32 	%f2676, %f2652, %f2660, %f2596;
	fma.rn.f32 	%f2677, %f2652, %f2661, %f2597;
	fma.rn.f32 	%f2678, %f2652, %f2662, %f2598;
	fma.rn.f32 	%f2679, %f2652, %f2663, %f2599;
	fma.rn.f32 	%f2680, %f2652, %f2664, %f2600;
	fma.rn.f32 	%f2681, %f2652, %f2665, %f2601;
	fma.rn.f32 	%f2682, %f2652, %f2666, %f2602;
	fma.rn.f32 	%f2683, %f2653, %f2659, %f2603;
	fma.rn.f32 	%f2684, %f2653, %f2660, %f2604;
	fma.rn.f32 	%f2685, %f2653, %f2661, %f2605;
	fma.rn.f32 	%f2686, %f2653, %f2662, %f2606;
	fma.rn.f32 	%f2687, %f2653, %f2663, %f2607;
	fma.rn.f32 	%f2688, %f2653, %f2664, %f2608;
	fma.rn.f32 	%f2689, %f2653, %f2665, %f2609;
	fma.rn.f32 	%f2690, %f2653, %f2666, %f2610;
	fma.rn.f32 	%f2691, %f2654, %f2659, %f2611;
	fma.rn.f32 	%f2692, %f2654, %f2660, %f2612;
	fma.rn.f32 	%f2693, %f2654, %f2661, %f2613;
	fma.rn.f32 	%f2694, %f2654, %f2662, %f2614;
	fma.rn.f32 	%f2695, %f2654, %f2663, %f2615;
	fma.rn.f32 	%f2696, %f2654, %f2664, %f2616;
	fma.rn.f32 	%f2697, %f2654, %f2665, %f2617;
	fma.rn.f32 	%f2698, %f2654, %f2666, %f2618;
	fma.rn.f32 	%f2699, %f2655, %f2659, %f2619;
	fma.rn.f32 	%f2700, %f2655, %f2660, %f2620;
	fma.rn.f32 	%f2701, %f2655, %f2661, %f2621;
	fma.rn.f32 	%f2702, %f2655, %f2662, %f2622;
	fma.rn.f32 	%f2703, %f2655, %f2663, %f2623;
	fma.rn.f32 	%f2704, %f2655, %f2664, %f2624;
	fma.rn.f32 	%f2705, %f2655, %f2665, %f2625;
	fma.rn.f32 	%f2706, %f2655, %f2666, %f2626;
	fma.rn.f32 	%f2707, %f2656, %f2659, %f2627;
	fma.rn.f32 	%f2708, %f2656, %f2660, %f2628;
	fma.rn.f32 	%f2709, %f2656, %f2661, %f2629;
	fma.rn.f32 	%f2710, %f2656, %f2662, %f2630;
	fma.rn.f32 	%f2711, %f2656, %f2663, %f2631;
	fma.rn.f32 	%f2712, %f2656, %f2664, %f2632;
	fma.rn.f32 	%f2713, %f2656, %f2665, %f2633;
	fma.rn.f32 	%f2714, %f2656, %f2666, %f2634;
	fma.rn.f32 	%f2715, %f2657, %f2659, %f2635;
	fma.rn.f32 	%f2716, %f2657, %f2660, %f2636;
	fma.rn.f32 	%f2717, %f2657, %f2661, %f2637;
	fma.rn.f32 	%f2718, %f2657, %f2662, %f2638;
	fma.rn.f32 	%f2719, %f2657, %f2663, %f2639;
	fma.rn.f32 	%f2720, %f2657, %f2664, %f2640;
	fma.rn.f32 	%f2721, %f2657, %f2665, %f2641;
	fma.rn.f32 	%f2722, %f2657, %f2666, %f2642;
	fma.rn.f32 	%f2723, %f2658, %f2659, %f2643;
	fma.rn.f32 	%f2724, %f2658, %f2660, %f2644;
	fma.rn.f32 	%f2725, %f2658, %f2661, %f2645;
	fma.rn.f32 	%f2726, %f2658, %f2662, %f2646;
	fma.rn.f32 	%f2727, %f2658, %f2663, %f2647;
	fma.rn.f32 	%f2728, %f2658, %f2664, %f2648;
	fma.rn.f32 	%f2729, %f2658, %f2665, %f2649;
	fma.rn.f32 	%f2730, %f2658, %f2666, %f2650;
	ld.shared.f32 	%f2731, [%r4236+120];
	ld.shared.f32 	%f2732, [%r4236+248];
	ld.shared.f32 	%f2733, [%r4236+376];
	ld.shared.f32 	%f2734, [%r4236+504];
	ld.shared.f32 	%f2735, [%r4236+632];
	ld.shared.f32 	%f2736, [%r4236+760];
	ld.shared.f32 	%f2737, [%r4236+888];
	ld.shared.f32 	%f2738, [%r4236+1016];
	ld.shared.f32 	%f2739, [%r4240+3840];
	ld.shared.f32 	%f2740, [%r4240+3844];
	ld.shared.f32 	%f2741, [%r4240+3848];
	ld.shared.f32 	%f2742, [%r4240+3852];
	ld.shared.f32 	%f2743, [%r4240+3856];
	ld.shared.f32 	%f2744, [%r4240+3860];
	ld.shared.f32 	%f2745, [%r4240+3864];
	ld.shared.f32 	%f2746, [%r4240+3868];
	fma.rn.f32 	%f2747, %f2731, %f2739, %f2667;
	fma.rn.f32 	%f2748, %f2731, %f2740, %f2668;
	fma.rn.f32 	%f2749, %f2731, %f2741, %f2669;
	fma.rn.f32 	%f2750, %f2731, %f2742, %f2670;
	fma.rn.f32 	%f2751, %f2731, %f2743, %f2671;
	fma.rn.f32 	%f2752, %f2731, %f2744, %f2672;
	fma.rn.f32 	%f2753, %f2731, %f2745, %f2673;
	fma.rn.f32 	%f2754, %f2731, %f2746, %f2674;
	fma.rn.f32 	%f2755, %f2732, %f2739, %f2675;
	fma.rn.f32 	%f2756, %f2732, %f2740, %f2676;
	fma.rn.f32 	%f2757, %f2732, %f2741, %f2677;
	fma.rn.f32 	%f2758, %f2732, %f2742, %f2678;
	fma.rn.f32 	%f2759, %f2732, %f2743, %f2679;
	fma.rn.f32 	%f2760, %f2732, %f2744, %f2680;
	fma.rn.f32 	%f2761, %f2732, %f2745, %f2681;
	fma.rn.f32 	%f2762, %f2732, %f2746, %f2682;
	fma.rn.f32 	%f2763, %f2733, %f2739, %f2683;
	fma.rn.f32 	%f2764, %f2733, %f2740, %f2684;
	fma.rn.f32 	%f2765, %f2733, %f2741, %f2685;
	fma.rn.f32 	%f2766, %f2733, %f2742, %f2686;
	fma.rn.f32 	%f2767, %f2733, %f2743, %f2687;
	fma.rn.f32 	%f2768, %f2733, %f2744, %f2688;
	fma.rn.f32 	%f2769, %f2733, %f2745, %f2689;
	fma.rn.f32 	%f2770, %f2733, %f2746, %f2690;
	fma.rn.f32 	%f2771, %f2734, %f2739, %f2691;
	fma.rn.f32 	%f2772, %f2734, %f2740, %f2692;
	fma.rn.f32 	%f2773, %f2734, %f2741, %f2693;
	fma.rn.f32 	%f2774, %f2734, %f2742, %f2694;
	fma.rn.f32 	%f2775, %f2734, %f2743, %f2695;
	fma.rn.f32 	%f2776, %f2734, %f2744, %f2696;
	fma.rn.f32 	%f2777, %f2734, %f2745, %f2697;
	fma.rn.f32 	%f2778, %f2734, %f2746, %f2698;
	fma.rn.f32 	%f2779, %f2735, %f2739, %f2699;
	fma.rn.f32 	%f2780, %f2735, %f2740, %f2700;
	fma.rn.f32 	%f2781, %f2735, %f2741, %f2701;
	fma.rn.f32 	%f2782, %f2735, %f2742, %f2702;
	fma.rn.f32 	%f2783, %f2735, %f2743, %f2703;
	fma.rn.f32 	%f2784, %f2735, %f2744, %f2704;
	fma.rn.f32 	%f2785, %f2735, %f2745, %f2705;
	fma.rn.f32 	%f2786, %f2735, %f2746, %f2706;
	fma.rn.f32 	%f2787, %f2736, %f2739, %f2707;
	fma.rn.f32 	%f2788, %f2736, %f2740, %f2708;
	fma.rn.f32 	%f2789, %f2736, %f2741, %f2709;
	fma.rn.f32 	%f2790, %f2736, %f2742, %f2710;
	fma.rn.f32 	%f2791, %f2736, %f2743, %f2711;
	fma.rn.f32 	%f2792, %f2736, %f2744, %f2712;
	fma.rn.f32 	%f2793, %f2736, %f2745, %f2713;
	fma.rn.f32 	%f2794, %f2736, %f2746, %f2714;
	fma.rn.f32 	%f2795, %f2737, %f2739, %f2715;
	fma.rn.f32 	%f2796, %f2737, %f2740, %f2716;
	fma.rn.f32 	%f2797, %f2737, %f2741, %f2717;
	fma.rn.f32 	%f2798, %f2737, %f2742, %f2718;
	fma.rn.f32 	%f2799, %f2737, %f2743, %f2719;
	fma.rn.f32 	%f2800, %f2737, %f2744, %f2720;
	fma.rn.f32 	%f2801, %f2737, %f2745, %f2721;
	fma.rn.f32 	%f2802, %f2737, %f2746, %f2722;
	fma.rn.f32 	%f2803, %f2738, %f2739, %f2723;
	fma.rn.f32 	%f2804, %f2738, %f2740, %f2724;
	fma.rn.f32 	%f2805, %f2738, %f2741, %f2725;
	fma.rn.f32 	%f2806, %f2738, %f2742, %f2726;
	fma.rn.f32 	%f2807, %f2738, %f2743, %f2727;
	fma.rn.f32 	%f2808, %f2738, %f2744, %f2728;
	fma.rn.f32 	%f2809, %f2738, %f2745, %f2729;
	fma.rn.f32 	%f2810, %f2738, %f2746, %f2730;
	ld.shared.f32 	%f2811, [%r4236+124];
	ld.shared.f32 	%f2812, [%r4236+252];
	ld.shared.f32 	%f2813, [%r4236+380];
	ld.shared.f32 	%f2814, [%r4236+508];
	ld.shared.f32 	%f2815, [%r4236+636];
	ld.shared.f32 	%f2816, [%r4236+764];
	ld.shared.f32 	%f2817, [%r4236+892];
	ld.shared.f32 	%f2818, [%r4236+1020];
	ld.shared.f32 	%f2819, [%r4240+3968];
	ld.shared.f32 	%f2820, [%r4240+3972];
	ld.shared.f32 	%f2821, [%r4240+3976];
	ld.shared.f32 	%f2822, [%r4240+3980];
	ld.shared.f32 	%f2823, [%r4240+3984];
	ld.shared.f32 	%f2824, [%r4240+3988];
	ld.shared.f32 	%f2825, [%r4240+3992];
	ld.shared.f32 	%f2826, [%r4240+3996];
	fma.rn.f32 	%f2954, %f2811, %f2819, %f2747;
	fma.rn.f32 	%f2953, %f2811, %f2820, %f2748;
	fma.rn.f32 	%f2952, %f2811, %f2821, %f2749;
	fma.rn.f32 	%f2951, %f2811, %f2822, %f2750;
	fma.rn.f32 	%f2950, %f2811, %f2823, %f2751;
	fma.rn.f32 	%f2949, %f2811, %f2824, %f2752;
	fma.rn.f32 	%f2948, %f2811, %f2825, %f2753;
	fma.rn.f32 	%f2947, %f2811, %f2826, %f2754;
	fma.rn.f32 	%f2946, %f2812, %f2819, %f2755;
	fma.rn.f32 	%f2945, %f2812, %f2820, %f2756;
	fma.rn.f32 	%f2944, %f2812, %f2821, %f2757;
	fma.rn.f32 	%f2943, %f2812, %f2822, %f2758;
	fma.rn.f32 	%f2942, %f2812, %f2823, %f2759;
	fma.rn.f32 	%f2941, %f2812, %f2824, %f2760;
	fma.rn.f32 	%f2940, %f2812, %f2825, %f2761;
	fma.rn.f32 	%f2939, %f2812, %f2826, %f2762;
	fma.rn.f32 	%f2938, %f2813, %f2819, %f2763;
	fma.rn.f32 	%f2937, %f2813, %f2820, %f2764;
	fma.rn.f32 	%f2936, %f2813, %f2821, %f2765;
	fma.rn.f32 	%f2935, %f2813, %f2822, %f2766;
	fma.rn.f32 	%f2934, %f2813, %f2823, %f2767;
	fma.rn.f32 	%f2933, %f2813, %f2824, %f2768;
	fma.rn.f32 	%f2932, %f2813, %f2825, %f2769;
	fma.rn.f32 	%f2931, %f2813, %f2826, %f2770;
	fma.rn.f32 	%f2930, %f2814, %f2819, %f2771;
	fma.rn.f32 	%f2929, %f2814, %f2820, %f2772;
	fma.rn.f32 	%f2928, %f2814, %f2821, %f2773;
	fma.rn.f32 	%f2927, %f2814, %f2822, %f2774;
	fma.rn.f32 	%f2926, %f2814, %f2823, %f2775;
	fma.rn.f32 	%f2925, %f2814, %f2824, %f2776;
	fma.rn.f32 	%f2924, %f2814, %f2825, %f2777;
	fma.rn.f32 	%f2923, %f2814, %f2826, %f2778;
	fma.rn.f32 	%f2922, %f2815, %f2819, %f2779;
	fma.rn.f32 	%f2921, %f2815, %f2820, %f2780;
	fma.rn.f32 	%f2920, %f2815, %f2821, %f2781;
	fma.rn.f32 	%f2919, %f2815, %f2822, %f2782;
	fma.rn.f32 	%f2918, %f2815, %f2823, %f2783;
	fma.rn.f32 	%f2917, %f2815, %f2824, %f2784;
	fma.rn.f32 	%f2916, %f2815, %f2825, %f2785;
	fma.rn.f32 	%f2915, %f2815, %f2826, %f2786;
	fma.rn.f32 	%f2914, %f2816, %f2819, %f2787;
	fma.rn.f32 	%f2913, %f2816, %f2820, %f2788;
	fma.rn.f32 	%f2912, %f2816, %f2821, %f2789;
	fma.rn.f32 	%f2911, %f2816, %f2822, %f2790;
	fma.rn.f32 	%f2910, %f2816, %f2823, %f2791;
	fma.rn.f32 	%f2909, %f2816, %f2824, %f2792;
	fma.rn.f32 	%f2908, %f2816, %f2825, %f2793;
	fma.rn.f32 	%f2907, %f2816, %f2826, %f2794;
	fma.rn.f32 	%f2906, %f2817, %f2819, %f2795;
	fma.rn.f32 	%f2905, %f2817, %f2820, %f2796;
	fma.rn.f32 	%f2904, %f2817, %f2821, %f2797;
	fma.rn.f32 	%f2903, %f2817, %f2822, %f2798;
	fma.rn.f32 	%f2902, %f2817, %f2823, %f2799;
	fma.rn.f32 	%f2901, %f2817, %f2824, %f2800;
	fma.rn.f32 	%f2900, %f2817, %f2825, %f2801;
	fma.rn.f32 	%f2899, %f2817, %f2826, %f2802;
	fma.rn.f32 	%f2898, %f2818, %f2819, %f2803;
	fma.rn.f32 	%f2897, %f2818, %f2820, %f2804;
	fma.rn.f32 	%f2896, %f2818, %f2821, %f2805;
	fma.rn.f32 	%f2895, %f2818, %f2822, %f2806;
	fma.rn.f32 	%f2894, %f2818, %f2823, %f2807;
	fma.rn.f32 	%f2893, %f2818, %f2824, %f2808;
	fma.rn.f32 	%f2892, %f2818, %f2825, %f2809;
	fma.rn.f32 	%f2891, %f2818, %f2826, %f2810;
	bar.sync 	0;
	shl.b32 	%r4241, %r4774, 5;
	mad.lo.s32 	%r4242, %r4774, -31, %r4241;
	add.s32 	%r4774, %r4242, 1;
	add.s32 	%r4243, %r4773, 31;
	shr.u32 	%r4244, %r4243, 5;
	setp.eq.s32 	%p386, %r4774, %r4244;
	@%p386 bra 	$L__BB1_383;
	bra.uni 	$L__BB1_2;
$L__BB1_383:
	ld.param.u32 	%r4381, [_Z33matrix_multiplication_kernel_v3_0PKfS0_Pfiii_param_3];
	mov.u32 	%r4245, %tid.y;
	shl.b32 	%r4246, %r4245, 3;
	mov.u32 	%r4247, %ctaid.y;
	shl.b32 	%r4248, %r4247, 5;
	add.s32 	%r1, %r4248, %r4246;
	mov.u32 	%r4249, %tid.x;
	shl.b32 	%r4250, %r4249, 3;
	mov.u32 	%r4251, %ctaid.x;
	shl.b32 	%r4252, %r4251, 5;
	add.s32 	%r2, %r4252, %r4250;
	setp.lt.s32 	%p387, %r1, %r4381;
	@%p387 bra 	$L__BB1_384;
	bra.uni 	$L__BB1_400;
$L__BB1_384:
	ld.param.u32 	%r4517, [_Z33matrix_multiplication_kernel_v3_0PKfS0_Pfiii_param_4];
	mul.lo.s32 	%r6, %r1, %r4517;
	setp.ge.s32 	%p388, %r2, %r4517;
	@%p388 bra 	$L__BB1_386;
	ld.param.u64 	%rd921, [_Z33matrix_multiplication_kernel_v3_0PKfS0_Pfiii_param_2];
	add.s32 	%r4253, %r2, %r6;
	cvta.to.global.u64 	%rd743, %rd921;
	mul.wide.s32 	%rd744, %r4253, 4;
	add.s64 	%rd745, %rd743, %rd744;
	st.global.f32 	[%rd745], %f2954;
$L__BB1_386:
	ld.param.u32 	%r4518, [_Z33matrix_multiplication_kernel_v3_0PKfS0_Pfiii_param_4];
	ld.param.u64 	%rd922, [_Z33matrix_multiplication_kernel_v3_0PKfS0_Pfiii_param_2];
	add.s32 	%r4254, %r2, 1;
	setp.ge.s32 	%p389, %r4254, %r4518;
	cvt.s64.s32 	%rd746, %r6;
	cvt.s64.s32 	%rd747, %r2;
	add.s64 	%rd748, %rd747, %rd746;
	cvta.to.global.u64 	%rd749, %rd922;
	shl.b64 	%rd750, %rd748, 2;
	add.s64 	%rd1, %rd749, %rd750;
	@%p389 bra 	$L__BB1_388;
	st.global.f32 	[%rd1+4], %f2953;
$L__BB1_388:
	ld.param.u32 	%r4519, [_Z33matrix_multiplication_kernel_v3_0PKfS0_Pfiii_param_4];
	add.s32 	%r4255, %r2, 2;
	setp.ge.s32 	%p390, %r4255, %r4519;
	@%p390 bra 	$L__BB1_390;
	st.global.f32 	[%rd1+8], %f2952;
$L__BB1_390:
	ld.param.u32 	%r4520, [_Z33matrix_multiplication_kernel_v3_0PKfS0_Pfiii_param_4];
	add.s32 	%r4256, %r2, 3;
	setp.ge.s32 	%p391, %r4256, %r4520;
	@%p391 bra 	$L__BB1_392;
	st.global.f32 	[%rd1+12], %f2951;
$L__BB1_392:
	ld.param.u32 	%r4521, [_Z33matrix_multiplication_kernel_v3_0PKfS0_Pfiii_param_4];
	add.s32 	%r4257, %r2, 4;
	setp.ge.s32 	%p392, %r4257, %r4521;
	@%p392 bra 	$L__BB1_394;
	st.global.f32 	[%rd1+16], %f2950;
$L__BB1_394:
	ld.param.u32 	%r4522, [_Z33matrix_multiplication_kernel_v3_0PKfS0_Pfiii_param_4];
	add.s32 	%r4258, %r2, 5;
	setp.ge.s32 	%p393, %r4258, %r4522;
	@%p393 bra 	$L__BB1_396;
	st.global.f32 	[%rd1+20], %f2949;
$L__BB1_396:
	ld.param.u32 	%r4523, [_Z33matrix_multiplication_kernel_v3_0PKfS0_Pfiii_param_4];
	add.s32 	%r4259, %r2, 6;
	setp.ge.s32 	%p394, %r4259, %r4523;
	@%p394 bra 	$L__BB1_398;
	st.global.f32 	[%rd1+24], %f2948;
$L__BB1_398:
	ld.param.u32 	%r4524, [_Z33matrix_multiplication_kernel_v3_0PKfS0_Pfiii_param_4];
	add.s32 	%r4260, %r2, 7;
	setp.ge.s32 	%p395, %r4260, %r4524;
	@%p395 bra 	$L__BB1_400;
	st.global.f32 	[%rd1+28], %f2947;
$L__BB1_400:
	ld.param.u32 	%r4382, [_Z33matrix_multiplication_kernel_v3_0PKfS0_Pfiii_param_3];
	ld.param.u64 	%rd923, [_Z33matrix_multiplication_kernel_v3_0PKfS0_Pfiii_param_2];
	cvta.to.global.u64 	%rd2, %rd923;
	add.s32 	%r7, %r1, 1;
	setp.ge.s32 	%p396, %r7, %r4382;
	@%p396 bra 	$L__BB1_417;
	ld.param.u32 	%r4525, [_Z33matrix_multiplication_kernel_v3_0PKfS0_Pfiii_param_4];
	mul.lo.s32 	%r8, %r7, %r4525;
	setp.ge.s32 	%p397, %r2, %r4525;
	@%p397 bra 	$L__BB1_403;
	add.s32 	%r4261, %r2, %r8;
	mul.wide.s32 	%rd751, %r4261, 4;
	add.s64 	%rd752, %rd2, %rd751;
	st.global.f32 	[%rd752], %f2946;
$L__BB1_403:
	ld.param.u32 	%r4526, [_Z33matrix_multiplication_kernel_v3_0PKfS0_Pfiii_param_4];
	add.s32 	%r4262, %r2, 1;
	setp.ge.s32 	%p398, %r4262, %r4526;
	cvt.s64.s32 	%rd753, %r8;
	cvt.s64.s32 	%rd754, %r2;
	add.s64 	%rd755, %rd754, %rd753;
	shl.b64 	%rd756, %rd755, 2;
	add.s64 	%rd3, %rd2, %rd756;
	@%p398 bra 	$L__BB1_405;
	st.global.f32 	[%rd3+4], %f2945;
$L__BB1_405:
	ld.param.u32 	%r4527, [_Z33matrix_multiplication_kernel_v3_0PKfS0_Pfiii_param_4];
	add.s32 	%r4263, %r2, 2;
	setp.ge.s32 	%p399, %r4263, %r4527;
	@%p399 bra 	$L__BB1_407;
	st.global.f32 	[%rd3+8], %f2944;
$L__BB1_407:
	ld.param.u32 	%r4528, [_Z33matrix_multiplication_kernel_v3_0PKfS0_Pfiii_param_4];
	add.s32 	%r4264, %r2, 3;
	setp.ge.s32 	%p400, %r4264, %r4528;
	@%p400 bra 	$L__BB1_409;
	st.global.f32 	[%rd3+12], %f2943;
$L__BB1_409:
	ld.param.u32 	%r4529, [_Z33matrix_multiplication_kernel_v3_0PKfS0_Pfiii_param_4];
	add.s32 	%r4265, %r2, 4;
	setp.ge.s32 	%p401, %r4265, %r4529;
	@%p401 bra 	$L__BB1_411;
	st.global.f32 	[%rd3+16], %f2942;
$L__BB1_411:
	ld.param.u32 	%r4530, [_Z33matrix_multiplication_kernel_v3_0PKfS0_Pfiii_param_4];
	add.s32 	%r4266, %r2, 5;
	setp.ge.s32 	%p402, %r4266, %r4530;
	@%p402 bra 	$L__BB1_413;
	st.global.f32 	[%rd3+20], %f2941;
$L__BB1_413:
	ld.param.u32 	%r4531, [_Z33matrix_multiplication_kernel_v3_0PKfS0_Pfiii_param_4];
	add.s32 	%r4267, %r2, 6;
	setp.ge.s32 	%p403, %r4267, %r4531;
	@%p403 bra 	$L__BB1_415;
	st.global.f32 	[%rd3+24], %f2940;
$L__BB1_415:
	ld.param.u32 	%r4532, [_Z33matrix_multiplication_kernel_v3_0PKfS0_Pfiii_param_4];
	add.s32 	%r4268, %r2, 7;
	setp.ge.s32 	%p404, %r4268, %r4532;
	@%p404 bra 	$L__BB1_417;
	st.global.f32 	[%rd3+28], %f2939;
$L__BB1_417:
	ld.param.u32 	%r4383, [_Z33matrix_multiplication_kernel_v3_0PKfS0_Pfiii_param_3];
	add.s32 	%r9, %r1, 2;
	setp.ge.s32 	%p405, %r9, %r4383;
	@%p405 bra 	$L__BB1_434;
	ld.param.u32 	%r4533, [_Z33matrix_multiplication_kernel_v3_0PKfS0_Pfiii_param_4];
	mul.lo.s32 	%r10, %r9, %r4533;
	setp.ge.s32 	%p406, %r2, %r4533;
	@%p406 bra 	$L__BB1_420;
	add.s32 	%r4269, %r2, %r10;
	mul.wide.s32 	%rd757, %r4269, 4;
	add.s64 	%rd758, %rd2, %rd757;
	st.global.f32 	[%rd758], %f2938;
$L__BB1_420:
	ld.param.u32 	%r4534, [_Z33matrix_multiplication_kernel_v3_0PKfS0_Pfiii_param_4];
	add.s32 	%r4270, %r2, 1;
	setp.ge.s32 	%p407, %r4270, %r4534;
	cvt.s64.s32 	%rd759, %r10;
	cvt.s64.s32 	%rd760, %r2;
	add.s64 	%rd761, %rd760, %rd759;
	shl.b64 	%rd762, %rd761, 2;
	add.s64 	%rd4, %rd2, %rd762;
	@%p407 bra 	$L__BB1_422;
	st.global.f32 	[%rd4+4], %f2937;
$L__BB1_422:
	ld.param.u32 	%r4535, [_Z33matrix_multiplication_kernel_v3_0PKfS0_Pfiii_param_4];
	add.s32 	%r4271, %r2, 2;
	setp.ge.s32 	%p408, %r4271, %r4535;
	@%p408 bra 	$L__BB1_424;
	st.global.f32 	[%rd4+8], %f2936;
$L__BB1_424:
	ld.param.u32 	%r4536, [_Z33matrix_multiplication_kernel_v3_0PKfS0_Pfiii_param_4];
	add.s32 	%r4272, %r2, 3;
	setp.ge.s32 	%p409, %r4272, %r4536;
	@%p409 bra 	$L__BB1_426;
	st.global.f32 	[%rd4+12], %f2935;
$L__BB1_426:
	ld.param.u32 	%r4537, [_Z33matrix_multiplication_kernel_v3_0PKfS0_Pfiii_param_4];
	add.s32 	%r4273, %r2, 4;
	setp.ge.s32 	%p410, %r4273, %r4537;
	@%p410 bra 	$L__BB1_428;
	st.global.f32 	[%rd4+16], %f2934;
$L__BB1_428:
	ld.param.u32 	%r4538, [_Z33matrix_multiplication_kernel_v3_0PKfS0_Pfiii_param_4];
	add.s32 	%r4274, %r2, 5;
	setp.ge.s32 	%p411, %r4274, %r4538;
	@%p411 bra 	$L__BB1_430;
	st.global.f32 	[%rd4+20], %f2933;
$L__BB1_430:
	ld.param.u32 	%r4539, [_Z33matrix_multiplication_kernel_v3_0PKfS0_Pfiii_param_4];
	add.s32 	%r4275, %r2, 6;
	setp.ge.s32 	%p412, %r4275, %r4539;
	@%p412 bra 	$L__BB1_432;
	st.global.f32 	[%rd4+24], %f2932;
$L__BB1_432:
	ld.param.u32 	%r4540, [_Z33matrix_multiplication_kernel_v3_0PKfS0_Pfiii_param_4];
	add.s32 	%r4276, %r2, 7;
	setp.ge.s32 	%p413, %r4276, %r4540;
	@%p413 bra 	$L__BB1_434;
	st.global.f32 	[%rd4+28], %f2931;
$L__BB1_434:
	ld.param.u32 	%r4384, [_Z33matrix_multiplication_kernel_v3_0PKfS0_Pfiii_param_3];
	add.s32 	%r11, %r1, 3;
	setp.ge.s32 	%p414, %r11, %r4384;
	@%p414 bra 	$L__BB1_451;
	ld.param.u32 	%r4541, [_Z33matrix_multiplication_kernel_v3_0PKfS0_Pfiii_param_4];
	mul.lo.s32 	%r12, %r11, %r4541;
	setp.ge.s32 	%p415, %r2, %r4541;
	@%p415 bra 	$L__BB1_437;
	add.s32 	%r4277, %r2, %r12;
	mul.wide.s32 	%rd763, %r4277, 4;
	add.s64 	%rd764, %rd2, %rd763;
	st.global.f32 	[%rd764], %f2930;
$L__BB1_437:
	ld.param.u32 	%r4542, [_Z33matrix_multiplication_kernel_v3_0PKfS0_Pfiii_param_4];
	add.s32 	%r4278, %r2, 1;
	setp.ge.s32 	%p416, %r4278, %r4542;
	cvt.s64.s32 	%rd765, %r12;
	cvt.s64.s32 	%rd766, %r2;
	add.s64 	%rd767, %rd766, %rd765;
	shl.b64 	%rd768, %rd767, 2;
	add.s64 	%rd5, %rd2, %rd768;
	@%p416 bra 	$L__BB1_439;
	st.global.f32 	[%rd5+4], %f2929;
$L__BB1_439:
	ld.param.u32 	%r4543, [_Z33matrix_multiplication_kernel_v3_0PKfS0_Pfiii_param_4];
	add.s32 	%r4279, %r2, 2;
	setp.ge.s32 	%p417, %r4279, %r4543;
	@%p417 bra 	$L__BB1_441;
	st.global.f32 	[%rd5+8], %f2928;
$L__BB1_441:
	ld.param.u32 	%r4544, [_Z33matrix_multiplication_kernel_v3_0PKfS0_Pfiii_param_4];
	add.s32 	%r4280, %r2, 3;
	setp.ge.s32 	%p418, %r4280, %r4544;
	@%p418 bra 	$L__BB1_443;
	st.global.f32 	[%rd5+12], %f2927;
$L__BB1_443:
	ld.param.u32 	%r4545, [_Z33matrix_multiplication_kernel_v3_0PKfS0_Pfiii_param_4];
	add.s32 	%r4281, %r2, 4;
	setp.ge.s32 	%p419, %r4281, %r4545;
	@%p419 bra 	$L__BB1_445;
	st.global.f32 	[%rd5+16], %f2926;
$L__BB1_445:
	ld.param.u32 	%r4546, [_Z33matrix_multiplication_kernel_v3_0PKfS0_Pfiii_param_4];
	add.s32 	%r4282, %r2, 5;
	setp.ge.s32 	%p420, %r4282, %r4546;
	@%p420 bra 	$L__BB1_447;
	st.global.f32 	[%rd5+20], %f2925;
$L__BB1_447:
	ld.param.u32 	%r4547, [_Z33matrix_multiplication_kernel_v3_0PKfS0_Pfiii_param_4];
	add.s32 	%r4283, %r2, 6;
	setp.ge.s32 	%p421, %r4283, %r4547;
	@%p421 bra 	$L__BB1_449;
	st.global.f32 	[%rd5+24], %f2924;
$L__BB1_449:
	ld.param.u32 	%r4548, [_Z33matrix_multiplication_kernel_v3_0PKfS0_Pfiii_param_4];
	add.s32 	%r4284, %r2, 7;
	setp.ge.s32 	%p422, %r4284, %r4548;
	@%p422 bra 	$L__BB1_451;
	st.global.f32 	[%rd5+28], %f2923;
$L__BB1_451:
	ld.param.u32 	%r4385, [_Z33matrix_multiplication_kernel_v3_0PKfS0_Pfiii_param_3];
	add.s32 	%r13, %r1, 4;
	setp.ge.s32 	%p423, %r13, %r4385;
	@%p423 bra 	$L__BB1_468;
	ld.param.u32 	%r4549, [_Z33matrix_multiplication_kernel_v3_0PKfS0_Pfiii_param_4];
	mul.lo.s32 	%r14, %r13, %r4549;
	setp.ge.s32 	%p424, %r2, %r4549;
	@%p424 bra 	$L__BB1_454;
	add.s32 	%r4285, %r2, %r14;
	mul.wide.s32 	%rd769, %r4285, 4;
	add.s64 	%rd770, %rd2, %rd769;
	st.global.f32 	[%rd770], %f2922;
$L__BB1_454:
	ld.param.u32 	%r4550, [_Z33matrix_multiplication_kernel_v3_0PKfS0_Pfiii_param_4];
	add.s32 	%r4286, %r2, 1;
	setp.ge.s32 	%p425, %r4286, %r4550;
	cvt.s64.s32 	%rd771, %r14;
	cvt.s64.s32 	%rd772, %r2;
	add.s64 	%rd773, %rd772, %rd771;
	shl.b64 	%rd774, %rd773, 2;
	add.s64 	%rd6, %rd2, %rd774;
	@%p425 bra 	$L__BB1_456;
	st.global.f32 	[%rd6+4], %f2921;
$L__BB1_456:
	ld.param.u32 	%r4551, [_Z33matrix_multiplication_kernel_v3_0PKfS0_Pfiii_param_4];
	add.s32 	%r4287, %r2, 2;
	setp.ge.s32 	%p426, %r4287, %r4551;
	@%p426 bra 	$L__BB1_458;
	st.global.f32 	[%rd6+8], %f2920;
$L__BB1_458:
	ld.param.u32 	%r4552, [_Z33matrix_multiplication_kernel_v3_0PKfS0_Pfiii_param_4];
	add.s32 	%r4288, %r2, 3;
	setp.ge.s32 	%p427, %r4288, %r4552;
	@%p427 bra 	$L__BB1_460;
	st.global.f32 	[%rd6+12], %f2919;
$L__BB1_460:
	ld.param.u32 	%r4553, [_Z33matrix_multiplication_kernel_v3_0PKfS0_Pfiii_param_4];
	add.s32 	%r4289, %r2, 4;
	setp.ge.s32 	%p428, %r4289, %r4553;
	@%p428 bra 	$L__BB1_462;
	st.global.f32 	[%rd6+16], %f2918;
$L__BB1_462:
	ld.param.u32 	%r4554, [_Z33matrix_multiplication_kernel_v3_0PKfS0_Pfiii_param_4];
	add.s32 	%r4290, %r2, 5;
	setp.ge.s32 	%p429, %r4290, %r4554;
	@%p429 bra 	$L__BB1_464;
	st.global.f32 	[%rd6+20], %f2917;
$L__BB1_464:
	ld.param.u32 	%r4555, [_Z33matrix_multiplication_kernel_v3_0PKfS0_Pfiii_param_4];
	add.s32 	%r4291, %r2, 6;
	setp.ge.s32 	%p430, %r4291, %r4555;
	@%p430 bra 	$L__BB1_466;
	st.global.f32 	[%rd6+24], %f2916;
$L__BB1_466:
	ld.param.u32 	%r4556, [_Z33matrix_multiplication_kernel_v3_0PKfS0_Pfiii_param_4];
	add.s32 	%r4292, %r2, 7;
	setp.ge.s32 	%p431, %r4292, %r4556;
	@%p431 bra 	$L__BB1_468;
	st.global.f32 	[%rd6+28], %f2915;
$L__BB1_468:
	ld.param.u32 	%r4386, [_Z33matrix_multiplication_kernel_v3_0PKfS0_Pfiii_param_3];
	add.s32 	%r15, %r1, 5;
	setp.ge.s32 	%p432, %r15, %r4386;
	@%p432 bra 	$L__BB1_485;
	ld.param.u32 	%r4557, [_Z33matrix_multiplication_kernel_v3_0PKfS0_Pfiii_param_4];
	mul.lo.s32 	%r16, %r15, %r4557;
	setp.ge.s32 	%p433, %r2, %r4557;
	@%p433 bra 	$L__BB1_471;
	add.s32 	%r4293, %r2, %r16;
	mul.wide.s32 	%rd775, %r4293, 4;
	add.s64 	%rd776, %rd2, %rd775;
	st.global.f32 	[%rd776], %f2914;
$L__BB1_471:
	ld.param.u32 	%r4558, [_Z33matrix_multiplication_kernel_v3_0PKfS0_Pfiii_param_4];
	add.s32 	%r4294, %r2, 1;
	setp.ge.s32 	%p434, %r4294, %r4558;
	cvt.s64.s32 	%rd777, %r16;
	cvt.s64.s32 	%rd778, %r2;
	add.s64 	%rd779, %rd778, %rd777;
	shl.b64 	%rd780, %rd779, 2;
	add.s64 	%rd7, %rd2, %rd780;
	@%p434 bra 	$L__BB1_473;
	st.global.f32 	[%rd7+4], %f2913;
$L__BB1_473:
	ld.param.u32 	%r4559, [_Z33matrix_multiplication_kernel_v3_0PKfS0_Pfiii_param_4];
	add.s32 	%r4295, %r2, 2;
	setp.ge.s32 	%p435, %r4295, %r4559;
	@%p435 bra 	$L__BB1_475;
	st.global.f32 	[%rd7+8], %f2912;
$L__BB1_475:
	ld.param.u32 	%r4560, [_Z33matrix_multiplication_kernel_v3_0PKfS0_Pfiii_param_4];
	add.s32 	%r4296, %r2, 3;
	setp.ge.s32 	%p436, %r4296, %r4560;
	@%p436 bra 	$L__BB1_477;
	st.global.f32 	[%rd7+12], %f2911;
$L__BB1_477:
	ld.param.u32 	%r4561, [_Z33matrix_multiplication_kernel_v3_0PKfS0_Pfiii_param_4];
	add.s32 	%r4297, %r2, 4;
	setp.ge.s32 	%p437, %r4297, %r4561;
	@%p437 bra 	$L__BB1_479;
	st.global.f32 	[%rd7+16], %f2910;
$L__BB1_479:
	ld.param.u32 	%r4562, [_Z33matrix_multiplication_kernel_v3_0PKfS0_Pfiii_param_4];
	add.s32 	%r4298, %r2, 5;
	setp.ge.s32 	%p438, %r4298, %r4562;
	@%p438 bra 	$L__BB1_481;
	st.global.f32 	[%rd7+20], %f2909;
$L__BB1_481:
	ld.param.u32 	%r4563, [_Z33matrix_multiplication_kernel_v3_0PKfS0_Pfiii_param_4];
	add.s32 	%r4299, %r2, 6;
	setp.ge.s32 	%p439, %r4299, %r4563;
	@%p439 bra 	$L__BB1_483;
	st.global.f32 	[%rd7+24], %f2908;
$L__BB1_483:
	ld.param.u32 	%r4564, [_Z33matrix_multiplication_kernel_v3_0PKfS0_Pfiii_param_4];
	add.s32 	%r4300, %r2, 7;
	setp.ge.s32 	%p440, %r4300, %r4564;
	@%p440 bra 	$L__BB1_485;
	st.global.f32 	[%rd7+28], %f2907;
$L__BB1_485:
	ld.param.u32 	%r4387, [_Z33matrix_multiplication_kernel_v3_0PKfS0_Pfiii_param_3];
	add.s32 	%r17, %r1, 6;
	setp.ge.s32 	%p441, %r17, %r4387;
	@%p441 bra 	$L__BB1_502;
	ld.param.u32 	%r4565, [_Z33matrix_multiplication_kernel_v3_0PKfS0_Pfiii_param_4];
	mul.lo.s32 	%r18, %r17, %r4565;
	setp.ge.s32 	%p442, %r2, %r4565;
	@%p442 bra 	$L__BB1_488;
	add.s32 	%r4301, %r2, %r18;
	mul.wide.s32 	%rd781, %r4301, 4;
	add.s64 	%rd782, %rd2, %rd781;
	st.global.f32 	[%rd782], %f2906;
$L__BB1_488:
	ld.param.u32 	%r4566, [_Z33matrix_multiplication_kernel_v3_0PKfS0_Pfiii_param_4];
	add.s32 	%r4302, %r2, 1;
	setp.ge.s32 	%p443, %r4302, %r4566;
	cvt.s64.s32 	%rd783, %r18;
	cvt.s64.s32 	%rd784, %r2;
	add.s64 	%rd785, %rd784, %rd783;
	shl.b64 	%rd786, %rd785, 2;
	add.s64 	%rd8, %rd2, %rd786;
	@%p443 bra 	$L__BB1_490;
	st.global.f32 	[%rd8+4], %f2905;
$L__BB1_490:
	ld.param.u32 	%r4567, [_Z33matrix_multiplication_kernel_v3_0PKfS0_Pfiii_param_4];
	add.s32 	%r4303, %r2, 2;
	setp.ge.s32 	%p444, %r4303, %r4567;
	@%p444 bra 	$L__BB1_492;
	st.global.f32 	[%rd8+8], %f2904;
$L__BB1_492:
	ld.param.u32 	%r4568, [_Z33matrix_multiplication_kernel_v3_0PKfS0_Pfiii_param_4];
	add.s32 	%r4304, %r2, 3;
	setp.ge.s32 	%p445, %r4304, %r4568;
	@%p445 bra 	$L__BB1_494;
	st.global.f32 	[%rd8+12], %f2903;
$L__BB1_494:
	ld.param.u32 	%r4569, [_Z33matrix_multiplication_kernel_v3_0PKfS0_Pfiii_param_4];
	add.s32 	%r4305, %r2, 4;
	setp.ge.s32 	%p446, %r4305, %r4569;
	@%p446 bra 	$L__BB1_496;
	st.global.f32 	[%rd8+16], %f2902;
$L__BB1_496:
	ld.param.u32 	%r4570, [_Z33matrix_multiplication_kernel_v3_0PKfS0_Pfiii_param_4];
	add.s32 	%r4306, %r2, 5;
	setp.ge.s32 	%p447, %r4306, %r4570;
	@%p447 bra 	$L__BB1_498;
	st.global.f32 	[%rd8+20], %f2901;
$L__BB1_498:
	ld.param.u32 	%r4571, [_Z33matrix_multiplication_kernel_v3_0PKfS0_Pfiii_param_4];
	add.s32 	%r4307, %r2, 6;
	setp.ge.s32 	%p448, %r4307, %r4571;
	@%p448 bra 	$L__BB1_500;
	st.global.f32 	[%rd8+24], %f2900;
$L__BB1_500:
	ld.param.u32 	%r4572, [_Z33matrix_multiplication_kernel_v3_0PKfS0_Pfiii_param_4];
	add.s32 	%r4308, %r2, 7;
	setp.ge.s32 	%p449, %r4308, %r4572;
	@%p449 bra 	$L__BB1_502;
	st.global.f32 	[%rd8+28], %f2899;
$L__BB1_502:
	ld.param.u32 	%r4388, [_Z33matrix_multiplication_kernel_v3_0PKfS0_Pfiii_param_3];
	add.s32 	%r19, %r1, 7;
	setp.ge.s32 	%p450, %r19, %r4388;
	@%p450 bra 	$L__BB1_519;
	ld.param.u32 	%r4573, [_Z33matrix_multiplication_kernel_v3_0PKfS0_Pfiii_param_4];
	mul.lo.s32 	%r20, %r19, %r4573;
	setp.ge.s32 	%p451, %r2, %r4573;
	@%p451 bra 	$L__BB1_505;
	add.s32 	%r4309, %r2, %r20;
	mul.wide.s32 	%rd787, %r4309, 4;
	add.s64 	%rd788, %rd2, %rd787;
	st.global.f32 	[%rd788], %f2898;
$L__BB1_505:
	ld.param.u32 	%r4574, [_Z33matrix_multiplication_kernel_v3_0PKfS0_Pfiii_param_4];
	add.s32 	%r4310, %r2, 1;
	setp.ge.s32 	%p452, %r4310, %r4574;
	cvt.s64.s32 	%rd789, %r20;
	cvt.s64.s32 	%rd790, %r2;
	add.s64 	%rd791, %rd790, %rd789;
	shl.b64 	%rd792, %rd791, 2;
	add.s64 	%rd9, %rd2, %rd792;
	@%p452 bra 	$L__BB1_507;
	st.global.f32 	[%rd9+4], %f2897;
$L__BB1_507:
	ld.param.u32 	%r4575, [_Z33matrix_multiplication_kernel_v3_0PKfS0_Pfiii_param_4];
	add.s32 	%r4311, %r2, 2;
	setp.ge.s32 	%p453, %r4311, %r4575;
	@%p453 bra 	$L__BB1_509;
	st.global.f32 	[%rd9+8], %f2896;
$L__BB1_509:
	ld.param.u32 	%r4576, [_Z33matrix_multiplication_kernel_v3_0PKfS0_Pfiii_param_4];
	add.s32 	%r4312, %r2, 3;
	setp.ge.s32 	%p454, %r4312, %r4576;
	@%p454 bra 	$L__BB1_511;
	st.global.f32 	[%rd9+12], %f2895;
$L__BB1_511:
	ld.param.u32 	%r4577, [_Z33matrix_multiplication_kernel_v3_0PKfS0_Pfiii_param_4];
	add.s32 	%r4313, %r2, 4;
	setp.ge.s32 	%p455, %r4313, %r4577;
	@%p455 bra 	$L__BB1_513;
	st.global.f32 	[%rd9+16], %f2894;
$L__BB1_513:
	ld.param.u32 	%r4578, [_Z33matrix_multiplication_kernel_v3_0PKfS0_Pfiii_param_4];
	add.s32 	%r4314, %r2, 5;
	setp.ge.s32 	%p456, %r4314, %r4578;
	@%p456 bra 	$L__BB1_515;
	st.global.f32 	[%rd9+20], %f2893;
$L__BB1_515:
	ld.param.u32 	%r4579, [_Z33matrix_multiplication_kernel_v3_0PKfS0_Pfiii_param_4];
	add.s32 	%r4315, %r2, 6;
	setp.ge.s32 	%p457, %r4315, %r4579;
	@%p457 bra 	$L__BB1_517;
	st.global.f32 	[%rd9+24], %f2892;
$L__BB1_517:
	ld.param.u32 	%r4580, [_Z33matrix_multiplication_kernel_v3_0PKfS0_Pfiii_param_4];
	add.s32 	%r4316, %r2, 7;
	setp.ge.s32 	%p458, %r4316, %r4580;
	@%p458 bra 	$L__BB1_519;
	st.global.f32 	[%rd9+28], %f2891;
$L__BB1_519:
	ret;

}
	// .globl	_Z31matrix_multiplication_kernel_v3PKfS0_Pfiii
.visible .entry _Z31matrix_multiplication_kernel_v3PKfS0_Pfiii(
	.param .u64 .ptr .align 1 _Z31matrix_multiplication_kernel_v3PKfS0_Pfiii_param_0,
	.param .u64 .ptr .align 1 _Z31matrix_multiplication_kernel_v3PKfS0_Pfiii_param_1,
	.param .u64 .ptr .align 1 _Z31matrix_multiplication_kernel_v3PKfS0_Pfiii_param_2,
	.param .u32 _Z31matrix_multiplication_kernel_v3PKfS0_Pfiii_param_3,
	.param .u32 _Z31matrix_multiplication_kernel_v3PKfS0_Pfiii_param_4,
	.param .u32 _Z31matrix_multiplication_kernel_v3PKfS0_Pfiii_param_5
)
{
	.reg .pred 	%p<579>;
	.reg .b32 	%r<3498>;
	.reg .b32 	%f<3331>;
	.reg .b64 	%rd<567>;
	// demoted variable
	.shared .align 4 .b8 _ZZ31matrix_multiplication_kernel_v3PKfS0_PfiiiE2sa[4224];
	// demoted variable
	.shared .align 4 .b8 _ZZ31matrix_multiplication_kernel_v3PKfS0_PfiiiE2sb[4224];
	ld.param.u32 	%r612, [_Z31matrix_multiplication_kernel_v3PKfS0_Pfiii_param_5];
	setp.lt.s32 	%p1, %r612, 1;
	mov.f32 	%f3075, 0f00000000;
	mov.f32 	%f3076, %f3075;
	mov.f32 	%f3077, %f3075;
	mov.f32 	%f3078, %f3075;
	mov.f32 	%f3079, %f3075;
	mov.f32 	%f3080, %f3075;
	mov.f32 	%f3081, %f3075;
	mov.f32 	%f3082, %f3075;
	mov.f32 	%f3083, %f3075;
	mov.f32 	%f3084, %f3075;
	mov.f32 	%f3085, %f3075;
	mov.f32 	%f3086, %f3075;
	mov.f32 	%f3087, %f3075;
	mov.f32 	%f3088, %f3075;
	mov.f32 	%f3089, %f3075;
	mov.f32 	%f3090, %f3075;
	mov.f32 	%f3091, %f3075;
	mov.f32 	%f3092, %f3075;
	mov.f32 	%f3093, %f3075;
	mov.f32 	%f3094, %f3075;
	mov.f32 	%f3095, %f3075;
	mov.f32 	%f3096, %f3075;
	mov.f32 	%f3097, %f3075;
	mov.f32 	%f3098, %f3075;
	mov.f32 	%f3099, %f3075;
	mov.f32 	%f3100, %f3075;
	mov.f32 	%f3101, %f3075;
	mov.f32 	%f3102, %f3075;
	mov.f32 	%f3103, %f3075;
	mov.f32 	%f3104, %f3075;
	mov.f32 	%f3105, %f3075;
	mov.f32 	%f3106, %f3075;
	mov.f32 	%f3107, %f3075;
	mov.f32 	%f3108, %f3075;
	mov.f32 	%f3109, %f3075;
	mov.f32 	%f3110, %f3075;
	mov.f32 	%f3111, %f3075;
	mov.f32 	%f3112, %f3075;
	mov.f32 	%f3113, %f3075;
	mov.f32 	%f3114, %f3075;
	mov.f32 	%f3115, %f3075;
	mov.f32 	%f3116, %f3075;
	mov.f32 	%f3117, %f3075;
	mov.f32 	%f3118, %f3075;
	mov.f32 	%f3119, %f3075;
	mov.f32 	%f3120, %f3075;
	mov.f32 	%f3121, %f3075;
	mov.f32 	%f3122, %f3075;
	mov.f32 	%f3123, %f3075;
	mov.f32 	%f3124, %f3075;
	mov.f32 	%f3125, %f3075;
	mov.f32 	%f3126, %f3075;
	mov.f32 	%f3127, %f3075;
	mov.f32 	%f3128, %f3075;
	mov.f32 	%f3129, %f3075;
	mov.f32 	%f3130, %f3075;
	mov.f32 	%f3131, %f3075;
	mov.f32 	%f3132, %f3075;
	mov.f32 	%f3133, %f3075;
	mov.f32 	%f3134, %f3075;
	mov.f32 	%f3135, %f3075;
	mov.f32 	%f3136, %f3075;
	mov.f32 	%f3137, %f3075;
	mov.f32 	%f3138, %f3075;
	@%p1 bra 	$L__BB2_259;
	ld.param.u32 	%r3174, [_Z31matrix_multiplication_kernel_v3PKfS0_Pfiii_param_5];
	ld.param.u32 	%r3044, [_Z31matrix_multiplication_kernel_v3PKfS0_Pfiii_param_4];
	add.s32 	%r613, %r3174, 31;
	shr.u32 	%r614, %r613, 5;
	mov.u32 	%r615, %tid.y;
	shl.b32 	%r616, %r615, 2;
	mov.u32 	%r617, %tid.x;
	add.s32 	%r618, %r616, %r617;
	shr.u32 	%r3336, %r618, 5;
	and.b32  	%r3303, %r618, 31;
	mov.u32 	%r619, %ctaid.y;
	shl.b32 	%r620, %r619, 5;
	add.s32 	%r621, %r3336, %r620;
	mov.u32 	%r622, %ctaid.x;
	shl.b32 	%r623, %r622, 5;
	add.s32 	%r624, %r618, 16;
	shr.u32 	%r3371, %r624, 5;
	and.b32  	%r3338, %r624, 31;
	add.s32 	%r625, %r3371, %r620;
	add.s32 	%r626, %r618, 32;
	shr.u32 	%r3373, %r626, 5;
	add.s32 	%r627, %r3373, %r620;
	add.s32 	%r628, %r618, 48;
	shr.u32 	%r3375, %r628, 5;
	add.s32 	%r629, %r3375, %r620;
	add.s32 	%r630, %r618, 64;
	shr.u32 	%r3377, %r630, 5;
	add.s32 	%r631, %r3377, %r620;
	add.s32 	%r632, %r618, 80;
	shr.u32 	%r3379, %r632, 5;
	add.s32 	%r633, %r3379, %r620;
	add.s32 	%r634, %r618, 96;
	shr.u32 	%r3381, %r634, 5;
	add.s32 	%r635, %r3381, %r620;
	add.s32 	%r636, %r618, 112;
	shr.u32 	%r3383, %r636, 5;
	add.s32 	%r637, %r3383, %r620;
	add.s32 	%r638, %r618, 128;
	shr.u32 	%r3385, %r638, 5;
	add.s32 	%r639, %r3385, %r620;
	add.s32 	%r640, %r618, 144;
	shr.u32 	%r3387, %r640, 5;
	add.s32 	%r641, %r3387, %r620;
	add.s32 	%r642, %r618, 160;
	shr.u32 	%r3389, %r642, 5;
	add.s32 	%r643, %r3389, %r620;
	add.s32 	%r644, %r618, 176;
	shr.u32 	%r3391, %r644, 5;
	add.s32 	%r645, %r3391, %r620;
	add.s32 	%r646, %r618, 192;
	shr.u32 	%r3393, %r646, 5;
	add.s32 	%r647, %r3393, %r620;
	add.s32 	%r648, %r618, 208;
	shr.u32 	%r3395, %r648, 5;
	add.s32 	%r649, %r3395, %r620;
	add.s32 	%r650, %r618, 224;
	shr.u32 	%r3397, %r650, 5;
	add.s32 	%r651, %r3397, %r620;
	add.s32 	%r652, %r618, 240;
	shr.u32 	%r3399, %r652, 5;
	add.s32 	%r653, %r3399, %r620;
	add.s32 	%r654, %r618, 256;
	shr.u32 	%r3401, %r654, 5;
	add.s32 	%r655, %r3401, %r620;
	add.s32 	%r656, %r618, 272;
	shr.u32 	%r3403, %r656, 5;
	add.s32 	%r657, %r3403, %r620;
	add.s32 	%r658, %r618, 288;
	shr.u32 	%r3405, %r658, 5;
	add.s32 	%r659, %r3405, %r620;
	add.s32 	%r660, %r618, 304;
	shr.u32 	%r3407, %r660, 5;
	add.s32 	%r661, %r3407, %r620;
	add.s32 	%r662, %r618, 320;
	shr.u32 	%r3409, %r662, 5;
	add.s32 	%r663, %r3409, %r620;
	add.s32 	%r664, %r618, 336;
	shr.u32 	%r3411, %r664, 5;
	add.s32 	%r665, %r3411, %r620;
	add.s32 	%r666, %r618, 352;
	shr.u32 	%r3413, %r666, 5;
	add.s32 	%r667, %r3413, %r620;
	add.s32 	%r668, %r618, 368;
	shr.u32 	%r3415, %r668, 5;
	add.s32 	%r669, %r3415, %r620;
	add.s32 	%r670, %r618, 384;
	shr.u32 	%r3417, %r670, 5;
	add.s32 	%r671, %r3417, %r620;
	add.s32 	%r672, %r618, 400;
	shr.u32 	%r3419, %r672, 5;
	add.s32 	%r673, %r3419, %r620;
	add.s32 	%r674, %r618, 416;
	shr.u32 	%r3421, %r674, 5;
	add.s32 	%r675, %r3421, %r620;
	add.s32 	%r676, %r618, 432;
	shr.u32 	%r3423, %r676, 5;
	add.s32 	%r677, %r3423, %r620;
	add.s32 	%r678, %r618, 448;
	shr.u32 	%r3425, %r678, 5;
	add.s32 	%r679, %r3425, %r620;
	add.s32 	%r680, %r618, 464;
	shr.u32 	%r3427, %r680, 5;
	add.s32 	%r681, %r3427, %r620;
	add.s32 	%r682, %r618, 480;
	shr.u32 	%r3429, %r682, 5;
	add.s32 	%r683, %r3429, %r620;
	add.s32 	%r684, %r618, 496;
	shr.u32 	%r3431, %r684, 5;
	add.s32 	%r685, %r3431, %r620;
	add.s32 	%r686, %r618, 512;
	shr.u32 	%r3433, %r686, 5;
	add.s32 	%r687, %r3433, %r620;
	add.s32 	%r688, %r618, 528;
	shr.u32 	%r3435, %r688, 5;
	add.s32 	%r689, %r3435, %r620;
	add.s32 	%r690, %r618, 544;
	shr.u32 	%r3437, %r690, 5;
	add.s32 	%r691, %r3437, %r620;
	add.s32 	%r692, %r618, 560;
	shr.u32 	%r3439, %r692, 5;
	add.s32 	%r693, %r3439, %r620;
	add.s32 	%r694, %r618, 576;
	shr.u32 	%r3441, %r694, 5;
	add.s32 	%r695, %r3441, %r620;
	add.s32 	%r696, %r618, 592;
	shr.u32 	%r3443, %r696, 5;
	add.s32 	%r697, %r3443, %r620;
	add.s32 	%r698, %r618, 608;
	shr.u32 	%r3445, %r698, 5;
	add.s32 	%r699, %r3445, %r620;
	add.s32 	%r700, %r618, 624;
	shr.u32 	%r3447, %r700, 5;
	add.s32 	%r701, %r3447, %r620;
	add.s32 	%r702, %r618, 640;
	shr.u32 	%r3449, %r702, 5;
	add.s32 	%r703, %r3449, %r620;
	add.s32 	%r704, %r618, 656;
	shr.u32 	%r3451, %r704, 5;
	add.s32 	%r705, %r3451, %r620;
	add.s32 	%r706, %r618, 672;
	shr.u32 	%r3453, %r706, 5;
	add.s32 	%r707, %r3453, %r620;
	add.s32 	%r708, %r618, 688;
	shr.u32 	%r3455, %r708, 5;
	add.s32 	%r709, %r3455, %r620;
	add.s32 	%r710, %r618, 704;
	shr.u32 	%r3457, %r710, 5;
	add.s32 	%r711, %r3457, %r620;
	add.s32 	%r712, %r618, 720;
	shr.u32 	%r3459, %r712, 5;
	add.s32 	%r713, %r3459, %r620;
	add.s32 	%r714, %r618, 736;
	shr.u32 	%r3461, %r714, 5;
	add.s32 	%r715, %r3461, %r620;
	add.s32 	%r716, %r618, 752;
	shr.u32 	%r3463, %r716, 5;
	add.s32 	%r717, %r3463, %r620;
	add.s32 	%r718, %r618, 768;
	shr.u32 	%r3465, %r718, 5;
	add.s32 	%r719, %r3465, %r620;
	add.s32 	%r720, %r618, 784;
	shr.u32 	%r3467, %r720, 5;
	add.s32 	%r721, %r3467, %r620;
	add.s32 	%r722, %r618, 800;
	shr.u32 	%r3469, %r722, 5;
	add.s32 	%r723, %r3469, %r620;
	add.s32 	%r724, %r618, 816;
	shr.u32 	%r3471, %r724, 5;
	add.s32 	%r725, %r3471, %r620;
	add.s32 	%r726, %r618, 832;
	shr.u32 	%r3473, %r726, 5;
	add.s32 	%r727, %r3473, %r620;
	add.s32 	%r728, %r618, 848;
	shr.u32 	%r3475, %r728, 5;
	add.s32 	%r729, %r3475, %r620;
	add.s32 	%r730, %r618, 864;
	shr.u32 	%r3477, %r730, 5;
	add.s32 	%r731, %r3477, %r620;
	add.s32 	%r732, %r618, 880;
	shr.u32 	%r3479, %r732, 5;
	add.s32 	%r733, %r3479, %r620;
	add.s32 	%r734, %r618, 896;
	shr.u32 	%r3481, %r734, 5;
	add.s32 	%r735, %r3481, %r620;
	add.s32 	%r736, %r618, 912;
	shr.u32 	%r3483, %r736, 5;
	add.s32 	%r737, %r3483, %r620;
	add.s32 	%r738, %r618, 928;
	shr.u32 	%r3485, %r738, 5;
	add.s32 	%r739, %r3485, %r620;
	add.s32 	%r740, %r618, 944;
	shr.u32 	%r3487, %r740, 5;
	add.s32 	%r741, %r3487, %r620;
	add.s32 	%r742, %r618, 960;
	shr.u32 	%r3489, %r742, 5;
	add.s32 	%r743, %r3489, %r620;
	add.s32 	%r744, %r618, 976;
	shr.u32 	%r3491, %r744, 5;
	add.s32 	%r745, %r3491, %r620;
	add.s32 	%r746, %r618, 992;
	shr.u32 	%r3493, %r746, 5;
	add.s32 	%r747, %r3493, %r620;
	add.s32 	%r748, %r618, 1008;
	shr.u32 	%r3495, %r748, 5;
	add.s32 	%r749, %r3495, %r620;
	neg.s32 	%r3497, %r614;
	mad.lo.s32 	%r750, %r3044, %r3495, %r623;
	add.s32 	%r3496, %r750, %r3338;
	mad.lo.s32 	%r751, %r3044, %r3493, %r623;
	add.s32 	%r3494, %r751, %r3303;
	mad.lo.s32 	%r752, %r3044, %r3491, %r623;
	add.s32 	%r3492, %r752, %r3338;
	mad.lo.s32 	%r753, %r3044, %r3489, %r623;
	add.s32 	%r3490, %r753, %r3303;
	mad.lo.s32 	%r754, %r3044, %r3487, %r623;
	add.s32 	%r3488, %r754, %r3338;
	mad.lo.s32 	%r755, %r3044, %r3485, %r623;
	add.s32 	%r3486, %r755, %r3303;
	mad.lo.s32 	%r756, %r3044, %r3483, %r623;
	add.s32 	%r3484, %r756, %r3338;
	mad.lo.s32 	%r757, %r3044, %r3481, %r623;
	add.s32 	%r3482, %r757, %r3303;
	mad.lo.s32 	%r758, %r3044, %r3479, %r623;
	add.s32 	%r3480, %r758, %r3338;
	mad.lo.s32 	%r759, %r3044, %r3477, %r623;
	add.s32 	%r3478, %r759, %r3303;
	mad.lo.s32 	%r760, %r3044, %r3475, %r623;
	add.s32 	%r3476, %r760, %r3338;
	mad.lo.s32 	%r761, %r3044, %r3473, %r623;
	add.s32 	%r3474, %r761, %r3303;
	mad.lo.s32 	%r762, %r3044, %r3471, %r623;
	add.s32 	%r3472, %r762, %r3338;
	mad.lo.s32 	%r763, %r3044, %r3469, %r623;
	add.s32 	%r3470, %r763, %r3303;
	mad.lo.s32 	%r764, %r3044, %r3467, %r623;
	add.s32 	%r3468, %r764, %r3338;
	mad.lo.s32 	%r765, %r3044, %r3465, %r623;
	add.s32 	%r3466, %r765, %r3303;
	mad.lo.s32 	%r766, %r3044, %r3463, %r623;
	add.s32 	%r3464, %r766, %r3338;
	mad.lo.s32 	%r767, %r3044, %r3461, %r623;
	add.s32 	%r3462, %r767, %r3303;
	mad.lo.s32 	%r768, %r3044, %r3459, %r623;
	add.s32 	%r3460, %r768, %r3338;
	mad.lo.s32 	%r769, %r3044, %r3457, %r623;
	add.s32 	%r3458, %r769, %r3303;
	mad.lo.s32 	%r770, %r3044, %r3455, %r623;
	add.s32 	%r3456, %r770, %r3338;
	mad.lo.s32 	%r771, %r3044, %r3453, %r623;
	add.s32 	%r3454, %r771, %r3303;
	mad.lo.s32 	%r772, %r3044, %r3451, %r623;
	add.s32 	%r3452, %r772, %r3338;
	mad.lo.s32 	%r773, %r3044, %r3449, %r623;
	add.s32 	%r3450, %r773, %r3303;
	mad.lo.s32 	%r774, %r3044, %r3447, %r623;
	add.s32 	%r3448, %r774, %r3338;
	mad.lo.s32 	%r775, %r3044, %r3445, %r623;
	add.s32 	%r3446, %r775, %r3303;
	mad.lo.s32 	%r776, %r3044, %r3443, %r623;
	add.s32 	%r3444, %r776, %r3338;
	mad.lo.s32 	%r777, %r3044, %r3441, %r623;
	add.s32 	%r3442, %r777, %r3303;
	mad.lo.s32 	%r778, %r3044, %r3439, %r623;
	add.s32 	%r3440, %r778, %r3338;
	mad.lo.s32 	%r779, %r3044, %r3437, %r623;
	add.s32 	%r3438, %r779, %r3303;
	mad.lo.s32 	%r780, %r3044, %r3435, %r623;
	add.s32 	%r3436, %r780, %r3338;
	mad.lo.s32 	%r781, %r3044, %r3433, %r623;
	add.s32 	%r3434, %r781, %r3303;
	mad.lo.s32 	%r782, %r3044, %r3431, %r623;
	add.s32 	%r3432, %r782, %r3338;
	mad.lo.s32 	%r783, %r3044, %r3429, %r623;
	add.s32 	%r3430, %r783, %r3303;
	mad.lo.s32 	%r784, %r3044, %r3427, %r623;
	add.s32 	%r3428, %r784, %r3338;
	mad.lo.s32 	%r785, %r3044, %r3425, %r623;
	add.s32 	%r3426, %r785, %r3303;
	mad.lo.s32 	%r786, %r3044, %r3423, %r623;
	add.s32 	%r3424, %r786, %r3338;
	mad.lo.s32 	%r787, %r3044, %r3421, %r623;
	add.s32 	%r3422, %r787, %r3303;
	mad.lo.s32 	%r788, %r3044, %r3419, %r623;
	add.s32 	%r3420, %r788, %r3338;
	mad.lo.s32 	%r789, %r3044, %r3417, %r623;
	add.s32 	%r3418, %r789, %r3303;
	mad.lo.s32 	%r790, %r3044, %r3415, %r623;
	add.s32 	%r3416, %r790, %r3338;
	mad.lo.s32 	%r791, %r3044, %r3413, %r623;
	add.s32 	%r3414, %r791, %r3303;
	mad.lo.s32 	%r792, %r3044, %r3411, %r623;
	add.s32 	%r3412, %r792, %r3338;
	mad.lo.s32 	%r793, %r3044, %r3409, %r623;
	add.s32 	%r3410, %r793, %r3303;
	mad.lo.s32 	%r794, %r3044, %r3407, %r623;
	add.s32 	%r3408, %r794, %r3338;
	mad.lo.s32 	%r795, %r3044, %r3405, %r623;
	add.s32 	%r3406, %r795, %r3303;
	mad.lo.s32 	%r796, %r3044, %r3403, %r623;
	add.s32 	%r3404, %r796, %r3338;
	mad.lo.s32 	%r797, %r3044, %r3401, %r623;
	add.s32 	%r3402, %r797, %r3303;
	mad.lo.s32 	%r798, %r3044, %r3399, %r623;
	add.s32 	%r3400, %r798, %r3338;
	mad.lo.s32 	%r799, %r3044, %r3397, %r623;
	add.s32 	%r3398, %r799, %r3303;
	mad.lo.s32 	%r800, %r3044, %r3395, %r623;
	add.s32 	%r3396, %r800, %r3338;
	mad.lo.s32 	%r801, %r3044, %r3393, %r623;
	add.s32 	%r3394, %r801, %r3303;
	mad.lo.s32 	%r802, %r3044, %r3391, %r623;
	add.s32 	%r3392, %r802, %r3338;
	mad.lo.s32 	%r803, %r3044, %r3389, %r623;
	add.s32 	%r3390, %r803, %r3303;
	mad.lo.s32 	%r804, %r3044, %r3387, %r623;
	add.s32 	%r3388, %r804, %r3338;
	mad.lo.s32 	%r805, %r3044, %r3385, %r623;
	add.s32 	%r3386, %r805, %r3303;
	mad.lo.s32 	%r806, %r3044, %r3383, %r623;
	add.s32 	%r3384, %r806, %r3338;
	mad.lo.s32 	%r807, %r3044, %r3381, %r623;
	add.s32 	%r3382, %r807, %r3303;
	mad.lo.s32 	%r808, %r3044, %r3379, %r623;
	add.s32 	%r3380, %r808, %r3338;
	mad.lo.s32 	%r809, %r3044, %r3377, %r623;
	add.s32 	%r3378, %r809, %r3303;
	mad.lo.s32 	%r810, %r3044, %r3375, %r623;
	add.s32 	%r3376, %r810, %r3338;
	mad.lo.s32 	%r811, %r3044, %r3373, %r623;
	add.s32 	%r3374, %r811, %r3303;
	mad.lo.s32 	%r812, %r3044, %r3371, %r623;
	add.s32 	%r3372, %r812, %r3338;
	mad.lo.s32 	%r3370, %r629, %r3174, %r3338;
	mad.lo.s32 	%r3369, %r633, %r3174, %r3338;
	mad.lo.s32 	%r3368, %r637, %r3174, %r3338;
	mad.lo.s32 	%r3367, %r641, %r3174, %r3338;
	mad.lo.s32 	%r3366, %r645, %r3174, %r3338;
	mad.lo.s32 	%r3365, %r649, %r3174, %r3338;
	mad.lo.s32 	%r3364, %r653, %r3174, %r3338;
	mad.lo.s32 	%r3363, %r657, %r3174, %r3338;
	mad.lo.s32 	%r3362, %r661, %r3174, %r3338;
	mad.lo.s32 	%r3361, %r665, %r3174, %r3338;
	mad.lo.s32 	%r3360, %r669, %r3174, %r3338;
	mad.lo.s32 	%r3359, %r673, %r3174, %r3338;
	mad.lo.s32 	%r3358, %r677, %r3174, %r3338;
	mad.lo.s32 	%r3357, %r681, %r3174, %r3338;
	mad.lo.s32 	%r3356, %r685, %r3174, %r3338;
	mad.lo.s32 	%r3355, %r689, %r3174, %r3338;
	mad.lo.s32 	%r3354, %r693, %r3174, %r3338;
	mad.lo.s32 	%r3353, %r697, %r3174, %r3338;
	mad.lo.s32 	%r3352, %r701, %r3174, %r3338;
	mad.lo.s32 	%r3351, %r705, %r3174, %r3338;
	mad.lo.s32 	%r3350, %r709, %r3174, %r3338;
	mad.lo.s32 	%r3349, %r713, %r3174, %r3338;
	mad.lo.s32 	%r3348, %r717, %r3174, %r3338;
	mad.lo.s32 	%r3347, %r721, %r3174, %r3338;
	mad.lo.s32 	%r3346, %r725, %r3174, %r3338;
	mad.lo.s32 	%r3345, %r729, %r3174, %r3338;
	mad.lo.s32 	%r3344, %r733, %r3174, %r3338;
	mad.lo.s32 	%r3343, %r737, %r3174, %r3338;
	mad.lo.s32 	%r3342, %r741, %r3174, %r3338;
	mad.lo.s32 	%r3341, %r745, %r3174, %r3338;
	mad.lo.s32 	%r3340, %r749, %r3174, %r3338;
	mad.lo.s32 	%r3339, %r625, %r3174, %r3338;
	mad.lo.s32 	%r813, %r3044, %r3336, %r623;
	add.s32 	%r3337, %r813, %r3303;
	mad.lo.s32 	%r3335, %r747, %r3174, %r3303;
	mad.lo.s32 	%r3334, %r743, %r3174, %r3303;
	mad.lo.s32 	%r3333, %r739, %r3174, %r3303;
	mad.lo.s32 	%r3332, %r735, %r3174, %r3303;
	mad.lo.s32 	%r3331, %r731, %r3174, %r3303;
	mad.lo.s32 	%r3330, %r727, %r3174, %r3303;
	mad.lo.s32 	%r3329, %r723, %r3174, %r3303;
	mad.lo.s32 	%r3328, %r719, %r3174, %r3303;
	mad.lo.s32 	%r3327, %r715, %r3174, %r3303;
	mad.lo.s32 	%r3326, %r711, %r3174, %r3303;
	mad.lo.s32 	%r3325, %r707, %r3174, %r3303;
	mad.lo.s32 	%r3324, %r703, %r3174, %r3303;
	mad.lo.s32 	%r3323, %r699, %r3174, %r3303;
	mad.lo.s32 	%r3322, %r695, %r3174, %r3303;
	mad.lo.s32 	%r3321, %r691, %r3174, %r3303;
	mad.lo.s32 	%r3320, %r687, %r3174, %r3303;
	mad.lo.s32 	%r3319, %r683, %r3174, %r3303;
	mad.lo.s32 	%r3318, %r679, %r3174, %r3303;
	mad.lo.s32 	%r3317, %r675, %r3174, %r3303;
	mad.lo.s32 	%r3316, %r671, %r3174, %r3303;
	mad.lo.s32 	%r3315, %r667, %r3174, %r3303;
	mad.lo.s32 	%r3314, %r663, %r3174, %r3303;
	mad.lo.s32 	%r3313, %r659, %r3174, %r3303;
	mad.lo.s32 	%r3312, %r655, %r3174, %r3303;
	mad.lo.s32 	%r3311, %r651, %r3174, %r3303;
	mad.lo.s32 	%r3310, %r647, %r3174, %r3303;
	mad.lo.s32 	%r3309, %r643, %r3174, %r3303;
	mad.lo.s32 	%r3308, %r639, %r3174, %r3303;
	mad.lo.s32 	%r3307, %r635, %r3174, %r3303;
	mad.lo.s32 	%r3306, %r631, %r3174, %r3303;
	mad.lo.s32 	%r3305, %r627, %r3174, %r3303;
	mad.lo.s32 	%r3304, %r621, %r3174, %r3303;
	mov.f32 	%f3075, 0f00000000;
$L__BB2_2:
	ld.param.u32 	%r3175, [_Z31matrix_multiplication_kernel_v3PKfS0_Pfiii_param_5];
	ld.param.u32 	%r2916, [_Z31matrix_multiplication_kernel_v3PKfS0_Pfiii_param_3];
	mov.u32 	%r814, %tid.y;
	shl.b32 	%r815, %r814, 2;
	mov.u32 	%r816, %tid.x;
	add.s32 	%r817, %r815, %r816;
	shr.u32 	%r818, %r817, 5;
	mov.u32 	%r819, %ctaid.y;
	shl.b32 	%r820, %r819, 5;
	add.s32 	%r821, %r818, %r820;
	setp.lt.s32 	%p2, %r821, %r2916;
	setp.lt.s32 	%p3, %r3303, %r3175;
	and.pred  	%p4, %p2, %p3;
	mov.f32 	%f3203, 0f00000000;
	@%p4 bra 	$L__BB2_3;
	bra.uni 	$L__BB2_4;
$L__BB2_3:
	ld.param.u64 	%rd438, [_Z31matrix_multiplication_kernel_v3PKfS0_Pfiii_param_0];
	cvta.to.global.u64 	%rd14, %rd438;
	mul.wide.u32 	%rd15, %r3304, 4;
	add.s64 	%rd16, %rd14, %rd15;
	ld.global.f32 	%f3203, [%rd16];
$L__BB2_4:
	ld.param.u32 	%r3176, [_Z31matrix_multiplication_kernel_v3PKfS0_Pfiii_param_5];
	ld.param.u32 	%r3045, [_Z31matrix_multiplication_kernel_v3PKfS0_Pfiii_param_4];
	mov.u32 	%r822, %tid.y;
	shl.b32 	%r823, %r822, 2;
	mov.u32 	%r824, %tid.x;
	add.s32 	%r825, %r823, %r824;
	and.b32  	%r826, %r825, 31;
	mov.u32 	%r827, %ctaid.x;
	shl.b32 	%r828, %r827, 5;
	or.b32  	%r829, %r826, %r828;
	setp.ge.s32 	%p5, %r829, %r3045;
	shr.u32 	%r831, %r825, 5;
	mov.u32 	%r832, _ZZ31matrix_multiplication_kernel_v3PKfS0_PfiiiE2sa;
	mad.lo.s32 	%r833, %r831, 132, %r832;
	shl.b32 	%r834, %r825, 2;
	and.b32  	%r835, %r834, 124;
	add.s32 	%r836, %r833, %r835;
	st.shared.f32 	[%r836], %f3203;
	setp.ge.s32 	%p6, %r3336, %r3176;
	mov.f32 	%f3204, 0f00000000;
	or.pred  	%p7, %p6, %p5;
	@%p7 bra 	$L__BB2_6;
	ld.param.u64 	%rd502, [_Z31matrix_multiplication_kernel_v3PKfS0_Pfiii_param_1];
	cvta.to.global.u64 	%rd17, %rd502;
	mul.wide.s32 	%rd18, %r3337, 4;
	add.s64 	%rd19, %rd17, %rd18;
	ld.global.f32 	%f3204, [%rd19];
$L__BB2_6:
	ld.param.u32 	%r3177, [_Z31matrix_multiplication_kernel_v3PKfS0_Pfiii_param_5];
	ld.param.u32 	%r2917, [_Z31matrix_multiplication_kernel_v3PKfS0_Pfiii_param_3];
	mov.u32 	%r837, %tid.y;
	shl.b32 	%r838, %r837, 2;
	mov.u32 	%r839, %tid.x;
	add.s32 	%r840, %r838, %r839;
	add.s32 	%r841, %r840, 16;
	shr.u32 	%r842, %r841, 5;
	mov.u32 	%r843, %ctaid.y;
	shl.b32 	%r844, %r843, 5;
	add.s32 	%r845, %r842, %r844;
	setp.ge.s32 	%p8, %r845, %r2917;
	shr.u32 	%r846, %r840, 5;
	mov.u32 	%r847, _ZZ31matrix_multiplication_kernel_v3PKfS0_PfiiiE2sb;
	mad.lo.s32 	%r848, %r846, 132, %r847;
	shl.b32 	%r849, %r840, 2;
	and.b32  	%r850, %r849, 124;
	add.s32 	%r851, %r848, %r850;
	st.shared.f32 	[%r851], %f3204;
	setp.ge.s32 	%p9, %r3338, %r3177;
	mov.f32 	%f3205, 0f00000000;
	or.pred  	%p10, %p8, %p9;
	@%p10 bra 	$L__BB2_8;
	ld.param.u64 	%rd439, [_Z31matrix_multiplication_kernel_v3PKfS0_Pfiii_param_0];
	cvta.to.global.u64 	%rd20, %rd439;
	mul.wide.u32 	%rd21, %r3339, 4;
	add.s64 	%rd22, %rd20, %rd21;
	ld.global.f32 	%f3205, [%rd22];
$L__BB2_8:
	ld.param.u32 	%r3178, [_Z31matrix_multiplication_kernel_v3PKfS0_Pfiii_param_5];
	ld.param.u32 	%r3046, [_Z31matrix_multiplication_kernel_v3PKfS0_Pfiii_param_4];
	mov.u32 	%r852, %tid.y;
	shl.b32 	%r853, %r852, 2;
	mov.u32 	%r854, %tid.x;
	add.s32 	%r855, %r853, %r854;
	add.s32 	%r856, %r855, 16;
	and.b32  	%r857, %r856, 31;
	mov.u32 	%r858, %ctaid.x;
	shl.b32 	%r859, %r858, 5;
	or.b32  	%r860, %r857, %r859;
	setp.ge.s32 	%p11, %r860, %r3046;
	shr.u32 	%r862, %r856, 5;
	mov.u32 	%r863, _ZZ31matrix_multiplication_kernel_v3PKfS0_PfiiiE2sa;
	mad.lo.s32 	%r864, %r862, 132, %r863;
	shl.b32 	%r865, %r856, 2;
	and.b32  	%r866, %r865, 124;
	add.s32 	%r867, %r864, %r866;
	st.shared.f32 	[%r867], %f3205;
	setp.ge.s32 	%p12, %r3371, %r3178;
	mov.f32 	%f3206, 0f00000000;
	or.pred  	%p13, %p12, %p11;
	@%p13 bra 	$L__BB2_10;
	ld.param.u64 	%rd503, [_Z31matrix_multiplication_kernel_v3PKfS0_Pfiii_param_1];
	cvta.to.global.u64 	%rd23, %rd503;
	mul.wide.s32 	%rd24, %r3372, 4;
	add.s64 	%rd25, %rd23, %rd24;
	ld.global.f32 	%f3206, [%rd25];
$L__BB2_10:
	ld.param.u32 	%r3179, [_Z31matrix_multiplication_kernel_v3PKfS0_Pfiii_param_5];
	ld.param.u32 	%r2918, [_Z31matrix_multiplication_kernel_v3PKfS0_Pfiii_param_3];
	setp.ge.s32 	%p14, %r3303, %r3179;
	mov.u32 	%r868, %tid.y;
	shl.b32 	%r869, %r868, 2;
	mov.u32 	%r870, %tid.x;
	add.s32 	%r871, %r869, %r870;
	add.s32 	%r872, %r871, 32;
	shr.u32 	%r873, %r872, 5;
	mov.u32 	%r874, %ctaid.y;
	shl.b32 	%r875, %r874, 5;
	add.s32 	%r876, %r873, %r875;
	setp.ge.s32 	%p15, %r876, %r2918;
	add.s32 	%r877, %r871, 16;
	shr.u32 	%r878, %r877, 5;
	mov.u32 	%r879, _ZZ31matrix_multiplication_kernel_v3PKfS0_PfiiiE2sb;
	mad.lo.s32 	%r880, %r878, 132, %r879;
	shl.b32 	%r881, %r877, 2;
	and.b32  	%r882, %r881, 124;
	add.s32 	%r883, %r880, %r882;
	st.shared.f32 	[%r883], %f3206;
	mov.f32 	%f3207, 0f00000000;
	or.pred  	%p16, %p15, %p14;
	@%p16 bra 	$L__BB2_12;
	ld.param.u64 	%rd440, [_Z31matrix_multiplication_kernel_v3PKfS0_Pfiii_param_0];
	cvta.to.global.u64 	%rd26, %rd440;
	mul.wide.u32 	%rd27, %r3305, 4;
	add.s64 	%rd28, %rd26, %rd27;
	ld.global.f32 	%f3207, [%rd28];
$L__BB2_12:
	ld.param.u32 	%r3180, [_Z31matrix_multiplication_kernel_v3PKfS0_Pfiii_param_5];
	ld.param.u32 	%r3047, [_Z31matrix_multiplication_kernel_v3PKfS0_Pfiii_param_4];
	mov.u32 	%r884, %tid.y;
	shl.b32 	%r885, %r884, 2;
	mov.u32 	%r886, %tid.x;
	add.s32 	%r887, %r885, %r886;
	and.b32  	%r888, %r887, 31;
	mov.u32 	%r889, %ctaid.x;
	shl.b32 	%r890, %r889, 5;
	or.b32  	%r891, %r888, %r890;
	setp.ge.s32 	%p17, %r891, %r3047;
	add.s32 	%r893, %r887, 32;
	shr.u32 	%r894, %r893, 5;
	mov.u32 	%r895, _ZZ31matrix_multiplication_kernel_v3PKfS0_PfiiiE2sa;
	mad.lo.s32 	%r896, %r894, 132, %r895;
	shl.b32 	%r897, %r887, 2;
	and.b32  	%r898, %r897, 124;
	add.s32 	%r899, %r896, %r898;
	st.shared.f32 	[%r899], %f3207;
	setp.ge.s32 	%p18, %r3373, %r3180;
	mov.f32 	%f3208, 0f00000000;
	or.pred  	%p19, %p18, %p17;
	@%p19 bra 	$L__BB2_14;
	ld.param.u64 	%rd504, [_Z31matrix_multiplication_kernel_v3PKfS0_Pfiii_param_1];
	cvta.to.global.u64 	%rd29, %rd504;
	mul.wide.s32 	%rd30, %r3374, 4;
	add.s64 	%rd31, %rd29, %rd30;
	ld.global.f32 	%f3208, [%rd31];
$L__BB2_14:
	ld.param.u32 	%r3181, [_Z31matrix_multiplication_kernel_v3PKfS0_Pfiii_param_5];
	ld.param.u32 	%r2919, [_Z31matrix_multiplication_kernel_v3PKfS0_Pfiii_param_3];
	setp.ge.s32 	%p20, %r3338, %r3181;
	mov.u32 	%r900, %tid.y;
	shl.b32 	%r901, %r900, 2;
	mov.u32 	%r902, %tid.x;
	add.s32 	%r903, %r901, %r902;
	add.s32 	%r904, %r903, 48;
	shr.u32 	%r905, %r904, 5;
	mov.u32 	%r906, %ctaid.y;
	shl.b32 	%r907, %r906, 5;
	add.s32 	%r908, %r905, %r907;
	setp.ge.s32 	%p21, %r908, %r2919;
	add.s32 	%r909, %r903, 32;
	shr.u32 	%r910, %r909, 5;
	mov.u32 	%r911, _ZZ31matrix_multiplication_kernel_v3PKfS0_PfiiiE2sb;
	mad.lo.s32 	%r912, %r910, 132, %r911;
	shl.b32 	%r913, %r903, 2;
	and.b32  	%r914, %r913, 124;
	add.s32 	%r915, %r912, %r914;
	st.shared.f32 	[%r915], %f3208;
	mov.f32 	%f3209, 0f00000000;
	or.pred  	%p22, %p21, %p20;
	@%p22 bra 	$L__BB2_16;
	ld.param.u64 	%rd441, [_Z31matrix_multiplication_kernel_v3PKfS0_Pfiii_param_0];
	cvta.to.global.u64 	%rd32, %rd441;
	mul.wide.u32 	%rd33, %r3370, 4;
	add.s64 	%rd34, %rd32, %rd33;
	ld.global.f32 	%f3209, [%rd34];
$L__BB2_16:
	ld.param.u32 	%r3182, [_Z31matrix_multiplication_kernel_v3PKfS0_Pfiii_param_5];
	ld.param.u32 	%r3048, [_Z31matrix_multiplication_kernel_v3PKfS0_Pfiii_param_4];
	mov.u32 	%r916, %tid.y;
	shl.b32 	%r917, %r916, 2;
	mov.u32 	%r918, %tid.x;
	add.s32 	%r919, %r917, %r918;
	add.s32 	%r920, %r919, 16;
	and.b32  	%r921, %r920, 31;
	mov.u32 	%r922, %ctaid.x;
	shl.b32 	%r923, %r922, 5;
	or.b32  	%r924, %r921, %r923;
	setp.ge.s32 	%p23, %r924, %r3048;
	add.s32 	%r926, %r919, 48;
	shr.u32 	%r927, %r926, 5;
	mov.u32 	%r928, _ZZ31matrix_multiplication_kernel_v3PKfS0_PfiiiE2sa;
	mad.lo.s32 	%r929, %r927, 132, %r928;
	shl.b32 	%r930, %r926, 2;
	and.b32  	%r931, %r930, 124;
	add.s32 	%r932, %r929, %r931;
	st.shared.f32 	[%r932], %f3209;
	setp.ge.s32 	%p24, %r3375, %r3182;
	mov.f32 	%f3210, 0f00000000;
	or.pred  	%p25, %p24, %p23;
	@%p25 bra 	$L__BB2_18;
	ld.param.u64 	%rd505, [_Z31matrix_multiplication_kernel_v3PKfS0_Pfiii_param_1];
	cvta.to.global.u64 	%rd35, %rd505;
	mul.wide.s32 	%rd36, %r3376, 4;
	add.s64 	%rd37, %rd35, %rd36;
	ld.global.f32 	%f3210, [%rd37];
$L__BB2_18:
	ld.param.u32 	%r3183, [_Z31matrix_multiplication_kernel_v3PKfS0_Pfiii_param_5];
	ld.param.u32 	%r2920, [_Z31matrix_multiplication_kernel_v3PKfS0_Pfiii_param_3];
	setp.ge.s32 	%p26, %r3303, %r3183;
	mov.u32 	%r933, %tid.y;
	shl.b32 	%r934, %r933, 2;
	mov.u32 	%r935, %tid.x;
	add.s32 	%r936, %r934, %r935;
	add.s32 	%r937, %r936, 64;
	shr.u32 	%r938, %r937, 5;
	mov.u32 	%r939, %ctaid.y;
	shl.b32 	%r940, %r939, 5;
	add.s32 	%r941, %r938, %r940;
	setp.ge.s32 	%p27, %r941, %r2920;
	add.s32 	%r942, %r936, 48;
	shr.u32 	%r943, %r942, 5;
	mov.u32 	%r944, _ZZ31matrix_multiplication_kernel_v3PKfS0_PfiiiE2sb;
	mad.lo.s32 	%r945, %r943, 132, %r944;
	shl.b32 	%r946, %r942, 2;
	and.b32  	%r947, %r946, 124;
	add.s32 	%r948, %r945, %r947;
	st.shared.f32 	[%r948], %f3210;
	mov.f32 	%f3211, 0f00000000;
	or.pred  	%p28, %p27, %p26;
	@%p28 bra 	$L__BB2_20;
	ld.param.u64 	%rd442, [_Z31matrix_multiplication_kernel_v3PKfS0_Pfiii_param_0];
	cvta.to.global.u64 	%rd38, %rd442;
	mul.wide.u32 	%rd39, %r3306, 4;
	add.s64 	%rd40, %rd38, %rd39;
	ld.global.f32 	%f3211, [%rd40];
$L__BB2_20:
	ld.param.u32 	%r3184, [_Z31matrix_multiplication_kernel_v3PKfS0_Pfiii_param_5];
	ld.param.u32 	%r3049, [_Z31matrix_multiplication_kernel_v3PKfS0_Pfiii_param_4];
	mov.u32 	%r949, %tid.y;
	shl.b32 	%r950, %r949, 2;
	mov.u32 	%r951, %tid.x;
	add.s32 	%r952, %r950, %r951;
	and.b32  	%r953, %r952, 31;
	mov.u32 	%r954, %ctaid.x;
	shl.b32 	%r955, %r954, 5;
	or.b32  	%r956, %r953, %r955;
	setp.ge.s32 	%p29, %r956, %r3049;
	add.s32 	%r958, %r952, 64;
	shr.u32 	%r959, %r958, 5;
	mov.u32 	%r960, _ZZ31matrix_multiplication_kernel_v3PKfS0_PfiiiE2sa;
	mad.lo.s32 	%r961, %r959, 132, %r960;
	shl.b32 	%r962, %r952, 2;
	and.b32  	%r963, %r962, 124;
	add.s32 	%r964, %r961, %r963;
	st.shared.f32 	[%r964], %f3211;
	setp.ge.s32 	%p30, %r3377, %r3184;
	mov.f32 	%f3212, 0f00000000;
	or.pred  	%p31, %p30, %p29;
	@%p31 bra 	$L__BB2_22;
	ld.param.u64 	%rd506, [_Z31matrix_multiplication_kernel_v3PKfS0_Pfiii_param_1];
	cvta.to.global.u64 	%rd41, %rd506;
	mul.wide.s32 	%rd42, %r3378, 4;
	add.s64 	%rd43, %rd41, %rd42;
	ld.global.f32 	%f3212, [%rd43];
$L__BB2_22:
	ld.param.u32 	%r3185, [_Z31matrix_multiplication_kernel_v3PKfS0_Pfiii_param_5];
	ld.param.u32 	%r2921, [_Z31matrix_multiplication_kernel_v3PKfS0_Pfiii_param_3];
	setp.ge.s32 	%p32, %r3338, %r3185;
	mov.u32 	%r965, %tid.y;
	shl.b32 	%r966, %r965, 2;
	mov.u32 	%r967, %tid.x;
	add.s32 	%r968, %r966, %r967;
	add.s32 	%r969, %r968, 80;
	shr.u32 	%r970, %r969, 5;
	mov.u32 	%r971, %ctaid.y;
	shl.b32 	%r972, %r971, 5;
	add.s32 	%r973, %r970, %r972;
	setp.ge.s32 	%p33, %r973, %r2921;
	add.s32 	%r974, %r968, 64;
	shr.u32 	%r975, %r974, 5;
	mov.u32 	%r976, _ZZ31matrix_multiplication_kernel_v3PKfS0_PfiiiE2sb;
	mad.lo.s32 	%r977, %r975, 132, %r976;
	shl.b32 	%r978, %r968, 2;
	and.b32  	%r979, %r978, 124;
	add.s32 	%r980, %r977, %r979;
	st.shared.f32 	[%r980], %f3212;
	mov.f32 	%f3213, 0f00000000;
	or.pred  	%p34, %p33, %p32;
	@%p34 bra 	$L__BB2_24;
	ld.param.u64 	%rd443, [_Z31matrix_multiplication_kernel_v3PKfS0_Pfiii_param_0];
	cvta.to.global.u64 	%rd44, %rd443;
	mul.wide.u32 	%rd45, %r3369, 4;
	add.s64 	%rd46, %rd44, %rd45;
	ld.global.f32 	%f3213, [%rd46];
$L__BB2_24:
	ld.param.u32 	%r3186, [_Z31matrix_multiplication_kernel_v3PKfS0_Pfiii_param_5];
	ld.param.u32 	%r3050, [_Z31matrix_multiplication_kernel_v3PKfS0_Pfiii_param_4];
	mov.u32 	%r981, %tid.y;
	shl.b32 	%r982, %r981, 2;
	mov.u32 	%r983, %tid.x;
	add.s32 	%r984, %r982, %r983;
	add.s32 	%r985, %r984, 16;
	and.b32  	%r986, %r985, 31;
	mov.u32 	%r987, %ctaid.x;
	shl.b32 	%r988, %r987, 5;
	or.b32  	%r989, %r986, %r988;
	setp.ge.s32 	%p35, %r989, %r3050;
	add.s32 	%r991, %r984, 80;
	shr.u32 	%r992, %r991, 5;
	mov.u32 	%r993, _ZZ31matrix_multiplication_kernel_v3PKfS0_PfiiiE2sa;
	mad.lo.s32 	%r994, %r992, 132, %r993;
	shl.b32 	%r995, %r991, 2;
	and.b32  	%r996, %r995, 124;
	add.s32 	%r997, %r994, %r996;
	st.shared.f32 	[%r997], %f3213;
	setp.ge.s32 	%p36, %r3379, %r3186;
	mov.f32 	%f3214, 0f00000000;
	or.pred  	%p37, %p36, %p35;
	@%p37 bra 	$L__BB2_26;
	ld.param.u64 	%rd507, [_Z31matrix_multiplication_kernel_v3PKfS0_Pfiii_param_1];
	cvta.to.global.u64 	%rd47, %rd507;
	mul.wide.s32 	%rd48, %r3380, 4;
	add.s64 	%rd49, %rd47, %rd48;
	ld.global.f32 	%f3214, [%rd49];
$L__BB2_26:
	ld.param.u32 	%r3187, [_Z31matrix_multiplication_kernel_v3PKfS0_Pfiii_param_5];
	ld.param.u32 	%r2922, [_Z31matrix_multiplication_kernel_v3PKfS0_Pfiii_param_3];
	setp.ge.s32 	%p38, %r3303, %r3187;
	mov.u32 	%r998, %tid.y;
	shl.b32 	%r999, %r998, 2;
	mov.u32 	%r1000, %tid.x;
	add.s32 	%r1001, %r999, %r1000;
	add.s32 	%r1002, %r1001, 96;
	shr.u32 	%r1003, %r1002, 5;
	mov.u32 	%r1004, %ctaid.y;
	shl.b32 	%r1005, %r1004, 5;
	add.s32 	%r1006, %r1003, %r1005;
	setp.ge.s32 	%p39, %r1006, %r2922;
	add.s32 	%r1007, %r1001, 80;
	shr.u32 	%r1008, %r1007, 5;
	mov.u32 	%r1009, _ZZ31matrix_multiplication_kernel_v3PKfS0_PfiiiE2sb;
	mad.lo.s32 	%r1010, %r1008, 132, %r1009;
	shl.b32 	%r1011, %r1007, 2;
	and.b32  	%r1012, %r1011, 124;
	add.s32 	%r1013, %r1010, %r1012;
	st.shared.f32 	[%r1013], %f3214;
	mov.f32 	%f3215, 0f00000000;
	or.pred  	%p40, %p39, %p38;
	@%p40 bra 	$L__BB2_28;
	ld.param.u64 	%rd444, [_Z31matrix_multiplication_kernel_v3PKfS0_Pfiii_param_0];
	cvta.to.global.u64 	%rd50, %rd444;
	mul.wide.u32 	%rd51, %r3307, 4;
	add.s64 	%rd52, %rd50, %rd51;
	ld.global.f32 	%f3215, [%rd52];
$L__BB2_28:
	ld.param.u32 	%r3188, [_Z31matrix_multiplication_kernel_v3PKfS0_Pfiii_param_5];
	ld.param.u32 	%r3051, [_Z31matrix_multiplication_kernel_v3PKfS0_Pfiii_param_4];
	mov.u32 	%r1014, %tid.y;
	shl.b32 	%r1015, %r1014, 2;
	mov.u32 	%r1016, %tid.x;
	add.s32 	%r1017, %r1015, %r1016;
	and.b32  	%r1018, %r1017, 31;
	mov.u32 	%r1019, %ctaid.x;
	shl.b32 	%r1020, %r1019, 5;
	or.b32  	%r1021, %r1018, %r1020;
	setp.ge.s32 	%p41, %r1021, %r3051;
	add.s32 	%r1023, %r1017, 96;
	shr.u32 	%r1024, %r1023, 5;
	mov.u32 	%r1025, _ZZ31matrix_multiplication_kernel_v3PKfS0_PfiiiE2sa;
	mad.lo.s32 	%r1026, %r1024, 132, %r1025;
	shl.b32 	%r1027, %r1017, 2;
	and.b32  	%r1028, %r1027, 124;
	add.s32 	%r1029, %r1026, %r1028;
	st.shared.f32 	[%r1029], %f3215;
	setp.ge.s32 	%p42, %r3381, %r3188;
	mov.f32 	%f3216, 0f00000000;
	or.pred  	%p43, %p42, %p41;
	@%p43 bra 	$L__BB2_30;
	ld.param.u64 	%rd508, [_Z31matrix_multiplication_kernel_v3PKfS0_Pfiii_param_1];
	cvta.to.global.u64 	%rd53, %rd508;
	mul.wide.s32 	%rd54, %r3382, 4;
	add.s64 	%rd55, %rd53, %rd54;
	ld.global.f32 	%f3216, [%rd55];
$L__BB2_30:
	ld.param.u32 	%r3189, [_Z31matrix_multiplication_kernel_v3PKfS0_Pfiii_param_5];
	ld.param.u32 	%r2923, [_Z31matrix_multiplication_kernel_v3PKfS0_Pfiii_param_3];
	setp.ge.s32 	%p44, %r3338, %r3189;
	mov.u32 	%r1030, %tid.y;
	shl.b32 	%r1031, %r1030, 2;
	mov.u32 	%r1032, %tid.x;
	add.s32 	%r1033, %r1031, %r1032;
	add.s32 	%r1034, %r1033, 112;
	shr.u32 	%r1035, %r1034, 5;
	mov.u32 	%r1036, %ctaid.y;
	shl.b32 	%r1037, %r1036, 5;
	add.s32 	%r1038, %r1035, %r1037;
	setp.ge.s32 	%p45, %r1038, %r2923;
	add.s32 	%r1039, %r1033, 96;
	shr.u32 	%r1040, %r1039, 5;
	mov.u32 	%r1041, _ZZ31matrix_multiplication_kernel_v3PKfS0_PfiiiE2sb;
	mad.lo.s32 	%r1042, %r1040, 132, %r1041;
	shl.b32 	%r1043, %r1033, 2;
	and.b32  	%r1044, %r1043, 124;
	add.s32 	%r1045, %r1042, %r1044;
	st.shared.f32 	[%r1045], %f3216;
	mov.f32 	%f3217, 0f00000000;
	or.pred  	%p46, %p45, %p44;
	@%p46 bra 	$L__BB2_32;
	ld.param.u64 	%rd445, [_Z31matrix_multiplication_kernel_v3PKfS0_Pfiii_param_0];
	cvta.to.global.u64 	%rd56, %rd445;
	mul.wide.u32 	%rd57, %r3368, 4;
	add.s64 	%rd58, %rd56, %rd57;
	ld.global.f32 	%f3217, [%rd58];
$L__BB2_32:
	ld.param.u32 	%r3190, [_Z31matrix_multiplication_kernel_v3PKfS0_Pfiii_param_5];
	ld.param.u32 	%r3052, [_Z31matrix_multiplication_kernel_v3PKfS0_Pfiii_param_4];
	mov.u32 	%r1046, %tid.y;
	shl.b32 	%r1047, %r1046, 2;
	mov.u32 	%r1048, %tid.x;
	add.s32 	%r1049, %r1047, %r1048;
	add.s32 	%r1050, %r1049, 16;
	and.b32  	%r1051, %r1050, 31;
	mov.u32 	%r1052, %ctaid.x;
	shl.b32 	%r1053, %r1052, 5;
	or.b32  	%r1054, %r1051, %r1053;
	setp.ge.s32 	%p47, %r1054, %r3052;
	add.s32 	%r1056, %r1049, 112;
	shr.u32 	%r1057, %r1056, 5;
	mov.u32 	%r1058, _ZZ31matrix_multiplication_kernel_v3PKfS0_PfiiiE2sa;
	mad.lo.s32 	%r1059, %r1057, 132, %r1058;
	shl.b32 	%r1060, %r1056, 2;
	and.b32  	%r1061, %r1060, 124;
	add.s32 	%r1062, %r1059, %r1061;
	st.shared.f32 	[%r1062], %f3217;
	setp.ge.s32 	%p48, %r3383, %r3190;
	mov.f32 	%f3218, 0f00000000;
	or.pred  	%p49, %p48, %p47;
	@%p49 bra 	$L__BB2_34;
	ld.param.u64 	%rd509, [_Z31matrix_multiplication_kernel_v3PKfS0_Pfiii_param_1];
	cvta.to.global.u64 	%rd59, %rd509;
	mul.wide.s32 	%rd60, %r3384, 4;
	add.s64 	%rd61, %rd59, %rd60;
	ld.global.f32 	%f3218, [%rd61];
$L__BB2_34:
	ld.param.u32 	%r3191, [_Z31matrix_multiplication_kernel_v3PKfS0_Pfiii_param_5];
	ld.param.u32 	%r2924, [_Z31matrix_multiplication_kernel_v3PKfS0_Pfiii_param_3];
	setp.ge.s32 	%p50, %r3303, %r3191;
	mov.u32 	%r1063, %tid.y;
	shl.b32 	%r1064, %r1063, 2;
	mov.u32 	%r1065, %tid.x;
	add.s32 	%r1066, %r1064, %r1065;
	add.s32 	%r1067, %r1066, 128;
	shr.u32 	%r1068, %r1067, 5;
	mov.u32 	%r1069, %ctaid.y;
	shl.b32 	%r1070, %r1069, 5;
	add.s32 	%r1071, %r1068, %r1070;
	setp.ge.s32 	%p51, %r1071, %r2924;
	add.s32 	%r1072, %r1066, 112;
	shr.u32 	%r1073, %r1072, 5;
	mov.u32 	%r1074, _ZZ31matrix_multiplication_kernel_v3PKfS0_PfiiiE2sb;
	mad.lo.s32 	%r1075, %r1073, 132, %r1074;
	shl.b32 	%r1076, %r1072, 2;
	and.b32  	%r1077, %r1076, 124;
	add.s32 	%r1078, %r1075, %r1077;
	st.shared.f32 	[%r1078], %f3218;
	mov.f32 	%f3219, 0f00000000;
	or.pred  	%p52, %p51, %p50;
	@%p52 bra 	$L__BB2_36;
	ld.param.u64 	%rd446, [_Z31matrix_multiplication_kernel_v3PKfS0_Pfiii_param_0];
	cvta.to.global.u64 	%rd62, %rd446;
	mul.wide.u32 	%rd63, %r3308, 4;
	add.s64 	%rd64, %rd62, %rd63;
	ld.global.f32 	%f3219, [%rd64];
$L__BB2_36:
	ld.param.u32 	%r3192, [_Z31matrix_multiplication_kernel_v3PKfS0_Pfiii_param_5];
	ld.param.u32 	%r3053, [_Z31matrix_multiplication_kernel_v3PKfS0_Pfiii_param_4];
	mov.u32 	%r1079, %tid.y;
	shl.b32 	%r1080, %r1079, 2;
	mov.u32 	%r1081, %tid.x;
	add.s32 	%r1082, %r1080, %r1081;
	and.b32  	%r1083, %r1082, 31;
	mov.u32 	%r1084, %ctaid.x;
	shl.b32 	%r1085, %r1084, 5;
	or.b32  	%r1086, %r1083, %r1085;
	setp.ge.s32 	%p53, %r1086, %r3053;
	add.s32 	%r1088, %r1082, 128;
	shr.u32 	%r1089, %r1088, 5;
	mov.u32 	%r1090, _ZZ31matrix_multiplication_kernel_v3PKfS0_PfiiiE2sa;
	mad.lo.s32 	%r1091, %r1089, 132, %r1090;
	shl.b32 	%r1092, %r1082, 2;
	and.b32  	%r1093, %r1092, 124;
	add.s32 	%r1094, %r1091, %r1093;
	st.shared.f32 	[%r1094], %f3219;
	setp.ge.s32 	%p54, %r3385, %r3192;
	mov.f32 	%f3220, 0f00000000;
	or.pred  	%p55, %p54, %p53;
	@%p55 bra 	$L__BB2_38;
	ld.param.u64 	%rd510, [_Z31matrix_multiplication_kernel_v3PKfS0_Pfiii_param_1];
	cvta.to.global.u64 	%rd65, %rd510;
	mul.wide.s32 	%rd66, %r3386, 4;
	add.s64 	%rd67, %rd65, %rd66;
	ld.global.f32 	%f3220, [%rd67];
$L__BB2_38:
	ld.param.u32 	%r3193, [_Z31matrix_multiplication_kernel_v3PKfS0_Pfiii_param_5];
	ld.param.u32 	%r2925, [_Z31matrix_multiplication_kernel_v3PKfS0_Pfiii_param_3];
	setp.ge.s32 	%p56, %r3338, %r3193;
	mov.u32 	%r1095, %tid.y;
	shl.b32 	%r1096, %r1095, 2;
	mov.u32 	%r1097, %tid.x;
	add.s32 	%r1098, %r1096, %r1097;
	add.s32 	%r1099, %r1098, 144;
	shr.u32 	%r1100, %r1099, 5;
	mov.u32 	%r1101, %ctaid.y;
	shl.b32 	%r1102, %r1101, 5;
	add.s32 	%r1103, %r1100, %r1102;
	setp.ge.s32 	%p57, %r1103, %r2925;
	add.s32 	%r1104, %r1098, 128;
	shr.u32 	%r1105, %r1104, 5;
	mov.u32 	%r1106, _ZZ31matrix_multiplication_kernel_v3PKfS0_PfiiiE2sb;
	mad.lo.s32 	%r1107, %r1105, 132, %r1106;
	shl.b32 	%r1108, %r1098, 2;
	and.b32  	%r1109, %r1108, 124;
	add.s32 	%r1110, %r1107, %r1109;
	st.shared.f32 	[%r1110], %f3220;
	mov.f32 	%f3221, 0f00000000;
	or.pred  	%p58, %p57, %p56;
	@%p58 bra 	$L__BB2_40;
	ld.param.u64 	%rd447, [_Z31matrix_multiplication_kernel_v3PKfS0_Pfiii_param_0];
	cvta.to.global.u64 	%rd68, %rd447;
	mul.wide.u32 	%rd69, %r3367, 4;
	add.s64 	%rd70, %rd68, %rd69;
	ld.global.f32 	%f3221, [%rd70];
$L__BB2_40:
	ld.param.u32 	%r3194, [_Z31matrix_multiplication_kernel_v3PKfS0_Pfiii_param_5];
	ld.param.u32 	%r3054, [_Z31matrix_multiplication_kernel_v3PKfS0_Pfiii_param_4];
	mov.u32 	%r1111, %tid.y;
	shl.b32 	%r1112, %r1111, 2;
	mov.u32 	%r1113, %tid.x;
	add.s32 	%r1114, %r1112, %r1113;
	add.s32 	%r1115, %r1114, 16;
	and.b32  	%r1116, %r1115, 31;
	mov.u32 	%r1117, %ctaid.x;
	shl.b32 	%r1118, %r1117, 5;
	or.b32  	%r1119, %r1116, %r1118;
	setp.ge.s32 	%p59, %r1119, %r3054;
	add.s32 	%r1121, %r1114, 144;
	shr.u32 	%r1122, %r1121, 5;
	mov.u32 	%r1123, _ZZ31matrix_multiplication_kernel_v3PKfS0_PfiiiE2sa;
	mad.lo.s32 	%r1124, %r1122, 132, %r1123;
	shl.b32 	%r1125, %r1121, 2;
	and.b32  	%r1126, %r1125, 124;
	add.s32 	%r1127, %r1124, %r1126;
	st.shared.f32 	[%r1127], %f3221;
	setp.ge.s32 	%p60, %r3387, %r3194;
	mov.f32 	%f3222, 0f00000000;
	or.pred  	%p61, %p60, %p59;
	@%p61 bra 	$L__BB2_42;
	ld.param.u64 	%rd511, [_Z31matrix_multiplication_kernel_v3PKfS0_Pfiii_param_1];
	cvta.to.global.u64 	%rd71, %rd511;
	mul.wide.s32 	%rd72, %r3388, 4;
	add.s64 	%rd73, %rd71, %rd72;
	ld.global.f32 	%f3222, [%rd73];
$L__BB2_42:
	ld.param.u32 	%r3195, [_Z31matrix_multiplication_kernel_v3PKfS0_Pfiii_param_5];
	ld.param.u32 	%r2926, [_Z31matrix_multiplication_kernel_v3PKfS0_Pfiii_param_3];
	setp.ge.s32 	%p62, %r3303, %r3195;
	mov.u32 	%r1128, %tid.y;
	shl.b32 	%r1129, %r1128, 2;
	mov.u32 	%r1130, %tid.x;
	add.s32 	%r1131, %r1129, %r1130;
	add.s32 	%r1132, %r1131, 160;
	shr.u32 	%r1133, %r1132, 5;
	mov.u32 	%r1134, %ctaid.y;
	shl.b32 	%r1135, %r1134, 5;
	add.s32 	%r1136, %r1133, %r1135;
	setp.ge.s32 	%p63, %r1136, %r2926;
	add.s32 	%r1137, %r1131, 144;
	shr.u32 	%r1138, %r1137, 5;
	mov.u32 	%r1139, _ZZ31matrix_multiplication_kernel_v3PKfS0_PfiiiE2sb;
	mad.lo.s32 	%r1140, %r1138, 132, %r1139;
	shl.b32 	%r1141, %r1137, 2;
	and.b32  	%r1142, %r1141, 124;
	add.s32 	%r1143, %r1140, %r1142;
	st.shared.f32 	[%r1143], %f3222;
	mov.f32 	%f3223, 0f00000000;
	or.pred  	%p64, %p63, %p62;
	@%p64 bra 	$L__BB2_44;
	ld.param.u64 	%rd448, [_Z31matrix_multiplication_kernel_v3PKfS0_Pfiii_param_0];
	cvta.to.global.u64 	%rd74, %rd448;
	mul.wide.u32 	%rd75, %r3309, 4;
	add.s64 	%rd76, %rd74, %rd75;
	ld.global.f32 	%f3223, [%rd76];
$L__BB2_44:
	ld.param.u32 	%r3196, [_Z31matrix_multiplication_kernel_v3PKfS0_Pfiii_param_5];
	ld.param.u32 	%r3055, [_Z31matrix_multiplication_kernel_v3PKfS0_Pfiii_param_4];
	mov.u32 	%r1144, %tid.y;
	shl.b32 	%r1145, %r1144, 2;
	mov.u32 	%r1146, %tid.x;
	add.s32 	%r1147, %r1145, %r1146;
	and.b32  	%r1148, %r1147, 31;
	mov.u32 	%r1149, %ctaid.x;
	shl.b32 	%r1150, %r1149, 5;
	or.b32  	%r1151, %r1148, %r1150;
	setp.ge.s32 	%p65, %r1151, %r3055;
	add.s32 	%r1153, %r1147, 160;
	shr.u32 	%r1154, %r1153, 5;
	mov.u32 	%r1155, _ZZ31matrix_multiplication_kernel_v3PKfS0_PfiiiE2sa;
	mad.lo.s32 	%r1156, %r1154, 132, %r1155;
	shl.b32 	%r1157, %r1147, 2;
	and.b32  	%r1158, %r1157, 124;
	add.s32 	%r1159, %r1156, %r1158;
	st.shared.f32 	[%r1159], %f3223;
	setp.ge.s32 	%p66, %r3389, %r3196;
	mov.f32 	%f3224, 0f00000000;
	or.pred  	%p67, %p66, %p65;
	@%p67 bra 	$L__BB2_46;
	ld.param.u64 	%rd512, [_Z31matrix_multiplication_kernel_v3PKfS0_Pfiii_param_1];
	cvta.to.global.u64 	%rd77, %rd512;
	mul.wide.s32 	%rd78, %r3390, 4;
	add.s64 	%rd79, %rd77, %rd78;
	ld.global.f32 	%f3224, [%rd79];
$L__BB2_46:
	ld.param.u32 	%r3197, [_Z31matrix_multiplication_kernel_v3PKfS0_Pfiii_param_5];
	ld.param.u32 	%r2927, [_Z31matrix_multiplication_kernel_v3PKfS0_Pfiii_param_3];
	setp.ge.s32 	%p68, %r3338, %r3197;
	mov.u32 	%r1160, %tid.y;
	shl.b32 	%r1161, %r1160, 2;
	mov.u32 	%r1162, %tid.x;
	add.s32 	%r1163, %r1161, %r1162;
	add.s32 	%r1164, %r1163, 176;
	shr.u32 	%r1165, %r1164, 5;
	mov.u32 	%r1166, %ctaid.y;
	shl.b32 	%r1167, %r1166, 5;
	add.s32 	%r1168, %r1165, %r1167;
	setp.ge.s32 	%p69, %r1168, %r2927;
	add.s32 	%r1169, %r1163, 160;
	shr.u32 	%r1170, %r1169, 5;
	mov.u32 	%r1171, _ZZ31matrix_multiplication_kernel_v3PKfS0_PfiiiE2sb;
	mad.lo.s32 	%r1172, %r1170, 132, %r1171;
	shl.b32 	%r1173, %r1163, 2;
	and.b32  	%r1174, %r1173, 124;
	add.s32 	%r1175, %r1172, %r1174;
	st.shared.f32 	[%r1175], %f3224;
	mov.f32 	%f3225, 0f00000000;
	or.pred  	%p70, %p69, %p68;
	@%p70 bra 	$L__BB2_48;
	ld.param.u64 	%rd449, [_Z31matrix_multiplication_kernel_v3PKfS0_Pfiii_param_0];
	cvta.to.global.u64 	%rd80, %rd449;
	mul.wide.u32 	%rd81, %r3366, 4;
	add.s64 	%rd82, %rd80, %rd81;
	ld.global.f32 	%f3225, [%rd82];
$L__BB2_48:
	ld.param.u32 	%r3198, [_Z31matrix_multiplication_kernel_v3PKfS0_Pfiii_param_5];
	ld.param.u32 	%r3056, [_Z31matrix_multiplication_kernel_v3PKfS0_Pfiii_param_4];
	mov.u32 	%r1176, %tid.y;
	shl.b32 	%r1177, %r1176, 2;
	mov.u32 	%r1178, %tid.x;
	add.s32 	%r1179, %r1177, %r1178;
	add.s32 	%r1180, %r1179, 16;
	and.b32  	%r1181, %r1180, 31;
	mov.u32 	%r1182, %ctaid.x;
	shl.b32 	%r1183, %r1182, 5;
	or.b32  	%r1184, %r1181, %r1183;
	setp.ge.s32 	%p71, %r1184, %r3056;
	add.s32 	%r1186, %r1179, 176;
	shr.u32 	%r1187, %r1186, 5;
	mov.u32 	%r1188, _ZZ31matrix_multiplication_kernel_v3PKfS0_PfiiiE2sa;
	mad.lo.s32 	%r1189, %r1187, 132, %r1188;
	shl.b32 	%r1190, %r1186, 2;
	and.b32  	%r1191, %r1190, 124;
	add.s32 	%r1192, %r1189, %r1191;
	st.shared.f32 	[%r1192], %f3225;
	setp.ge.s32 	%p72, %r3391, %r3198;
	mov.f32 	%f3226, 0f00000000;
	or.pred  	%p73, %p72, %p71;
	@%p73 bra 	$L__BB2_50;
	ld.param.u64 	%rd513, [_Z31matrix_multiplication_kernel_v3PKfS0_Pfiii_param_1];
	cvta.to.global.u64 	%rd83, %rd513;
	mul.wide.s32 	%rd84, %r3392, 4;
	add.s64 	%rd85, %rd83, %rd84;
	ld.global.f32 	%f3226, [%rd85];
$L__BB2_50:
	ld.param.u32 	%r3199, [_Z31matrix_multiplication_kernel_v3PKfS0_Pfiii_param_5];
	ld.param.u32 	%r2928, [_Z31matrix_multiplication_kernel_v3PKfS0_Pfiii_param_3];
	setp.ge.s32 	%p74, %r3303, %r3199;
	mov.u32 	%r1193, %tid.y;
	shl.b32 	%r1194, %r1193, 2;
	mov.u32 	%r1195, %tid.x;
	add.s32 	%r1196, %r1194, %r1195;
	add.s32 	%r1197, %r1196, 192;
	shr.u32 	%r1198, %r1197, 5;
	mov.u32 	%r1199, %ctaid.y;
	shl.b32 	%r1200, %r1199, 5;
	add.s32 	%r1201, %r1198, %r1200;
	setp.ge.s32 	%p75, %r1201, %r2928;
	add.s32 	%r1202, %r1196, 176;
	shr.u32 	%r1203, %r1202, 5;
	mov.u32 	%r1204, _ZZ31matrix_multiplication_kernel_v3PKfS0_PfiiiE2sb;
	mad.lo.s32 	%r1205, %r1203, 132, %r1204;
	shl.b32 	%r1206, %r1202, 2;
	and.b32  	%r1207, %r1206, 124;
	add.s32 	%r1208, %r1205, %r1207;
	st.shared.f32 	[%r1208], %f3226;
	mov.f32 	%f3227, 0f00000000;
	or.pred  	%p76, %p75, %p74;
	@%p76 bra 	$L__BB2_52;
	ld.param.u64 	%rd450, [_Z31matrix_multiplication_kernel_v3PKfS0_Pfiii_param_0];
	cvta.to.global.u64 	%rd86, %rd450;
	mul.wide.u32 	%rd87, %r3310, 4;
	add.s64 	%rd88, %rd86, %rd87;
	ld.global.f32 	%f3227, [%rd88];
$L__BB2_52:
	ld.param.u32 	%r3200, [_Z31matrix_multiplication_kernel_v3PKfS0_Pfiii_param_5];
	ld.param.u32 	%r3057, [_Z31matrix_multiplication_kernel_v3PKfS0_Pfiii_param_4];
	mov.u32 	%r1209, %tid.y;
	shl.b32 	%r1210, %r1209, 2;
	mov.u32 	%r1211, %tid.x;
	add.s32 	%r1212, %r1210, %r1211;
	and.b32  	%r1213, %r1212, 31;
	mov.u32 	%r1214, %ctaid.x;
	shl.b32 	%r1215, %r1214, 5;
	or.b32  	%r1216, %r1213, %r1215;
	setp.ge.s32 	%p77, %r1216, %r3057;
	add.s32 	%r1218, %r1212, 192;
	shr.u32 	%r1219, %r1218, 5;
	mov.u32 	%r1220, _ZZ31matrix_multiplication_kernel_v3PKfS0_PfiiiE2sa;
	mad.lo.s32 	%r1221, %r1219, 132, %r1220;
	shl.b32 	%r1222, %r1212, 2;
	and.b32  	%r1223, %r1222, 124;
	add.s32 	%r1224, %r1221, %r1223;
	st.shared.f32 	[%r1224], %f3227;
	setp.ge.s32 	%p78, %r3393, %r3200;
	mov.f32 	%f3228, 0f00000000;
	or.pred  	%p79, %p78, %p77;
	@%p79 bra 	$L__BB2_54;
	ld.param.u64 	%rd514, [_Z31matrix_multiplication_kernel_v3PKfS0_Pfiii_param_1];
	cvta.to.global.u64 	%rd89, %rd514;
	mul.wide.s32 	%rd90, %r3394, 4;
	add.s64 	%rd91, %rd89, %rd90;
	ld.global.f32 	%f3228, [%rd91];
$L__BB2_54:
	ld.param.u32 	%r3201, [_Z31matrix_multiplication_kernel_v3PKfS0_Pfiii_param_5];
	ld.param.u32 	%r2929, [_Z31matrix_multiplication_kernel_v3PKfS0_Pfiii_param_3];
	setp.ge.s32 	%p80, %r3338, %r3201;
	mov.u32 	%r1225, %tid.y;
	shl.b32 	%r1226, %r1225, 2;
	mov.u32 	%r1227, %tid.x;
	add.s32 	%r1228, %r1226, %r1227;
	add.s32 	%r1229, %r1228, 208;
	shr.u32 	%r1230, %r1229, 5;
	mov.u32 	%r1231, %ctaid.y;
	shl.b32 	%r1232, %r1231, 5;
	add.s32 	%r1233, %r1230, %r1232;
	setp.ge.s32 	%p81, %r1233, %r2929;
	add.s32 	%r1234, %r1228, 192;
	shr.u32 	%r1235, %r1234, 5;
	mov.u32 	%r1236, _ZZ31matrix_multiplication_kernel_v3PKfS0_PfiiiE2sb;
	mad.lo.s32 	%r1237, %r1235, 132, %r1236;
	shl.b32 	%r1238, %r1228, 2;
	and.b32  	%r1239, %r1238, 124;
	add.s32 	%r1240, %r1237, %r1239;
	st.shared.f32 	[%r1240], %f3228;
	mov.f32 	%f3229, 0f00000000;
	or.pred  	%p82, %p81, %p80;
	@%p82 bra 	$L__BB2_56;
	ld.param.u64 	%rd451, [_Z31matrix_multiplication_kernel_v3PKfS0_Pfiii_param_0];
	cvta.to.global.u64 	%rd92, %rd451;
	mul.wide.u32 	%rd93, %r3365, 4;
	add.s64 	%rd94, %rd92, %rd93;
	ld.global.f32 	%f3229, [%rd94];
$L__BB2_56:
	ld.param.u32 	%r3202, [_Z31matrix_multiplication_kernel_v3PKfS0_Pfiii_param_5];
	ld.param.u32 	%r3058, [_Z31matrix_multiplication_kernel_v3PKfS0_Pfiii_param_4];
	mov.u32 	%r1241, %tid.y;
	shl.b32 	%r1242, %r1241, 2;
	mov.u32 	%r1243, %tid.x;
	add.s32 	%r1244, %r1242, %r1243;
	add.s32 	%r1245, %r1244, 16;
	and.b32  	%r1246, %r1245, 31;
	mov.u32 	%r1247, %ctaid.x;
	shl.b32 	%r1248, %r1247, 5;
	or.b32  	%r1249, %r1246, %r1248;
	setp.ge.s32 	%p83, %r1249, %r3058;
	add.s32 	%r1251, %r1244, 208;
	shr.u32 	%r1252, %r1251, 5;
	mov.u32 	%r1253, _ZZ31matrix_multiplication_kernel_v3PKfS0_PfiiiE2sa;
	mad.lo.s32 	%r1254, %r1252, 132, %r1253;
	shl.b32 	%r1255, %r1251, 2;
	and.b32  	%r1256, %r1255, 124;
	add.s32 	%r1257, %r1254, %r1256;
	st.shared.f32 	[%r1257], %f3229;
	setp.ge.s32 	%p84, %r3395, %r3202;
	mov.f32 	%f3230, 0f00000000;
	or.pred  	%p85, %p84, %p83;
	@%p85 bra 	$L__BB2_58;
	ld.param.u64 	%rd515, [_Z31matrix_multiplication_kernel_v3PKfS0_Pfiii_param_1];
	cvta.to.global.u64 	%rd95, %rd515;
	mul.wide.s32 	%rd96, %r3396, 4;
	add.s64 	%rd97, %rd95, %rd96;
	ld.global.f32 	%f3230, [%rd97];
$L__BB2_58:
	ld.param.u32 	%r3203, [_Z31matrix_multiplication_kernel_v3PKfS0_Pfiii_param_5];
	ld.param.u32 	%r2930, [_Z31matrix_multiplication_kernel_v3PKfS0_Pfiii_param_3];
	setp.ge.s32 	%p86, %r3303, %r3203;
	mov.u32 	%r1258, %tid.y;
	shl.b32 	%r1259, %r1258, 2;
	mov.u32 	%r1260, %tid.x;
	add.s32 	%r1261, %r1259, %r1260;
	add.s32 	%r1262, %r1261, 224;
	shr.u32 	%r1263, %r1262, 5;
	mov.u32 	%r1264, %ctaid.y;
	shl.b32 	%r1265, %r1264, 5;
	add.s32 	%r1266, %r1263, %r1265;
	setp.ge.s32 	%p87, %r1266, %r2930;
	add.s32 	%r1267, %r1261, 208;
	shr.u32 	%r1268, %r1267, 5;
	mov.u32 	%r1269, _ZZ31matrix_multiplication_kernel_v3PKfS0_PfiiiE2sb;
	mad.lo.s32 	%r1270, %r1268, 132, %r1269;
	shl.b32 	%r1271, %r1267, 2;
	and.b32  	%r1272, %r1271, 124;
	add.s32 	%r1273, %r1270, %r1272;
	st.shared.f32 	[%r1273], %f3230;
	mov.f32 	%f3231, 0f00000000;
	or.pred  	%p88, %p87, %p86;
	@%p88 bra 	$L__BB2_60;
	ld.param.u64 	%rd452, [_Z31matrix_multiplication_kernel_v3PKfS0_Pfiii_param_0];
	cvta.to.global.u64 	%rd98, %rd452;
	mul.wide.u32 	%rd99, %r3311, 4;
	add.s64 	%rd100, %rd98, %rd99;
	ld.global.f32 	%f3231, [%rd100];
$L__BB2_60:
	ld.param.u32 	%r3204, [_Z31matrix_multiplication_kernel_v3PKfS0_Pfiii_param_5];
	ld.param.u32 	%r3059, [_Z31matrix_multiplication_kernel_v3PKfS0_Pfiii_param_4];
	mov.u32 	%r1274, %tid.y;
	shl.b32 	%r1275, %r1274, 2;
	mov.u32 	%r1276, %tid.x;
	add.s32 	%r1277, %r1275, %r1276;
	and.b32  	%r1278, %r1277, 31;
	mov.u32 	%r1279, %ctaid.x;
	shl.b32 	%r1280, %r1279, 5;
	or.b32  	%r1281, %r1278, %r1280;
	setp.ge.s32 	%p89, %r1281, %r3059;
	add.s32 	%r1283, %r1277, 224;
	shr.u32 	%r1284, %r1283, 5;
	mov.u32 	%r1285, _ZZ31matrix_multiplication_kernel_v3PKfS0_PfiiiE2sa;
	mad.lo.s32 	%r1286, %r1284, 132, %r1285;
	shl.b32 	%r1287, %r1277, 2;
	and.b32  	%r1288, %r1287, 124;
	add.s32 	%r1289, %r1286, %r1288;
	st.shared.f32 	[%r1289], %f3231;
	setp.ge.s32 	%p90, %r3397, %r3204;
	mov.f32 	%f3232, 0f00000000;
	or.pred  	%p91, %p90, %p89;
	@%p91 bra 	$L__BB2_62;
	ld.param.u64 	%rd516, [_Z31matrix_multiplication_kernel_v3PKfS0_Pfiii_param_1];
	cvta.to.global.u64 	%rd101, %rd516;
	mul.wide.s32 	%rd102, %r3398, 4;
	add.s64 	%rd103, %rd101, %rd102;
	ld.global.f32 	%f3232, [%rd103];
$L__BB2_62:
	ld.param.u32 	%r3205, [_Z31matrix_multiplication_kernel_v3PKfS0_Pfiii_param_5];
	ld.param.u32 	%r2931, [_Z31matrix_multiplication_kernel_v3PKfS0_Pfiii_param_3];
	setp.ge.s32 	%p92, %r3338, %r3205;
	mov.u32 	%r1290, %tid.y;
	shl.b32 	%r1291, %r1290, 2;
	mov.u32 	%r1292, %tid.x;
	add.s32 	%r1293, %r1291, %r1292;
	add.s32 	%r1294, %r1293, 240;
	shr.u32 	%r1295, %r1294, 5;
	mov.u32 	%r1296, %ctaid.y;
	shl.b32 	%r1297, %r1296, 5;
	add.s32 	%r1298, %r1295, %r1297;
	setp.ge.s32 	%p93, %r1298, %r2931;
	add.s32 	%r1299, %r1293, 224;
	shr.u32 	%r1300, %r1299, 5;
	mov.u32 	%r1301, _ZZ31matrix_multiplication_kernel_v3PKfS0_PfiiiE2sb;
	mad.lo.s32 	%r1302, %r1300, 132, %r1301;
	shl.b32 	%r1303, %r1293, 2;
	and.b32  	%r1304, %r1303, 124;
	add.s32 	%r1305, %r1302, %r1304;
	st.shared.f32 	[%r1305], %f3232;
	mov.f32 	%f3233, 0f00000000;
	or.pred  	%p94, %p93, %p92;
	@%p94 bra 	$L__BB2_64;
	ld.param.u64 	%rd453, [_Z31matrix_multiplication_kernel_v3PKfS0_Pfiii_param_0];
	cvta.to.global.u64 	%rd104, %rd453;
	mul.wide.u32 	%rd105, %r3364, 4;
	add.s64 	%rd106, %rd104, %rd105;
	ld.global.f32 	%f3233, [%rd106];
$L__BB2_64:
	ld.param.u32 	%r3206, [_Z31matrix_multiplication_kernel_v3PKfS0_Pfiii_param_5];
	ld.param.u32 	%r3060, [_Z31matrix_multiplication_kernel_v3PKfS0_Pfiii_param_4];
	mov.u32 	%r1306, %tid.y;
	shl.b32 	%r1307, %r1306, 2;
	mov.u32 	%r1308, %tid.x;
	add.s32 	%r1309, %r1307, %r1308;
	add.s32 	%r1310, %r1309, 16;
	and.b32  	%r1311, %r1310, 31;
	mov.u32 	%r1312, %ctaid.x;
	shl.b32 	%r1313, %r1312, 5;
	or.b32  	%r1314, %r1311, %r1313;
	setp.ge.s32 	%p95, %r1314, %r3060;
	add.s32 	%r1316, %r1309, 240;
	shr.u32 	%r1317, %r1316, 5;
	mov.u32 	%r1318, _ZZ31matrix_multiplication_kernel_v3PKfS0_PfiiiE2sa;
	mad.lo.s32 	%r1319, %r1317, 132, %r1318;
	shl.b32 	%r1320, %r1316, 2;
	and.b32  	%r1321, %r1320, 124;
	add.s32 	%r1322, %r1319, %r1321;
	st.shared.f32 	[%r1322], %f3233;
	setp.ge.s32 	%p96, %r3399, %r3206;
	mov.f32 	%f3234, 0f00000000;
	or.pred  	%p97, %p96, %p95;
	@%p97 bra 	$L__BB2_66;
	ld.param.u64 	%rd517, [_Z31matrix_multiplication_kernel_v3PKfS0_Pfiii_param_1];
	cvta.to.global.u64 	%rd107, %rd517;
	mul.wide.s32 	%rd108, %r3400, 4;
	add.s64 	%rd109, %rd107, %rd108;
	ld.global.f32 	%f3234, [%rd109];
$L__BB2_66:
	ld.param.u32 	%r3207, [_Z31matrix_multiplication_kernel_v3PKfS0_Pfiii_param_5];
	ld.param.u32 	%r2932, [_Z31matrix_multiplication_kernel_v3PKfS0_Pfiii_param_3];
	setp.ge.s32 	%p98, %r3303, %r3207;
	mov.u32 	%r1323, %tid.y;
	shl.b32 	%r1324, %r1323, 2;
	mov.u32 	%r1325, %tid.x;
	add.s32 	%r1326, %r1324, %r1325;
	add.s32 	%r1327, %r1326, 256;
	shr.u32 	%r1328, %r1327, 5;
	mov.u32 	%r1329, %ctaid.y;
	shl.b32 	%r1330, %r1329, 5;
	add.s32 	%r1331, %r1328, %r1330;
	setp.ge.s32 	%p99, %r1331, %r2932;
	add.s32 	%r1332, %r1326, 240;
	shr.u32 	%r1333, %r1332, 5;
	mov.u32 	%r1334, _ZZ31matrix_multiplication_kernel_v3PKfS0_PfiiiE2sb;
	mad.lo.s32 	%r1335, %r1333, 132, %r1334;
	shl.b32 	%r1336, %r1332, 2;
	and.b32  	%r1337, %r1336, 124;
	add.s32 	%r1338, %r1335, %r1337;
	st.shared.f32 	[%r1338], %f3234;
	mov.f32 	%f3235, 0f00000000;
	or.pred  	%p100, %p99, %p98;
	@%p100 bra 	$L__BB2_68;
	ld.param.u64 	%rd454, [_Z31matrix_multiplication_kernel_v3PKfS0_Pfiii_param_0];
	cvta.to.global.u64 	%rd110, %rd454;
	mul.wide.u32 	%rd111, %r3312, 4;
	add.s64 	%rd112, %rd110, %rd111;
	ld.global.f32 	%f3235, [%rd112];
$L__BB2_68:
	ld.param.u32 	%r3208, [_Z31matrix_multiplication_kernel_v3PKfS0_Pfiii_param_5];
	ld.param.u32 	%r3061, [_Z31matrix_multiplication_kernel_v3PKfS0_Pfiii_param_4];
	mov.u32 	%r1339, %tid.y;
	shl.b32 	%r1340, %r1339, 2;
	mov.u32 	%r1341, %tid.x;
	add.s32 	%r1342, %r1340, %r1341;
	and.b32  	%r1343, %r1342, 31;
	mov.u32 	%r1344, %ctaid.x;
	shl.b32 	%r1345, %r1344, 5;
	or.b32  	%r1346, %r1343, %r1345;
	setp.ge.s32 	%p101, %r1346, %r3061;
	add.s32 	%r1348, %r1342, 256;
	shr.u32 	%r1349, %r1348, 5;
	mov.u32 	%r1350, _ZZ31matrix_multiplication_kernel_v3PKfS0_PfiiiE2sa;
	mad.lo.s32 	%r1351, %r1349, 132, %r1350;
	shl.b32 	%r1352, %r1342, 2;
	and.b32  	%r1353, %r1352, 124;
	add.s32 	%r1354, %r1351, %r1353;
	st.shared.f32 	[%r1354], %f3235;
	setp.ge.s32 	%p102, %r3401, %r3208;
	mov.f32 	%f3236, 0f00000000;
	or.pred  	%p103, %p102, %p101;
	@%p103 bra 	$L__BB2_70;
	ld.param.u64 	%rd518, [_Z31matrix_multiplication_kernel_v3PKfS0_Pfiii_param_1];
	cvta.to.global.u64 	%rd113, %rd518;
	mul.wide.s32 	%rd114, %r3402, 4;
	add.s64 	%rd115, %rd113, %rd114;
	ld.global.f32 	%f3236, [%rd115];
$L__BB2_70:
	ld.param.u32 	%r3209, [_Z31matrix_multiplication_kernel_v3PKfS0_Pfiii_param_5];
	ld.param.u32 	%r2933, [_Z31matrix_multiplication_kernel_v3PKfS0_Pfiii_param_3];
	setp.ge.s32 	%p104, %r3338, %r3209;
	mov.u32 	%r1355, %tid.y;
	shl.b32 	%r1356, %r1355, 2;
	mov.u32 	%r1357, %tid.x;
	add.s32 	%r1358, %r1356, %r1357;
	add.s32 	%r1359, %r1358, 272;
	shr.u32 	%r1360, %r1359, 5;
	mov.u32 	%r1361, %ctaid.y;
	shl.b32 	%r1362, %r1361, 5;
	add.s32 	%r1363, %r1360, %r1362;
	setp.ge.s32 	%p105, %r1363, %r2933;
	add.s32 	%r1364, %r1358, 256;
	shr.u32 	%r1365, %r1364, 5;
	mov.u32 	%r1366, _ZZ31matrix_multiplication_kernel_v3PKfS0_PfiiiE2sb;
	mad.lo.s32 	%r1367, %r1365, 132, %r1366;
	shl.b32 	%r1368, %r1358, 2;
	and.b32  	%r1369, %r1368, 124;
	add.s32 	%r1370, %r1367, %r1369;
	st.shared.f32 	[%r1370], %f3236;
	mov.f32 	%f3237, 0f00000000;
	or.pred  	%p106, %p105, %p104;
	@%p106 bra 	$L__BB2_72;
	ld.param.u64 	%rd455, [_Z31matrix_multiplication_kernel_v3PKfS0_Pfiii_param_0];
	cvta.to.global.u64 	%rd116, %rd455;
	mul.wide.u32 	%rd117, %r3363, 4;
	add.s64 	%rd118, %rd116, %rd117;
	ld.global.f32 	%f3237, [%rd118];
$L__BB2_72:
	ld.param.u32 	%r3210, [_Z31matrix_multiplication_kernel_v3PKfS0_Pfiii_param_5];
	ld.param.u32 	%r3062, [_Z31matrix_multiplication_kernel_v3PKfS0_Pfiii_param_4];
	mov.u32 	%r1371, %tid.y;
	shl.b32 	%r1372, %r1371, 2;
	mov.u32 	%r1373, %tid.x;
	add.s32 	%r1374, %r1372, %r1373;
	add.s32 	%r1375, %r1374, 16;
	and.b32  	%r1376, %r1375, 31;
	mov.u32 	%r1377, %ctaid.x;
	shl.b32 	%r1378, %r1377, 5;
	or.b32  	%r1379, %r1376, %r1378;
	setp.ge.s32 	%p107, %r1379, %r3062;
	add.s32 	%r1381, %r1374, 272;
	shr.u32 	%r1382, %r1381, 5;
	mov.u32 	%r1383, _ZZ31matrix_multiplication_kernel_v3PKfS0_PfiiiE2sa;
	mad.lo.s32 	%r1384, %r1382, 132, %r1383;
	shl.b32 	%r1385, %r1381, 2;
	and.b32  	%r1386, %r1385, 124;
	add.s32 	%r1387, %r1384, %r1386;
	st.shared.f32 	[%r1387], %f3237;
	setp.ge.s32 	%p108, %r3403, %r3210;
	mov.f32 	%f3238, 0f00000000;
	or.pred  	%p109, %p108, %p107;
	@%p109 bra 	$L__BB2_74;
	ld.param.u64 	%rd519, [_Z31matrix_multiplication_kernel_v3PKfS0_Pfiii_param_1];
	cvta.to.global.u64 	%rd119, %rd519;
	mul.wide.s32 	%rd120, %r3404, 4;
	add.s64 	%rd121, %rd119, %rd120;
	ld.global.f32 	%f3238, [%rd121];
$L__BB2_74:
	ld.param.u32 	%r3211, [_Z31matrix_multiplication_kernel_v3PKfS0_Pfiii_param_5];
	ld.param.u32 	%r2934, [_Z31matrix_multiplication_kernel_v3PKfS0_Pfiii_param_3];
	setp.ge.s32 	%p110, %r3303, %r3211;
	mov.u32 	%r1388, %tid.y;
	shl.b32 	%r1389, %r1388, 2;
	mov.u32 	%r1390, %tid.x;
	add.s32 	%r1391, %r1389, %r1390;
	add.s32 	%r1392, %r1391, 288;
	shr.u32 	%r1393, %r1392, 5;
	mov.u32 	%r1394, %ctaid.y;
	shl.b32 	%r1395, %r1394, 5;
	add.s32 	%r1396, %r1393, %r1395;
	setp.ge.s32 	%p111, %r1396, %r2934;
	add.s32 	%r1397, %r1391, 272;
	shr.u32 	%r1398, %r1397, 5;
	mov.u32 	%r1399, _ZZ31matrix_multiplication_kernel_v3PKfS0_PfiiiE2sb;
	mad.lo.s32 	%r1400, %r1398, 132, %r1399;
	shl.b32 	%r1401, %r1397, 2;
	and.b32  	%r1402, %r1401, 124;
	add.s32 	%r1403, %r1400, %r1402;
	st.shared.f32 	[%r1403], %f3238;
	mov.f32 	%f3239, 0f00000000;
	or.pred  	%p112, %p111, %p110;
	@%p112 bra 	$L__BB2_76;
	ld.param.u64 	%rd456, [_Z31matrix_multiplication_kernel_v3PKfS0_Pfiii_param_0];
	cvta.to.global.u64 	%rd122, %rd456;
	mul.wide.u32 	%rd123, %r3313, 4;
	add.s64 	%rd124, %rd122, %rd123;
	ld.global.f32 	%f3239, [%rd124];
$L__BB2_76:
	ld.param.u32 	%r3212, [_Z31matrix_multiplication_kernel_v3PKfS0_Pfiii_param_5];
	ld.param.u32 	%r3063, [_Z31matrix_multiplication_kernel_v3PKfS0_Pfiii_param_4];
	mov.u32 	%r1404, %tid.y;
	shl.b32 	%r1405, %r1404, 2;
	mov.u32 	%r1406, %tid.x;
	add.s32 	%r1407, %r1405, %r1406;
	and.b32  	%r1408, %r1407, 31;
	mov.u32 	%r1409, %ctaid.x;
	shl.b32 	%r1410, %r1409, 5;
	or.b32  	%r1411, %r1408, %r1410;
	setp.ge.s32 	%p113, %r1411, %r3063;
	add.s32 	%r1413, %r1407, 288;
	shr.u32 	%r1414, %r1413, 5;
	mov.u32 	%r1415, _ZZ31matrix_multiplication_kernel_v3PKfS0_PfiiiE2sa;
	mad.lo.s32 	%r1416, %r1414, 132, %r1415;
	shl.b32 	%r1417, %r1407, 2;
	and.b32  	%r1418, %r1417, 124;
	add.s32 	%r1419, %r1416, %r1418;
	st.shared.f32 	[%r1419], %f3239;
	setp.ge.s32 	%p114, %r3405, %r3212;
	mov.f32 	%f3240, 0f00000000;
	or.pred  	%p115, %p114, %p113;
	@%p115 bra 	$L__BB2_78;
	ld.param.u64 	%rd520, [_Z31matrix_multiplication_kernel_v3PKfS0_Pfiii_param_1];
	cvta.to.global.u64 	%rd125, %rd520;
	mul.wide.s32 	%rd126, %r3406, 4;
	add.s64 	%rd127, %rd125, %rd126;
	ld.global.f32 	%f3240, [%rd127];
$L__BB2_78:
	ld.param.u32 	%r3213, [_Z31matrix_multiplication_kernel_v3PKfS0_Pfiii_param_5];
	ld.param.u32 	%r2935, [_Z31matrix_multiplication_kernel_v3PKfS0_Pfiii_param_3];
	setp.ge.s32 	%p116, %r3338, %r3213;
	mov.u32 	%r1420, %tid.y;
	shl.b32 	%r1421, %r1420, 2;
	mov.u32 	%r1422, %tid.x;
	add.s32 	%r1423, %r1421, %r1422;
	add.s32 	%r1424, %r1423, 304;
	shr.u32 	%r1425, %r1424, 5;
	mov.u32 	%r1426, %ctaid.y;
	shl.b32 	%r1427, %r1426, 5;
	add.s32 	%r1428, %r1425, %r1427;
	setp.ge.s32 	%p117, %r1428, %r2935;
	add.s32 	%r1429, %r1423, 288;
	shr.u32 	%r1430, %r1429, 5;
	mov.u32 	%r1431, _ZZ31matrix_multiplication_kernel_v3PKfS0_PfiiiE2sb;
	mad.lo.s32 	%r1432, %r1430, 132, %r1431;
	shl.b32 	%r1433, %r1423, 2;
	and.b32  	%r1434, %r1433, 124;
	add.s32 	%r1435, %r1432, %r1434;
	st.shared.f32 	[%r1435], %f3240;
	mov.f32 	%f3241, 0f00000000;
	or.pred  	%p118, %p117, %p116;
	@%p118 bra 	$L__BB2_80;
	ld.param.u64 	%rd457, [_Z31matrix_multiplication_kernel_v3PKfS0_Pfiii_param_0];
	cvta.to.global.u64 	%rd128, %rd457;
	mul.wide.u32 	%rd129, %r3362, 4;
	add.s64 	%rd130, %rd128, %rd129;
	ld.global.f32 	%f3241, [%rd130];
$L__BB2_80:
	ld.param.u32 	%r3214, [_Z31matrix_multiplication_kernel_v3PKfS0_Pfiii_param_5];
	ld.param.u32 	%r3064, [_Z31matrix_multiplication_kernel_v3PKfS0_Pfiii_param_4];
	mov.u32 	%r1436, %tid.y;
	shl.b32 	%r1437, %r1436, 2;
	mov.u32 	%r1438, %tid.x;
	add.s32 	%r1439, %r1437, %r1438;
	add.s32 	%r1440, %r1439, 16;
	and.b32  	%r1441, %r1440, 31;
	mov.u32 	%r1442, %ctaid.x;
	shl.b32 	%r1443, %r1442, 5;
	or.b32  	%r1444, %r1441, %r1443;
	setp.ge.s32 	%p119, %r1444, %r3064;
	add.s32 	%r1446, %r1439, 304;
	shr.u32 	%r1447, %r1446, 5;
	mov.u32 	%r1448, _ZZ31matrix_multiplication_kernel_v3PKfS0_PfiiiE2sa;
	mad.lo.s32 	%r1449, %r1447, 132, %r1448;
	shl.b32 	%r1450, %r1446, 2;
	and.b32  	%r1451, %r1450, 124;
	add.s32 	%r1452, %r1449, %r1451;
	st.shared.f32 	[%r1452], %f3241;
	setp.ge.s32 	%p120, %r3407, %r3214;
	mov.f32 	%f3242, 0f00000000;
	or.pred  	%p121, %p120, %p119;
	@%p121 bra 	$L__BB2_82;
	ld.param.u64 	%rd521, [_Z31matrix_multiplication_kernel_v3PKfS0_Pfiii_param_1];
	cvta.to.global.u64 	%rd131, %rd521;
	mul.wide.s32 	%rd132, %r3408, 4;
	add.s64 	%rd133, %rd131, %rd132;
	ld.global.f32 	%f3242, [%rd133];
$L__BB2_82:
	ld.param.u32 	%r3215, [_Z31matrix_multiplication_kernel_v3PKfS0_Pfiii_param_5];
	ld.param.u32 	%r2936, [_Z31matrix_multiplication_kernel_v3PKfS0_Pfiii_param_3];
	setp.ge.s32 	%p122, %r3303, %r3215;
	mov.u32 	%r1453, %tid.y;
	shl.b32 	%r1454, %r1453, 2;
	mov.u32 	%r1455, %tid.x;
	add.s32 	%r1456, %r1454, %r1455;
	add.s32 	%r1457, %r1456, 320;
	shr.u32 	%r1458, %r1457, 5;
	mov.u32 	%r1459, %ctaid.y;
	shl.b32 	%r1460, %r1459, 5;
	add.s32 	%r1461, %r1458, %r1460;
	setp.ge.s32 	%p123, %r1461, %r2936;
	add.s32 	%r1462, %r1456, 304;
	shr.u32 	%r1463, %r1462, 5;
	mov.u32 	%r1464, _ZZ31matrix_multiplication_kernel_v3PKfS0_PfiiiE2sb;
	mad.lo.s32 	%r1465, %r1463, 132, %r1464;
	shl.b32 	%r1466, %r1462, 2;
	and.b32  	%r1467, %r1466, 124;
	add.s32 	%r1468, %r1465, %r1467;
	st.shared.f32 	[%r1468], %f3242;
	mov.f32 	%f3243, 0f00000000;
	or.pred  	%p124, %p123, %p122;
	@%p124 bra 	$L__BB2_84;
	ld.param.u64 	%rd458, [_Z31matrix_multiplication_kernel_v3PKfS0_Pfiii_param_0];
	cvta.to.global.u64 	%rd134, %rd458;
	mul.wide.u32 	%rd135, %r3314, 4;
	add.s64 	%rd136, %rd134, %rd135;
	ld.global.f32 	%f3243, [%rd136];
$L__BB2_84:
	ld.param.u32 	%r3216, [_Z31matrix_multiplication_kernel_v3PKfS0_Pfiii_param_5];
	ld.param.u32 	%r3065, [_Z31matrix_multiplication_kernel_v3PKfS0_Pfiii_param_4];
	mov.u32 	%r1469, %tid.y;
	shl.b32 	%r1470, %r1469, 2;
	mov.u32 	%r1471, %tid.x;
	add.s32 	%r1472, %r1470, %r1471;
	and.b32  	%r1473, %r1472, 31;
	mov.u32 	%r1474, %ctaid.x;
	shl.b32 	%r1475, %r1474, 5;
	or.b32  	%r1476, %r1473, %r1475;
	setp.ge.s32 	%p125, %r1476, %r3065;
	add.s32 	%r1478, %r1472, 320;
	shr.u32 	%r1479, %r1478, 5;
	mov.u32 	%r1480, _ZZ31matrix_multiplication_kernel_v3PKfS0_PfiiiE2sa;
	mad.lo.s32 	%r1481, %r1479, 132, %r1480;
	shl.b32 	%r1482, %r1472, 2;
	and.b32  	%r1483, %r1482, 124;
	add.s32 	%r1484, %r1481, %r1483;
	st.shared.f32 	[%r1484], %f3243;
	setp.ge.s32 	%p126, %r3409, %r3216;
	mov.f32 	%f3244, 0f00000000;
	or.pred  	%p127, %p126, %p125;
	@%p127 bra 	$L__BB2_86;
	ld.param.u64 	%rd522, [_Z31matrix_multiplication_kernel_v3PKfS0_Pfiii_param_1];
	cvta.to.global.u64 	%rd137, %rd522;
	mul.wide.s32 	%rd138, %r3410, 4;
	add.s64 	%rd139, %rd137, %rd138;
	ld.global.f32 	%f3244, [%rd139];
$L__BB2_86:
	ld.param.u32 	%r3217, [_Z31matrix_multiplication_kernel_v3PKfS0_Pfiii_param_5];
	ld.param.u32 	%r2937, [_Z31matrix_multiplication_kernel_v3PKfS0_Pfiii_param_3];
	setp.ge.s32 	%p128, %r3338, %r3217;
	mov.u32 	%r1485, %tid.y;
	shl.b32 	%r1486, %r1485, 2;
	mov.u32 	%r1487, %tid.x;
	add.s32 	%r1488, %r1486, %r1487;
	add.s32 	%r1489, %r1488, 336;
	shr.u32 	%r1490, %r1489, 5;
	mov.u32 	%r1491, %ctaid.y;
	shl.b32 	%r1492, %r1491, 5;
	add.s32 	%r1493, %r1490, %r1492;
	setp.ge.s32 	%p129, %r1493, %r2937;
	add.s32 	%r1494, %r1488, 320;
	shr.u32 	%r1495, %r1494, 5;
	mov.u32 	%r1496, _ZZ31matrix_multiplication_kernel_v3PKfS0_PfiiiE2sb;
	mad.lo.s32 	%r1497, %r1495, 132, %r1496;
	shl.b32 	%r1498, %r1488, 2;
	and.b32  	%r1499, %r1498, 124;
	add.s32 	%r1500, %r1497, %r1499;
	st.shared.f32 	[%r1500], %f3244;
	mov.f32 	%f3245, 0f00000000;
	or.pred  	%p130, %p129, %p128;
	@%p130 bra 	$L__BB2_88;
	ld.param.u64 	%rd459, [_Z31matrix_multiplication_kernel_v3PKfS0_Pfiii_param_0];
	cvta.to.global.u64 	%rd140, %rd459;
	mul.wide.u32 	%rd141, %r3361, 4;
	add.s64 	%rd142, %rd140, %rd141;
	ld.global.f32 	%f3245, [%rd142];
$L__BB2_88:
	ld.param.u32 	%r3218, [_Z31matrix_multiplication_kernel_v3PKfS0_Pfiii_param_5];
	ld.param.u32 	%r3066, [_Z31matrix_multiplication_kernel_v3PKfS0_Pfiii_param_4];
	mov.u32 	%r1501, %tid.y;
	shl.b32 	%r1502, %r1501, 2;
	mov.u32 	%r1503, %tid.x;
	add.s32 	%r1504, %r1502, %r1503;
	add.s32 	%r1505, %r1504, 16;
	and.b32  	%r1506, %r1505, 31;
	mov.u32 	%r1507, %ctaid.x;
	shl.b32 	%r1508, %r1507, 5;
	or.b32  	%r1509, %r1506, %r1508;
	setp.ge.s32 	%p131, %r1509, %r3066;
	add.s32 	%r1511, %r1504, 336;
	shr.u32 	%r1512, %r1511, 5;
	mov.u32 	%r1513, _ZZ31matrix_multiplication_kernel_v3PKfS0_PfiiiE2sa;
	mad.lo.s32 	%r1514, %r1512, 132, %r1513;
	shl.b32 	%r1515, %r1511, 2;
	and.b32  	%r1516, %r1515, 124;
	add.s32 	%r1517, %r1514, %r1516;
	st.shared.f32 	[%r1517], %f3245;
	setp.ge.s32 	%p132, %r3411, %r3218;
	mov.f32 	%f3246, 0f00000000;
	or.pred  	%p133, %p132, %p131;
	@%p133 bra 	$L__BB2_90;
	ld.param.u64 	%rd523, [_Z31matrix_multiplication_kernel_v3PKfS0_Pfiii_param_1];
	cvta.to.global.u64 	%rd143, %rd523;
	mul.wide.s32 	%rd144, %r3412, 4;
	add.s64 	%rd145, %rd143, %rd144;
	ld.global.f32 	%f3246, [%rd145];
$L__BB2_90:
	ld.param.u32 	%r3219, [_Z31matrix_multiplication_kernel_v3PKfS0_Pfiii_param_5];
	ld.param.u32 	%r2938, [_Z31matrix_multiplication_kernel_v3PKfS0_Pfiii_param_3];
	setp.ge.s32 	%p134, %r3303, %r3219;
	mov.u32 	%r1518, %tid.y;
	shl.b32 	%r1519, %r1518, 2;
	mov.u32 	%r1520, %tid.x;
	add.s32 	%r1521, %r1519, %r1520;
	add.s32 	%r1522, %r1521, 352;
	shr.u32 	%r1523, %r1522, 5;
	mov.u32 	%r1524, %ctaid.y;
	shl.b32 	%r1525, %r1524, 5;
	add.s32 	%r1526, %r1523, %r1525;
	setp.ge.s32 	%p135, %r1526, %r2938;
	add.s32 	%r1527, %r1521, 336;
	shr.u32 	%r1528, %r1527, 5;
	mov.u32 	%r1529, _ZZ31matrix_multiplication_kernel_v3PKfS0_PfiiiE2sb;
	mad.lo.s32 	%r1530, %r1528, 132, %r1529;
	shl.b32 	%r1531, %r1527, 2;
	and.b32  	%r1532, %r1531, 124;
	add.s32 	%r1533, %r1530, %r1532;
	st.shared.f32 	[%r1533], %f3246;
	mov.f32 	%f3247, 0f00000000;
	or.pred  	%p136, %p135, %p134;
	@%p136 bra 	$L__BB2_92;
	ld.param.u64 	%rd460, [_Z31matrix_multiplication_kernel_v3PKfS0_Pfiii_param_0];
	cvta.to.global.u64 	%rd146, %rd460;
	mul.wide.u32 	%rd147, %r3315, 4;
	add.s64 	%rd148, %rd146, %rd147;
	ld.global.f32 	%f3247, [%rd148];
$L__BB2_92:
	ld.param.u32 	%r3220, [_Z31matrix_multiplication_kernel_v3PKfS0_Pfiii_param_5];
	ld.param.u32 	%r3067, [_Z31matrix_multiplication_kernel_v3PKfS0_Pfiii_param_4];
	mov.u32 	%r1534, %tid.y;
	shl.b32 	%r1535, %r1534, 2;
	mov.u32 	%r1536, %tid.x;
	add.s32 	%r1537, %r1535, %r1536;
	and.b32  	%r1538, %r1537, 31;
	mov.u32 	%r1539, %ctaid.x;
	shl.b32 	%r1540, %r1539, 5;
	or.b32  	%r1541, %r1538, %r1540;
	setp.ge.s32 	%p137, %r1541, %r3067;
	add.s32 	%r1543, %r1537, 352;
	shr.u32 	%r1544, %r1543, 5;
	mov.u32 	%r1545, _ZZ31matrix_multiplication_kernel_v3PKfS0_PfiiiE2sa;
	mad.lo.s32 	%r1546, %r1544, 132, %r1545;
	shl.b32 	%r1547, %r1537, 2;
	and.b32  	%r1548, %r1547, 124;
	add.s32 	%r1549, %r1546, %r1548;
	st.shared.f32 	[%r1549], %f3247;
	setp.ge.s32 	%p138, %r3413, %r3220;
	mov.f32 	%f3248, 0f00000000;
	or.pred  	%p139, %p138, %p137;
	@%p139 bra 	$L__BB2_94;
	ld.param.u64 	%rd524, [_Z31matrix_multiplication_kernel_v3PKfS0_Pfiii_param_1];
	cvta.to.global.u64 	%rd149, %rd524;
	mul.wide.s32 	%rd150, %r3414, 4;
	add.s64 	%rd151, %rd149, %rd150;
	ld.global.f32 	%f3248, [%rd151];
$L__BB2_94:
	ld.param.u32 	%r3221, [_Z31matrix_multiplication_kernel_v3PKfS0_Pfiii_param_5];
	ld.param.u32 	%r2939, [_Z31matrix_multiplication_kernel_v3PKfS0_Pfiii_param_3];
	setp.ge.s32 	%p140, %r3338, %r3221;
	mov.u32 	%r1550, %tid.y;
	shl.b32 	%r1551, %r1550, 2;
	mov.u32 	%r1552, %tid.x;
	add.s32 	%r1553, %r1551, %r1552;
	add.s32 	%r1554, %r1553, 368;
	shr.u32 	%r1555, %r1554, 5;
	mov.u32 	%r1556, %ctaid.y;
	shl.b32 	%r1557, %r1556, 5;
	add.s32 	%r1558, %r1555, %r1557;
	setp.ge.s32 	%p141, %r1558, %r2939;
	add.s32 	%r1559, %r1553, 352;
	shr.u32 	%r1560, %r1559, 5;
	mov.u32 	%r1561, _ZZ31matrix_multiplication_kernel_v3PKfS0_PfiiiE2sb;
	mad.lo.s32 	%r1562, %r1560, 132, %r1561;
	shl.b32 	%r1563, %r1553, 2;
	and.b32  	%r1564, %r1563, 124;
	add.s32 	%r1565, %r1562, %r1564;
	st.shared.f32 	[%r1565], %f3248;
	mov.f32 	%f3249, 0f00000000;
	or.pred  	%p142, %p141, %p140;
	@%p142 bra 	$L__BB2_96;
	ld.param.u64 	%rd461, [_Z31matrix_multiplication_kernel_v3PKfS0_Pfiii_param_0];
	cvta.to.global.u64 	%rd152, %rd461;
	mul.wide.u32 	%rd153, %r3360, 4;
	add.s64 	%rd154, %rd152, %rd153;
	ld.global.f32 	%f3249, [%rd154];
$L__BB2_96:
	ld.param.u32 	%r3222, [_Z31matrix_multiplication_kernel_v3PKfS0_Pfiii_param_5];
	ld.param.u32 	%r3068, [_Z31matrix_multiplication_kernel_v3PKfS0_Pfiii_param_4];
	mov.u32 	%r1566, %tid.y;
	shl.b32 	%r1567, %r1566, 2;
	mov.u32 	%r1568, %tid.x;
	add.s32 	%r1569, %r1567, %r1568;
	add.s32 	%r1570, %r1569, 16;
	and.b32  	%r1571, %r1570, 31;
	mov.u32 	%r1572, %ctaid.x;
	shl.b32 	%r1573, %r1572, 5;
	or.b32  	%r1574, %r1571, %r1573;
	setp.ge.s32 	%p143, %r1574, %r3068;
	add.s32 	%r1576, %r1569, 368;
	shr.u32 	%r1577, %r1576, 5;
	mov.u32 	%r1578, _ZZ31matrix_multiplication_kernel_v3PKfS0_PfiiiE2sa;
	mad.lo.s32 	%r1579, %r1577, 132, %r1578;
	shl.b32 	%r1580, %r1576, 2;
	and.b32  	%r1581, %r1580, 124;
	add.s32 	%r1582, %r1579, %r1581;
	st.shared.f32 	[%r1582], %f3249;
	setp.ge.s32 	%p144, %r3415, %r3222;
	mov.f32 	%f3250, 0f00000000;
	or.pred  	%p145, %p144, %p143;
	@%p145 bra 	$L__BB2_98;
	ld.param.u64 	%rd525, [_Z31matrix_multiplication_kernel_v3PKfS0_Pfiii_param_1];
	cvta.to.global.u64 	%rd155, %rd525;
	mul.wide.s32 	%rd156, %r3416, 4;
	add.s64 	%rd157, %rd155, %rd156;
	ld.global.f32 	%f3250, [%rd157];
$L__BB2_98:
	ld.param.u32 	%r3223, [_Z31matrix_multiplication_kernel_v3PKfS0_Pfiii_param_5];
	ld.param.u32 	%r2940, [_Z31matrix_multiplication_kernel_v3PKfS0_Pfiii_param_3];
	setp.ge.s32 	%p146, %r3303, %r3223;
	mov.u32 	%r1583, %tid.y;
	shl.b32 	%r1584, %r1583, 2;
	mov.u32 	%r1585, %tid.x;
	add.s32 	%r1586, %r1584, %r1585;
	add.s32 	%r1587, %r1586, 384;
	shr.u32 	%r1588, %r1587, 5;
	mov.u32 	%r1589, %ctaid.y;
	shl.b32 	%r1590, %r1589, 5;
	add.s32 	%r1591, %r1588, %r1590;
	setp.ge.s32 	%p147, %r1591, %r2940;
	add.s32 	%r1592, %r1586, 368;
	shr.u32 	%r1593, %r1592, 5;
	mov.u32 	%r1594, _ZZ31matrix_multiplication_kernel_v3PKfS0_PfiiiE2sb;
	mad.lo.s32 	%r1595, %r1593, 132, %r1594;
	shl.b32 	%r1596, %r1592, 2;
	and.b32  	%r1597, %r1596, 124;
	add.s32 	%r1598, %r1595, %r1597;
	st.shared.f32 	[%r1598], %f3250;
	mov.f32 	%f3251, 0f00000000;
	or.pred  	%p148, %p147, %p146;
	@%p148 bra 	$L__BB2_100;
	ld.param.u64 	%rd462, [_Z31matrix_multiplication_kernel_v3PKfS0_Pfiii_param_0];
	cvta.to.global.u64 	%rd158, %rd462;
	mul.wide.u32 	%rd159, %r3316, 4;
	add.s64 	%rd160, %rd158, %rd159;
	ld.global.f32 	%f3251, [%rd160];
$L__BB2_100:
	ld.param.u32 	%r3224, [_Z31matrix_multiplication_kernel_v3PKfS0_Pfiii_param_5];
	ld.param.u32 	%r3069, [_Z31matrix_multiplication_kernel_v3PKfS0_Pfiii_param_4];
	mov.u32 	%r1599, %tid.y;
	shl.b32 	%r1600, %r1599, 2;
	mov.u32 	%r1601, %tid.x;
	add.s32 	%r1602, %r1600, %r1601;
	and.b32  	%r1603, %r1602, 31;
	mov.u32 	%r1604, %ctaid.x;
	shl.b32 	%r1605, %r1604, 5;
	or.b32  	%r1606, %r1603, %r1605;
	setp.ge.s32 	%p149, %r1606, %r3069;
	add.s32 	%r1608, %r1602, 384;
	shr.u32 	%r1609, %r1608, 5;
	mov.u32 	%r1610, _ZZ31matrix_multiplication_kernel_v3PKfS0_PfiiiE2sa;
	mad.lo.s32 	%r1611, %r1609, 132, %r1610;
	shl.b32 	%r1612, %r1602, 2;
	and.b32  	%r1613, %r1612, 124;
	add.s32 	%r1614, %r1611, %r1613;
	st.shared.f32 	[%r1614], %f3251;
	setp.ge.s32 	%p150, %r3417, %r3224;
	mov.f32 	%f3252, 0f00000000;
	or.pred  	%p151, %p150, %p149;
	@%p151 bra 	$L__BB2_102;
	ld.param.u64 	%rd526, [_Z31matrix_multiplication_kernel_v3PKfS0_Pfiii_param_1];
	cvta.to.global.u64 	%rd161, %rd526;
	mul.wide.s32 	%rd162, %r3418, 4;
	add.s64 	%rd163, %rd161, %rd162;
	ld.global.f32 	%f3252, [%rd163];
$L__BB2_102:
	ld.param.u32 	%r3225, [_Z31matrix_multiplication_kernel_v3PKfS0_Pfiii_param_5];
	ld.param.u32 	%r2941, [_Z31matrix_multiplication_kernel_v3PKfS0_Pfiii_param_3];
	setp.ge.s32 	%p152, %r3338, %r3225;
	mov.u32 	%r1615, %tid.y;
	shl.b32 	%r1616, %r1615, 2;
	mov.u32 	%r1617, %tid.x;
	add.s32 	%r1618, %r1616, %r1617;
	add.s32 	%r1619, %r1618, 400;
	shr.u32 	%r1620, %r1619, 5;
	mov.u32 	%r1621, %ctaid.y;
	shl.b32 	%r1622, %r1621, 5;
	add.s32 	%r1623, %r1620, %r1622;
	setp.ge.s32 	%p153, %r1623, %r2941;
	add.s32 	%r1624, %r1618, 384;
	shr.u32 	%r1625, %r1624, 5;
	mov.u32 	%r1626, _ZZ31matrix_multiplication_kernel_v3PKfS0_PfiiiE2sb;
	mad.lo.s32 	%r1627, %r1625, 132, %r1626;
	shl.b32 	%r1628, %r1618, 2;
	and.b32  	%r1629, %r1628, 124;
	add.s32 	%r1630, %r1627, %r1629;
	st.shared.f32 	[%r1630], %f3252;
	mov.f32 	%f3253, 0f00000000;
	or.pred  	%p154, %p153, %p152;
	@%p154 bra 	$L__BB2_104;
	ld.param.u64 	%rd463, [_Z31matrix_multiplication_kernel_v3PKfS0_Pfiii_param_0];
	cvta.to.global.u64 	%rd164, %rd463;
	mul.wide.u32 	%rd165, %r3359, 4;
	add.s64 	%rd166, %rd164, %rd165;
	ld.global.f32 	%f3253, [%rd166];
$L__BB2_104:
	ld.param.u32 	%r3226, [_Z31matrix_multiplication_kernel_v3PKfS0_Pfiii_param_5];
	ld.param.u32 	%r3070, [_Z31matrix_multiplication_kernel_v3PKfS0_Pfiii_param_4];
	mov.u32 	%r1631, %tid.y;
	shl.b32 	%r1632, %r1631, 2;
	mov.u32 	%r1633, %tid.x;
	add.s32 	%r1634, %r1632, %r1633;
	add.s32 	%r1635, %r1634, 16;
	and.b32  	%r1636, %r1635, 31;
	mov.u32 	%r1637, %ctaid.x;
	shl.b32 	%r1638, %r1637, 5;
	or.b32  	%r1639, %r1636, %r1638;
	setp.ge.s32 	%p155, %r1639, %r3070;
	add.s32 	%r1641, %r1634, 400;
	shr.u32 	%r1642, %r1641, 5;
	mov.u32 	%r1643, _ZZ31matrix_multiplication_kernel_v3PKfS0_PfiiiE2sa;
	mad.lo.s32 	%r1644, %r1642, 132, %r1643;
	shl.b32 	%r1645, %r1641, 2;
	and.b32  	%r1646, %r1645, 124;
	add.s32 	%r1647, %r1644, %r1646;
	st.shared.f32 	[%r1647], %f3253;
	setp.ge.s32 	%p156, %r3419, %r3226;
	mov.f32 	%f3254, 0f00000000;
	or.pred  	%p157, %p156, %p155;
	@%p157 bra 	$L__BB2_106;
	ld.param.u64 	%rd527, [_Z31matrix_multiplication_kernel_v3PKfS0_Pfiii_param_1];
	cvta.to.global.u64 	%rd167, %rd527;
	mul.wide.s32 	%rd168, %r3420, 4;
	add.s64 	%rd169, %rd167, %rd168;
	ld.global.f32 	%f3254, [%rd169];
$L__BB2_106:
	ld.param.u32 	%r3227, [_Z31matrix_multiplication_kernel_v3PKfS0_Pfiii_param_5];
	ld.param.u32 	%r2942, [_Z31matrix_multiplication_kernel_v3PKfS0_Pfiii_param_3];
	setp.ge.s32 	%p158, %r3303, %r3227;
	mov.u32 	%r1648, %tid.y;
	shl.b32 	%r1649, %r1648, 2;
	mov.u32 	%r1650, %tid.x;
	add.s32 	%r1651, %r1649, %r1650;
	add.s32 	%r1652, %r1651, 416;
	shr.u32 	%r1653, %r1652, 5;
	mov.u32 	%r1654, %ctaid.y;
	shl.b32 	%r1655, %r1654, 5;
	add.s32 	%r1656, %r1653, %r1655;
	setp.ge.s32 	%p159, %r1656, %r2942;
	add.s32 	%r1657, %r1651, 400;
	shr.u32 	%r1658, %r1657, 5;
	mov.u32 	%r1659, _ZZ31matrix_multiplication_kernel_v3PKfS0_PfiiiE2sb;
	mad.lo.s32 	%r1660, %r1658, 132, %r1659;
	shl.b32 	%r1661, %r1657, 2;
	and.b32  	%r1662, %r1661, 124;
	add.s32 	%r1663, %r1660, %r1662;
	st.shared.f32 	[%r1663], %f3254;
	mov.f32 	%f3255, 0f00000000;
	or.pred  	%p160, %p159, %p158;
	@%p160 bra 	$L__BB2_108;
	ld.param.u64 	%rd464, [_Z31matrix_multiplication_kernel_v3PKfS0_Pfiii_param_0];
	cvta.to.global.u64 	%rd170, %rd464;
	mul.wide.u32 	%rd171, %r3317, 4;
	add.s64 	%rd172, %rd170, %rd171;
	ld.global.f32 	%f3255, [%rd172];
$L__BB2_108:
	ld.param.u32 	%r3228, [_Z31matrix_multiplication_kernel_v3PKfS0_Pfiii_param_5];
	ld.param.u32 	%r3071, [_Z31matrix_multiplication_kernel_v3PKfS0_Pfiii_param_4];
	mov.u32 	%r1664, %tid.y;
	shl.b32 	%r1665, %r1664, 2;
	mov.u32 	%r1666, %tid.x;
	add.s32 	%r1667, %r1665, %r1666;
	and.b32  	%r1668, %r1667, 31;
	mov.u32 	%r1669, %ctaid.x;
	shl.b32 	%r1670, %r1669, 5;
	or.b32  	%r1671, %r1668, %r1670;
	setp.ge.s32 	%p161, %r1671, %r3071;
	add.s32 	%r1673, %r1667, 416;
	shr.u32 	%r1674, %r1673, 5;
	mov.u32 	%r1675, _ZZ31matrix_multiplication_kernel_v3PKfS0_PfiiiE2sa;
	mad.lo.s32 	%r1676, %r1674, 132, %r1675;
	shl.b32 	%r1677, %r1667, 2;
	and.b32  	%r1678, %r1677, 124;
	add.s32 	%r1679, %r1676, %r1678;
	st.shared.f32 	[%r1679], %f3255;
	setp.ge.s32 	%p162, %r3421, %r3228;
	mov.f32 	%f3256, 0f00000000;
	or.pred  	%p163, %p162, %p161;
	@%p163 bra 	$L__BB2_110;
	ld.param.u64 	%rd528, [_Z31matrix_multiplication_kernel_v3PKfS0_Pfiii_param_1];
	cvta.to.global.u64 	%rd173, %rd528;
	mul.wide.s32 	%rd174, %r3422, 4;
	add.s64 	%rd175, %rd173, %rd174;
	ld.global.f32 	%f3256, [%rd175];
$L__BB2_110:
	ld.param.u32 	%r3229, [_Z31matrix_multiplication_kernel_v3PKfS0_Pfiii_param_5];
	ld.param.u32 	%r2943, [_Z31matrix_multiplication_kernel_v3PKfS0_Pfiii_param_3];
	setp.ge.s32 	%p164, %r3338, %r3229;
	mov.u32 	%r1680, %tid.y;
	shl.b32 	%r1681, %r1680, 2;
	mov.u32 	%r1682, %tid.x;
	add.s32 	%r1683, %r1681, %r1682;
	add.s32 	%r1684, %r1683, 432;
	shr.u32 	%r1685, %r1684, 5;
	mov.u32 	%r1686, %ctaid.y;
	shl.b32 	%r1687, %r1686, 5;
	add.s32 	%r1688, %r1685, %r1687;
	setp.ge.s32 	%p165, %r1688, %r2943;
	add.s32 	%r1689, %r1683, 416;
	shr.u32 	%r1690, %r1689, 5;
	mov.u32 	%r1691, _ZZ31matrix_multiplication_kernel_v3PKfS0_PfiiiE2sb;
	mad.lo.s32 	%r1692, %r1690, 132, %r1691;
	shl.b32 	%r1693, %r1683, 2;
	and.b32  	%r1694, %r1693, 124;
	add.s32 	%r1695, %r1692, %r1694;
	st.shared.f32 	[%r1695], %f3256;
	mov.f32 	%f3257, 0f00000000;
	or.pred  	%p166, %p165, %p164;
	@%p166 bra 	$L__BB2_112;
	ld.param.u64 	%rd465, [_Z31matrix_multiplication_kernel_v3PKfS0_Pfiii_param_0];
	cvta.to.global.u64 	%rd176, %rd465;
	mul.wide.u32 	%rd177, %r3358, 4;
	add.s64 	%rd178, %rd176, %rd177;
	ld.global.f32 	%f3257, [%rd178];
$L__BB2_112:
	ld.param.u32 	%r3230, [_Z31matrix_multiplication_kernel_v3PKfS0_Pfiii_param_5];
	ld.param.u32 	%r3072, [_Z31matrix_multiplication_kernel_v3PKfS0_Pfiii_param_4];
	mov.u32 	%r1696, %tid.y;
	shl.b32 	%r1697, %r1696, 2;
	mov.u32 	%r1698, %tid.x;
	add.s32 	%r1699, %r1697, %r1698;
	add.s32 	%r1700, %r1699, 16;
	and.b32  	%r1701, %r1700, 31;
	mov.u32 	%r1702, %ctaid.x;
	shl.b32 	%r1703, %r1702, 5;
	or.b32  	%r1704, %r1701, %r1703;
	setp.ge.s32 	%p167, %r1704, %r3072;
	add.s32 	%r1706, %r1699, 432;
	shr.u32 	%r1707, %r1706, 5;
	mov.u32 	%r1708, _ZZ31matrix_multiplication_kernel_v3PKfS0_PfiiiE2sa;
	mad.lo.s32 	%r1709, %r1707, 132, %r1708;
	shl.b32 	%r1710, %r1706, 2;
	and.b32  	%r1711, %r1710, 124;
	add.s32 	%r1712, %r1709, %r1711;
	st.shared.f32 	[%r1712], %f3257;
	setp.ge.s32 	%p168, %r3423, %r3230;
	mov.f32 	%f3258, 0f00000000;
	or.pred  	%p169, %p168, %p167;
	@%p169 bra 	$L__BB2_114;
	ld.param.u64 	%rd529, [_Z31matrix_multiplication_kernel_v3PKfS0_Pfiii_param_1];
	cvta.to.global.u64 	%rd179, %rd529;
	mul.wide.s32 	%rd180, %r3424, 4;
	add.s64 	%rd181, %rd179, %rd180;
	ld.global.f32 	%f3258, [%rd181];
$L__BB2_114:
	ld.param.u32 	%r3231, [_Z31matrix_multiplication_kernel_v3PKfS0_Pfiii_param_5];
	ld.param.u32 	%r2944, [_Z31matrix_multiplication_kernel_v3PKfS0_Pfiii_param_3];
	setp.ge.s32 	%p170, %r3303, %r3231;
	mov.u32 	%r1713, %tid.y;
	shl.b32 	%r1714, %r1713, 2;
	mov.u32 	%r1715, %tid.x;
	add.s32 	%r1716, %r1714, %r1715;
	add.s32 	%r1717, %r1716, 448;
	shr.u32 	%r1718, %r1717, 5;
	mov.u32 	%r1719, %ctaid.y;
	shl.b32 	%r1720, %r1719, 5;
	add.s32 	%r1721, %r1718, %r1720;
	setp.ge.s32 	%p171, %r1721, %r2944;
	add.s32 	%r1722, %r1716, 432;
	shr.u32 	%r1723, %r1722, 5;
	mov.u32 	%r1724, _ZZ31matrix_multiplication_kernel_v3PKfS0_PfiiiE2sb;
	mad.lo.s32 	%r1725, %r1723, 132, %r1724;
	shl.b32 	%r1726, %r1722, 2;
	and.b32  	%r1727, %r1726, 124;
	add.s32 	%r1728, %r1725, %r1727;
	st.shared.f32 	[%r1728], %f3258;
	mov.f32 	%f3259, 0f00000000;
	or.pred  	%p172, %p171, %p170;
	@%p172 bra 	$L__BB2_116;
	ld.param.u64 	%rd466, [_Z31matrix_multiplication_kernel_v3PKfS0_Pfiii_param_0];
	cvta.to.global.u64 	%rd182, %rd466;
	mul.wide.u32 	%rd183, %r3318, 4;
	add.s64 	%rd184, %rd182, %rd183;
	ld.global.f32 	%f3259, [%rd184];
$L__BB2_116:
	ld.param.u32 	%r3232, [_Z31matrix_multiplication_kernel_v3PKfS0_Pfiii_param_5];
	ld.param.u32 	%r3073, [_Z31matrix_multiplication_kernel_v3PKfS0_Pfiii_param_4];
	mov.u32 	%r1729, %tid.y;
	shl.b32 	%r1730, %r1729, 2;
	mov.u32 	%r1731, %tid.x;
	add.s32 	%r1732, %r1730, %r1731;
	and.b32  	%r1733, %r1732, 31;
	mov.u32 	%r1734, %ctaid.x;
	shl.b32 	%r1735, %r1734, 5;
	or.b32  	%r1736, %r1733, %r1735;
	setp.ge.s32 	%p173, %r1736, %r3073;
	add.s32 	%r1738, %r1732, 448;
	shr.u32 	%r1739, %r1738, 5;
	mov.u32 	%r1740, _ZZ31matrix_multiplication_kernel_v3PKfS0_PfiiiE2sa;
	mad.lo.s32 	%r1741, %r1739, 132, %r1740;
	shl.b32 	%r1742, %r1732, 2;
	and.b32  	%r1743, %r1742, 124;
	add.s32 	%r1744, %r1741, %r1743;
	st.shared.f32 	[%r1744], %f3259;
	setp.ge.s32 	%p174, %r3425, %r3232;
	mov.f32 	%f3260, 0f00000000;
	or.pred  	%p175, %p174, %p173;
	@%p175 bra 	$L__BB2_118;
	ld.param.u64 	%rd530, [_Z31matrix_multiplication_kernel_v3PKfS0_Pfiii_param_1];
	cvta.to.global.u64 	%rd185, %rd530;
	mul.wide.s32 	%rd186, %r3426, 4;
	add.s64 	%rd187, %rd185, %rd186;
	ld.global.f32 	%f3260, [%rd187];
$L__BB2_118:
	ld.param.u32 	%r3233, [_Z31matrix_multiplication_kernel_v3PKfS0_Pfiii_param_5];
	ld.param.u32 	%r2945, [_Z31matrix_multiplication_kernel_v3PKfS0_Pfiii_param_3];
	setp.ge.s32 	%p176, %r3338, %r3233;
	mov.u32 	%r1745, %tid.y;
	shl.b32 	%r1746, %r1745, 2;
	mov.u32 	%r1747, %tid.x;
	add.s32 	%r1748, %r1746, %r1747;
	add.s32 	%r1749, %r1748, 464;
	shr.u32 	%r1750, %r1749, 5;
	mov.u32 	%r1751, %ctaid.y;
	shl.b32 	%r1752, %r1751, 5;
	add.s32 	%r1753, %r1750, %r1752;
	setp.ge.s32 	%p177, %r1753, %r2945;
	add.s32 	%r1754, %r1748, 448;
	shr.u32 	%r1755, %r1754, 5;
	mov.u32 	%r1756, _ZZ31matrix_multiplication_kernel_v3PKfS0_PfiiiE2sb;
	mad.lo.s32 	%r1757, %r1755, 132, %r1756;
	shl.b32 	%r1758, %r1748, 2;
	and.b32  	%r1759, %r1758, 124;
	add.s32 	%r1760, %r1757, %r1759;
	st.shared.f32 	[%r1760], %f3260;
	mov.f32 	%f3261, 0f00000000;
	or.pred  	%p178, %p177, %p176;
	@%p178 bra 	$L__BB2_120;
	ld.param.u64 	%rd467, [_Z31matrix_multiplication_kernel_v3PKfS0_Pfiii_param_0];
	cvta.to.global.u64 	%rd188, %rd467;
	mul.wide.u32 	%rd189, %r3357, 4;
	add.s64 	%rd190, %rd188, %rd189;
	ld.global.f32 	%f3261, [%rd190];
$L__BB2_120:
	ld.param.u32 	%r3234, [_Z31matrix_multiplication_kernel_v3PKfS0_Pfiii_param_5];
	ld.param.u32 	%r3074, [_Z31matrix_multiplication_kernel_v3PKfS0_Pfiii_param_4];
	mov.u32 	%r1761, %tid.y;
	shl.b32 	%r1762, %r1761, 2;
	mov.u32 	%r1763, %tid.x;
	add.s32 	%r1764, %r1762, %r1763;
	add.s32 	%r1765, %r1764, 16;
	and.b32  	%r1766, %r1765, 31;
	mov.u32 	%r1767, %ctaid.x;
	shl.b32 	%r1768, %r1767, 5;
	or.b32  	%r1769, %r1766, %r1768;
	setp.ge.s32 	%p179, %r1769, %r3074;
	add.s32 	%r1771, %r1764, 464;
	shr.u32 	%r1772, %r1771, 5;
	mov.u32 	%r1773, _ZZ31matrix_multiplication_kernel_v3PKfS0_PfiiiE2sa;
	mad.lo.s32 	%r1774, %r1772, 132, %r1773;
	shl.b32 	%r1775, %r1771, 2;
	and.b32  	%r1776, %r1775, 124;
	add.s32 	%r1777, %r1774, %r1776;
	st.shared.f32 	[%r1777], %f3261;
	setp.ge.s32 	%p180, %r3427, %r3234;
	mov.f32 	%f3262, 0f00000000;
	or.pred  	%p181, %p180, %p179;
	@%p181 bra 	$L__BB2_122;
	ld.param.u64 	%rd531, [_Z31matrix_multiplication_kernel_v3PKfS0_Pfiii_param_1];
	cvta.to.global.u64 	%rd191, %rd531;
	mul.wide.s32 	%rd192, %r3428, 4;
	add.s64 	%rd193, %rd191, %rd192;
	ld.global.f32 	%f3262, [%rd193];
$L__BB2_122:
	ld.param.u32 	%r3235, [_Z31matrix_multiplication_kernel_v3PKfS0_Pfiii_param_5];
	ld.param.u32 	%r2946, [_Z31matrix_multiplication_kernel_v3PKfS0_Pfiii_param_3];
	setp.ge.s32 	%p182, %r3303, %r3235;
	mov.u32 	%r1778, %tid.y;
	shl.b32 	%r1779, %r1778, 2;
	mov.u32 	%r1780, %tid.x;
	add.s32 	%r1781, %r1779, %r1780;
	add.s32 	%r1782, %r1781, 480;
	shr.u32 	%r1783, %r1782, 5;
	mov.u32 	%r1784, %ctaid.y;
	shl.b32 	%r1785, %r1784, 5;
	add.s32 	%r1786, %r1783, %r1785;
	setp.ge.s32 	%p183, %r1786, %r2946;
	add.s32 	%r1787, %r1781, 464;
	shr.u32 	%r1788, %r1787, 5;
	mov.u32 	%r1789, _ZZ31matrix_multiplication_kernel_v3PKfS0_PfiiiE2sb;
	mad.lo.s32 	%r1790, %r1788, 132, %r1789;
	shl.b32 	%r1791, %r1787, 2;
	and.b32  	%r1792, %r1791, 124;
	add.s32 	%r1793, %r1790, %r1792;
	st.shared.f32 	[%r1793], %f3262;
	mov.f32 	%f3263, 0f00000000;
	or.pred  	%p184, %p183, %p182;
	@%p184 bra 	$L__BB2_124;
	ld.param.u64 	%rd468, [_Z31matrix_multiplication_kernel_v3PKfS0_Pfiii_param_0];
	cvta.to.global.u64 	%rd194, %rd468;
	mul.wide.u32 	%rd195, %r3319, 4;
	add.s64 	%rd196, %rd194, %rd195;
	ld.global.f32 	%f3263, [%rd196];
$L__BB2_124:
	ld.param.u32 	%r3236, [_Z31matrix_multiplication_kernel_v3PKfS0_Pfiii_param_5];
	ld.param.u32 	%r3075, [_Z31matrix_multiplication_kernel_v3PKfS0_Pfiii_param_4];
	mov.u32 	%r1794, %tid.y;
	shl.b32 	%r1795, %r1794, 2;
	mov.u32 	%r1796, %tid.x;
	add.s32 	%r1797, %r1795, %r1796;
	and.b32  	%r1798, %r1797, 31;
	mov.u32 	%r1799, %ctaid.x;
	shl.b32 	%r1800, %r1799, 5;
	or.b32  	%r1801, %r1798, %r1800;
	setp.ge.s32 	%p185, %r1801, %r3075;
	add.s32 	%r1803, %r1797, 480;
	shr.u32 	%r1804, %r1803, 5;
	mov.u32 	%r1805, _ZZ31matrix_multiplication_kernel_v3PKfS0_PfiiiE2sa;
	mad.lo.s32 	%r1806, %r1804, 132, %r1805;
	shl.b32 	%r1807, %r1797, 2;
	and.b32  	%r1808, %r1807, 124;
	add.s32 	%r1809, %r1806, %r1808;
	st.shared.f32 	[%r1809], %f3263;
	setp.ge.s32 	%p186, %r3429, %r3236;
	mov.f32 	%f3264, 0f00000000;
	or.pred  	%p187, %p186, %p185;
	@%p187 bra 	$L__BB2_126;
	ld.param.u64 	%rd532, [_Z31matrix_multiplication_kernel_v3PKfS0_Pfiii_param_1];
	cvta.to.global.u64 	%rd197, %rd532;
	mul.wide.s32 	%rd198, %r3430, 4;
	add.s64 	%rd199, %rd197, %rd198;
	ld.global.f32 	%f3264, [%rd199];
$L__BB2_126:
	ld.param.u32 	%r3237, [_Z31matrix_multiplication_kernel_v3PKfS0_Pfiii_param_5];
	ld.param.u32 	%r2947, [_Z31matrix_multiplication_kernel_v3PKfS0_Pfiii_param_3];
	setp.ge.s32 	%p188, %r3338, %r3237;
	mov.u32 	%r1810, %tid.y;
	shl.b32 	%r1811, %r1810, 2;
	mov.u32 	%r1812, %tid.x;
	add.s32 	%r1813, %r1811, %r1812;
	add.s32 	%r1814, %r1813, 496;
	shr.u32 	%r1815, %r1814, 5;
	mov.u32 	%r1816, %ctaid.y;
	shl.b32 	%r1817, %r1816, 5;
	add.s32 	%r1818, %r1815, %r1817;
	setp.ge.s32 	%p189, %r1818, %r2947;
	add.s32 	%r1819, %r1813, 480;
	shr.u32 	%r1820, %r1819, 5;
	mov.u32 	%r1821, _ZZ31matrix_multiplication_kernel_v3PKfS0_PfiiiE2sb;
	mad.lo.s32 	%r1822, %r1820, 132, %r1821;
	shl.b32 	%r1823, %r1813, 2;
	and.b32  	%r1824, %r1823, 124;
	add.s32 	%r1825, %r1822, %r1824;
	st.shared.f32 	[%r1825], %f3264;
	mov.f32 	%f3265, 0f00000000;
	or.pred  	%p190, %p189, %p188;
	@%p190 bra 	$L__BB2_128;
	ld.param.u64 	%rd469, [_Z31matrix_multiplication_kernel_v3PKfS0_Pfiii_param_0];
	cvta.to.global.u64 	%rd200, %rd469;
	mul.wide.u32 	%rd201, %r3356, 4;
	add.s64 	%rd202, %rd200, %rd201;
	ld.global.f32 	%f3265, [%rd202];
$L__BB2_128:
	ld.param.u32 	%r3238, [_Z31matrix_multiplication_kernel_v3PKfS0_Pfiii_param_5];
	ld.param.u32 	%r3076, [_Z31matrix_multiplication_kernel_v3PKfS0_Pfiii_param_4];
	mov.u32 	%r1826, %tid.y;
	shl.b32 	%r1827, %r1826, 2;
	mov.u32 	%r1828, %tid.x;
	add.s32 	%r1829, %r1827, %r1828;
	add.s32 	%r1830, %r1829, 16;
	and.b32  	%r1831, %r1830, 31;
	mov.u32 	%r1832, %ctaid.x;
	shl.b32 	%r1833, %r1832, 5;
	or.b32  	%r1834, %r1831, %r1833;
	setp.ge.s32 	%p191, %r1834, %r3076;
	add.s32 	%r1836, %r1829, 496;
	shr.u32 	%r1837, %r1836, 5;
	mov.u32 	%r1838, _ZZ31matrix_multiplication_kernel_v3PKfS0_PfiiiE2sa;
	mad.lo.s32 	%r1839, %r1837, 132, %r1838;
	shl.b32 	%r1840, %r1836, 2;
	and.b32  	%r1841, %r1840, 124;
	add.s32 	%r1842, %r1839, %r1841;
	st.shared.f32 	[%r1842], %f3265;
	setp.ge.s32 	%p192, %r3431, %r3238;
	mov.f32 	%f3266, 0f00000000;
	or.pred  	%p193, %p192, %p191;
	@%p193 bra 	$L__BB2_130;
	ld.param.u64 	%rd533, [_Z31matrix_multiplication_kernel_v3PKfS0_Pfiii_param_1];
	cvta.to.global.u64 	%rd203, %rd533;
	mul.wide.s32 	%rd204, %r3432, 4;
	add.s64 	%rd205, %rd203, %rd204;
	ld.global.f32 	%f3266, [%rd205];
$L__BB2_130:
	ld.param.u32 	%r3239, [_Z31matrix_multiplication_kernel_v3PKfS0_Pfiii_param_5];
	ld.param.u32 	%r2948, [_Z31matrix_multiplication_kernel_v3PKfS0_Pfiii_param_3];
	setp.ge.s32 	%p194, %r3303, %r3239;
	mov.u32 	%r1843, %tid.y;
	shl.b32 	%r1844, %r1843, 2;
	mov.u32 	%r1845, %tid.x;
	add.s32 	%r1846, %r1844, %r1845;
	add.s32 	%r1847, %r1846, 512;
	shr.u32 	%r1848, %r1847, 5;
	mov.u32 	%r1849, %ctaid.y;
	shl.b32 	%r1850, %r1849, 5;
	add.s32 	%r1851, %r1848, %r1850;
	setp.ge.s32 	%p195, %r1851, %r2948;
	add.s32 	%r1852, %r1846, 496;
	shr.u32 	%r1853, %r1852, 5;
	mov.u32 	%r1854, _ZZ31matrix_multiplication_kernel_v3PKfS0_PfiiiE2sb;
	mad.lo.s32 	%r1855, %r1853, 132, %r1854;
	shl.b32 	%r1856, %r1852, 2;
	and.b32  	%r1857, %r1856, 124;
	add.s32 	%r1858, %r1855, %r1857;
	st.shared.f32 	[%r1858], %f3266;
	mov.f32 	%f3267, 0f00000000;
	or.pred  	%p196, %p195, %p194;
	@%p196 bra 	$L__BB2_132;
	ld.param.u64 	%rd470, [_Z31matrix_multiplication_kernel_v3PKfS0_Pfiii_param_0];
	cvta.to.global.u64 	%rd206, %rd470;
	mul.wide.u32 	%rd207, %r3320, 4;
	add.s64 	%rd208, %rd206, %rd207;
	ld.global.f32 	%f3267, [%rd208];
$L__BB2_132:
	ld.param.u32 	%r3240, [_Z31matrix_multiplication_kernel_v3PKfS0_Pfiii_param_5];
	ld.param.u32 	%r3077, [_Z31matrix_multiplication_kernel_v3PKfS0_Pfiii_param_4];
	mov.u32 	%r1859, %tid.y;
	shl.b32 	%r1860, %r1859, 2;
	mov.u32 	%r1861, %tid.x;
	add.s32 	%r1862, %r1860, %r1861;
	and.b32  	%r1863, %r1862, 31;
	mov.u32 	%r1864, %ctaid.x;
	shl.b32 	%r1865, %r1864, 5;
	or.b32  	%r1866, %r1863, %r1865;
	setp.ge.s32 	%p197, %r1866, %r3077;
	add.s32 	%r1868, %r1862, 512;
	shr.u32 	%r1869, %r1868, 5;
	mov.u32 	%r1870, _ZZ31matrix_multiplication_kernel_v3PKfS0_PfiiiE2sa;
	mad.lo.s32 	%r1871, %r1869, 132, %r1870;
	shl.b32 	%r1872, %r1862, 2;
	and.b32  	%r1873, %r1872, 124;
	add.s32 	%r1874, %r1871, %r1873;
	st.shared.f32 	[%r1874], %f3267;
	setp.ge.s32 	%p198, %r3433, %r3240;
	mov.f32 	%f3268, 0f00000000;
	or.pred  	%p199, %p198, %p197;
	@%p199 bra 	$L__BB2_134;
	ld.param.u64 	%rd534, [_Z31matrix_multiplication_kernel_v3PKfS0_Pfiii_param_1];
	cvta.to.global.u64 	%rd209, %rd534;
	mul.wide.s32 	%rd210, %r3434, 4;
	add.s64 	%rd211, %rd209, %rd210;
	ld.global.f32 	%f3268, [%rd211];
$L__BB2_134:
	ld.param.u32 	%r3241, [_Z31matrix_multiplication_kernel_v3PKfS0_Pfiii_param_5];
	ld.param.u32 	%r2949, [_Z31matrix_multiplication_kernel_v3PKfS0_Pfiii_param_3];
	setp.ge.s32 	%p200, %r3338, %r3241;
	mov.u32 	%r1875, %tid.y;
	shl.b32 	%r1876, %r1875, 2;
	mov.u32 	%r1877, %tid.x;
	add.s32 	%r1878, %r1876, %r1877;
	add.s32 	%r1879, %r1878, 528;
	shr.u32 	%r1880, %r1879, 5;
	mov.u32 	%r1881, %ctaid.y;
	shl.b32 	%r1882, %r1881, 5;
	add.s32 	%r1883, %r1880, %r1882;
	setp.ge.s32 	%p201, %r1883, %r2949;
	add.s32 	%r1884, %r1878, 512;
	shr.u32 	%r1885, %r1884, 5;
	mov.u32 	%r1886, _ZZ31matrix_multiplication_kernel_v3PKfS0_PfiiiE2sb;
	mad.lo.s32 	%r1887, %r1885, 132, %r1886;
	shl.b32 	%r1888, %r1878, 2;
	and.b32  	%r1889, %r1888, 124;
	add.s32 	%r1890, %r1887, %r1889;
	st.shared.f32 	[%r1890], %f3268;
	mov.f32 	%f3269, 0f00000000;
	or.pred  	%p202, %p201, %p200;
	@%p202 bra 	$L__BB2_136;
	ld.param.u64 	%rd471, [_Z31matrix_multiplication_kernel_v3PKfS0_Pfiii_param_0];
	cvta.to.global.u64 	%rd212, %rd471;
	mul.wide.u32 	%rd213, %r3355, 4;
	add.s64 	%rd214, %rd212, %rd213;
	ld.global.f32 	%f3269, [%rd214];
$L__BB2_136:
	ld.param.u32 	%r3242, [_Z31matrix_multiplication_kernel_v3PKfS0_Pfiii_param_5];
	ld.param.u32 	%r3078, [_Z31matrix_multiplication_kernel_v3PKfS0_Pfiii_param_4];
	mov.u32 	%r1891, %tid.y;
	shl.b32 	%r1892, %r1891, 2;
	mov.u32 	%r1893, %tid.x;
	add.s32 	%r1894, %r1892, %r1893;
	add.s32 	%r1895, %r1894, 16;
	and.b32  	%r1896, %r1895, 31;
	mov.u32 	%r1897, %ctaid.x;
	shl.b32 	%r1898, %r1897, 5;
	or.b32  	%r1899, %r1896, %r1898;
	setp.ge.s32 	%p203, %r1899, %r3078;
	add.s32 	%r1901, %r1894, 528;
	shr.u32 	%r1902, %r1901, 5;
	mov.u32 	%r1903, _ZZ31matrix_multiplication_kernel_v3PKfS0_PfiiiE2sa;
	mad.lo.s32 	%r1904, %r1902, 132, %r1903;
	shl.b32 	%r1905, %r1901, 2;
	and.b32  	%r1906, %r1905, 124;
	add.s32 	%r1907, %r1904, %r1906;
	st.shared.f32 	[%r1907], %f3269;
	setp.ge.s32 	%p204, %r3435, %r3242;
	mov.f32 	%f3270, 0f00000000;
	or.pred  	%p205, %p204, %p203;
	@%p205 bra 	$L__BB2_138;
	ld.param.u64 	%rd535, [_Z31matrix_multiplication_kernel_v3PKfS0_Pfiii_param_1];
	cvta.to.global.u64 	%rd215, %rd535;
	mul.wide.s32 	%rd216, %r3436, 4;
	add.s64 	%rd217, %rd215, %rd216;
	ld.global.f32 	%f3270, [%rd217];
$L__BB2_138:
	ld.param.u32 	%r3243, [_Z31matrix_multiplication_kernel_v3PKfS0_Pfiii_param_5];
	ld.param.u32 	%r2950, [_Z31matrix_multiplication_kernel_v3PKfS0_Pfiii_param_3];
	setp.ge.s32 	%p206, %r3303, %r3243;
	mov.u32 	%r1908, %tid.y;
	shl.b32 	%r1909, %r1908, 2;
	mov.u32 	%r1910, %tid.x;
	add.s32 	%r1911, %r1909, %r1910;
	add.s32 	%r1912, %r1911, 544;
	shr.u32 	%r1913, %r1912, 5;
	mov.u32 	%r1914, %ctaid.y;
	shl.b32 	%r1915, %r1914, 5;
	add.s32 	%r1916, %r1913, %r1915;
	setp.ge.s32 	%p207, %r1916, %r2950;
	add.s32 	%r1917, %r1911, 528;
	shr.u32 	%r1918, %r1917, 5;
	mov.u32 	%r1919, _ZZ31matrix_multiplication_kernel_v3PKfS0_PfiiiE2sb;
	mad.lo.s32 	%r1920, %r1918, 132, %r1919;
	shl.b32 	%r1921, %r1917, 2;
	and.b32  	%r1922, %r1921, 124;
	add.s32 	%r1923, %r1920, %r1922;
	st.shared.f32 	[%r1923], %f3270;
	mov.f32 	%f3271, 0f00000000;
	or.pred  	%p208, %p207, %p206;
	@%p208 bra 	$L__BB2_140;
	ld.param.u64 	%rd472, [_Z31matrix_multiplication_kernel_v3PKfS0_Pfiii_param_0];
	cvta.to.global.u64 	%rd218, %rd472;
	mul.wide.u32 	%rd219, %r3321, 4;
	add.s64 	%rd220, %rd218, %rd219;
	ld.global.f32 	%f3271, [%rd220];
$L__BB2_140:
	ld.param.u32 	%r3244, [_Z31matrix_multiplication_kernel_v3PKfS0_Pfiii_param_5];
	ld.param.u32 	%r3079, [_Z31matrix_multiplication_kernel_v3PKfS0_Pfiii_param_4];
	mov.u32 	%r1924, %tid.y;
	shl.b32 	%r1925, %r1924, 2;
	mov.u32 	%r1926, %tid.x;
	add.s32 	%r1927, %r1925, %r1926;
	and.b32  	%r1928, %r1927, 31;
	mov.u32 	%r1929, %ctaid.x;
	shl.b32 	%r1930, %r1929, 5;
	or.b32  	%r1931, %r1928, %r1930;
	setp.ge.s32 	%p209, %r1931, %r3079;
	add.s32 	%r1933, %r1927, 544;
	shr.u32 	%r1934, %r1933, 5;
	mov.u32 	%r1935, _ZZ31matrix_multiplication_kernel_v3PKfS0_PfiiiE2sa;
	mad.lo.s32 	%r1936, %r1934, 132, %r1935;
	shl.b32 	%r1937, %r1927, 2;
	and.b32  	%r1938, %r1937, 124;
	add.s32 	%r1939, %r1936, %r1938;
	st.shared.f32 	[%r1939], %f3271;
	setp.ge.s32 	%p210, %r3437, %r3244;
	mov.f32 	%f3272, 0f00000000;
	or.pred  	%p211, %p210, %p209;
	@%p211 bra 	$L__BB2_142;
	ld.param.u64 	%rd536, [_Z31matrix_multiplication_kernel_v3PKfS0_Pfiii_param_1];
	cvta.to.global.u64 	%rd221, %rd536;
	mul.wide.s32 	%rd222, %r3438, 4;
	add.s64 	%rd223, %rd221, %rd222;
	ld.global.f32 	%f3272, [%rd223];
$L__BB2_142:
	ld.param.u32 	%r3245, [_Z31matrix_multiplication_kernel_v3PKfS0_Pfiii_param_5];
	ld.param.u32 	%r2951, [_Z31matrix_multiplication_kernel_v3PKfS0_Pfiii_param_3];
	setp.ge.s32 	%p212, %r3338, %r3245;
	mov.u32 	%r1940, %tid.y;
	shl.b32 	%r1941, %r1940, 2;
	mov.u32 	%r1942, %tid.x;
	add.s32 	%r1943, %r1941, %r1942;
	add.s32 	%r1944, %r1943, 560;
	shr.u32 	%r1945, %r1944, 5;
	mov.u32 	%r1946, %ctaid.y;
	shl.b32 	%r1947, %r1946, 5;
	add.s32 	%r1948, %r1945, %r1947;
	setp.ge.s32 	%p213, %r1948, %r2951;
	add.s32 	%r1949, %r1943, 544;
	shr.u32 	%r1950, %r1949, 5;
	mov.u32 	%r1951, _ZZ31matrix_multiplication_kernel_v3PKfS0_PfiiiE2sb;
	mad.lo.s32 	%r1952, %r1950, 132, %r1951;
	shl.b32 	%r1953, %r1943, 2;
	and.b32  	%r1954, %r1953, 124;
	add.s32 	%r1955, %r1952, %r1954;
	st.shared.f32 	[%r1955], %f3272;
	mov.f32 	%f3273, 0f00000000;
	or.pred  	%p214, %p213, %p212;
	@%p214 bra 	$L__BB2_144;
	ld.param.u64 	%rd473, [_Z31matrix_multiplication_kernel_v3PKfS0_Pfiii_param_0];
	cvta.to.global.u64 	%rd224, %rd473;
	mul.wide.u32 	%rd225, %r3354, 4;
	add.s64 	%rd226, %rd224, %rd225;
	ld.global.f32 	%f3273, [%rd226];
$L__BB2_144:
	ld.param.u32 	%r3246, [_Z31matrix_multiplication_kernel_v3PKfS0_Pfiii_param_5];
	ld.param.u32 	%r3080, [_Z31matrix_multiplication_kernel_v3PKfS0_Pfiii_param_4];
	mov.u32 	%r1956, %tid.y;
	shl.b32 	%r1957, %r1956, 2;
	mov.u32 	%r1958, %tid.x;
	add.s32 	%r1959, %r1957, %r1958;
	add.s32 	%r1960, %r1959, 16;
	and.b32  	%r1961, %r1960, 31;
	mov.u32 	%r1962, %ctaid.x;
	shl.b32 	%r1963, %r1962, 5;
	or.b32  	%r1964, %r1961, %r1963;
	setp.ge.s32 	%p215, %r1964, %r3080;
	add.s32 	%r1966, %r1959, 560;
	shr.u32 	%r1967, %r1966, 5;
	mov.u32 	%r1968, _ZZ31matrix_multiplication_kernel_v3PKfS0_PfiiiE2sa;
	mad.lo.s32 	%r1969, %r1967, 132, %r1968;
	shl.b32 	%r1970, %r1966, 2;
	and.b32  	%r1971, %r1970, 124;
	add.s32 	%r1972, %r1969, %r1971;
	st.shared.f32 	[%r1972], %f3273;
	setp.ge.s32 	%p216, %r3439, %r3246;
	mov.f32 	%f3274, 0f00000000;
	or.pred  	%p217, %p216, %p215;
	@%p217 bra 	$L__BB2_146;
	ld.param.u64 	%rd537, [_Z31matrix_multiplication_kernel_v3PKfS0_Pfiii_param_1];
	cvta.to.global.u64 	%rd227, %rd537;
	mul.wide.s32 	%rd228, %r3440, 4;
	add.s64 	%rd229, %rd227, %rd228;
	ld.global.f32 	%f3274, [%rd229];
$L__BB2_146:
	ld.param.u32 	%r3247, [_Z31matrix_multiplication_kernel_v3PKfS0_Pfiii_param_5];
	ld.param.u32 	%r2952, [_Z31matrix_multiplication_kernel_v3PKfS0_Pfiii_param_3];
	setp.ge.s32 	%p218, %r3303, %r3247;
	mov.u32 	%r1973, %tid.y;
	shl.b32 	%r1974, %r1973, 2;
	mov.u32 	%r1975, %tid.x;
	add.s32 	%r1976, %r1974, %r1975;
	add.s32 	%r1977, %r1976, 576;
	shr.u32 	%r1978, %r1977, 5;
	mov.u32 	%r1979, %ctaid.y;
	shl.b32 	%r1980, %r1979, 5;
	add.s32 	%r1981, %r1978, %r1980;
	setp.ge.s32 	%p219, %r1981, %r2952;
	add.s32 	%r1982, %r1976, 560;
	shr.u32 	%r1983, %r1982, 5;
	mov.u32 	%r1984, _ZZ31matrix_multiplication_kernel_v3PKfS0_PfiiiE2sb;
	mad.lo.s32 	%r1985, %r1983, 132, %r1984;
	shl.b32 	%r1986, %r1982, 2;
	and.b32  	%r1987, %r1986, 124;
	add.s32 	%r1988, %r1985, %r1987;
	st.shared.f32 	[%r1988], %f3274;
	mov.f32 	%f3275, 0f00000000;
	or.pred  	%p220, %p219, %p218;
	@%p220 bra 	$L__BB2_148;
	ld.param.u64 	%rd474, [_Z31matrix_multiplication_kernel_v3PKfS0_Pfiii_param_0];
	cvta.to.global.u64 	%rd230, %rd474;
	mul.wide.u32 	%rd231, %r3322, 4;
	add.s64 	%rd232, %rd230, %rd231;
	ld.global.f32 	%f3275, [%rd232];
$L__BB2_148:
	ld.param.u32 	%r3248, [_Z31matrix_multiplication_kernel_v3PKfS0_Pfiii_param_5];
	ld.param.u32 	%r3081, [_Z31matrix_multiplication_kernel_v3PKfS0_Pfiii_param_4];
	mov.u32 	%r1989, %tid.y;
	shl.b32 	%r1990, %r1989, 2;
	mov.u32 	%r1991, %tid.x;
	add.s32 	%r1992, %r1990, %r1991;
	and.b32  	%r1993, %r1992, 31;
	mov.u32 	%r1994, %ctaid.x;
	shl.b32 	%r1995, %r1994, 5;
	or.b32  	%r1996, %r1993, %r1995;
	setp.ge.s32 	%p221, %r1996, %r3081;
	add.s32 	%r1998, %r1992, 576;
	shr.u32 	%r1999, %r1998, 5;
	mov.u32 	%r2000, _ZZ31matrix_multiplication_kernel_v3PKfS0_PfiiiE2sa;
	mad.lo.s32 	%r2001, %r1999, 132, %r2000;
	shl.b32 	%r2002, %r1992, 2;
	and.b32  	%r2003, %r2002, 124;
	add.s32 	%r2004, %r2001, %r2003;
	st.shared.f32 	[%r2004], %f3275;
	setp.ge.s32 	%p222, %r3441, %r3248;
	mov.f32 	%f3276, 0f00000000;
	or.pred  	%p223, %p222, %p221;
	@%p223 bra 	$L__BB2_150;
	ld.param.u64 	%rd538, [_Z31matrix_multiplication_kernel_v3PKfS0_Pfiii_param_1];
	cvta.to.global.u64 	%rd233, %rd538;
	mul.wide.s32 	%rd234, %r3442, 4;
	add.s64 	%rd235, %rd233, %rd234;
	ld.global.f32 	%f3276, [%rd235];
$L__BB2_150:
	ld.param.u32 	%r3249, [_Z31matrix_multiplication_kernel_v3PKfS0_Pfiii_param_5];
	ld.param.u32 	%r2953, [_Z31matrix_multiplication_kernel_v3PKfS0_Pfiii_param_3];
	setp.ge.s32 	%p224, %r3338, %r3249;
	mov.u32 	%r2005, %tid.y;
	shl.b32 	%r2006, %r2005, 2;
	mov.u32 	%r2007, %tid.x;
	add.s32 	%r2008, %r2006, %r2007;
	add.s32 	%r2009, %r2008, 592;
	shr.u32 	%r2010, %r2009, 5;
	mov.u32 	%r2011, %ctaid.y;
	shl.b32 	%r2012, %r2011, 5;
	add.s32 	%r2013, %r2010, %r2012;
	setp.ge.s32 	%p225, %r2013, %r2953;
	add.s32 	%r2014, %r2008, 576;
	shr.u32 	%r2015, %r2014, 5;
	mov.u32 	%r2016, _ZZ31matrix_multiplication_kernel_v3PKfS0_PfiiiE2sb;
	mad.lo.s32 	%r2017, %r2015, 132, %r2016;
	shl.b32 	%r2018, %r2008, 2;
	and.b32  	%r2019, %r2018, 124;
	add.s32 	%r2020, %r2017, %r2019;
	st.shared.f32 	[%r2020], %f3276;
	mov.f32 	%f3277, 0f00000000;
	or.pred  	%p226, %p225, %p224;
	@%p226 bra 	$L__BB2_152;
	ld.param.u64 	%rd475, [_Z31matrix_multiplication_kernel_v3PKfS0_Pfiii_param_0];
	cvta.to.global.u64 	%rd236, %rd475;
	mul.wide.u32 	%rd237, %r3353, 4;
	add.s64 	%rd238, %rd236, %rd237;
	ld.global.f32 	%f3277, [%rd238];
$L__BB2_152:
	ld.param.u32 	%r3250, [_Z31matrix_multiplication_kernel_v3PKfS0_Pfiii_param_5];
	ld.param.u32 	%r3082, [_Z31matrix_multiplication_kernel_v3PKfS0_Pfiii_param_4];
	mov.u32 	%r2021, %tid.y;
	shl.b32 	%r2022, %r2021, 2;
	mov.u32 	%r2023, %tid.x;
	add.s32 	%r2024, %r2022, %r2023;
	add.s32 	%r2025, %r2024, 16;
	and.b32  	%r2026, %r2025, 31;
	mov.u32 	%r2027, %ctaid.x;
	shl.b32 	%r2028, %r2027, 5;
	or.b32  	%r2029, %r2026, %r2028;
	setp.ge.s32 	%p227, %r2029, %r3082;
	add.s32 	%r2031, %r2024, 592;
	shr.u32 	%r2032, %r2031, 5;
	mov.u32 	%r2033, _ZZ31matrix_multiplication_kernel_v3PKfS0_PfiiiE2sa;
	mad.lo.s32 	%r2034, %r2032, 132, %r2033;
	shl.b32 	%r2035, %r2031, 2;
	and.b32  	%r2036, %r2035, 124;
	add.s32 	%r2037, %r2034, %r2036;
	st.shared.f32 	[%r2037], %f3277;
	setp.ge.s32 	%p228, %r3443, %r3250;
	mov.f32 	%f3278, 0f00000000;
	or.pred  	%p229, %p228, %p227;
	@%p229 bra 	$L__BB2_154;
	ld.param.u64 	%rd539, [_Z31matrix_multiplication_kernel_v3PKfS0_Pfiii_param_1];
	cvta.to.global.u64 	%rd239, %rd539;
	mul.wide.s32 	%rd240, %r3444, 4;
	add.s64 	%rd241, %rd239, %rd240;
	ld.global.f32 	%f3278, [%rd241];
$L__BB2_154:
	ld.param.u32 	%r3251, [_Z31matrix_multiplication_kernel_v3PKfS0_Pfiii_param_5];
	ld.param.u32 	%r2954, [_Z31matrix_multiplication_kernel_v3PKfS0_Pfiii_param_3];
	setp.ge.s32 	%p230, %r3303, %r3251;
	mov.u32 	%r2038, %tid.y;
	shl.b32 	%r2039, %r2038, 2;
	mov.u32 	%r2040, %tid.x;
	add.s32 	%r2041, %r2039, %r2040;
	add.s32 	%r2042, %r2041, 608;
	shr.u32 	%r2043, %r2042, 5;
	mov.u32 	%r2044, %ctaid.y;
	shl.b32 	%r2045, %r2044, 5;
	add.s32 	%r2046, %r2043, %r2045;
	setp.ge.s32 	%p231, %r2046, %r2954;
	add.s32 	%r2047, %r2041, 592;
	shr.u32 	%r2048, %r2047, 5;
	mov.u32 	%r2049, _ZZ31matrix_multiplication_kernel_v3PKfS0_PfiiiE2sb;
	mad.lo.s32 	%r2050, %r2048, 132, %r2049;
	shl.b32 	%r2051, %r2047, 2;
	and.b32  	%r2052, %r2051, 124;
	add.s32 	%r2053, %r2050, %r2052;
	st.shared.f32 	[%r2053], %f3278;
	mov.f32 	%f3279, 0f00000000;
	or.pred  	%p232, %p231, %p230;
	@%p232 bra 	$L__BB2_156;
	ld.param.u64 	%rd476, [_Z31matrix_multiplication_kernel_v3PKfS0_Pfiii_param_0];
	cvta.to.global.u64 	%rd242, %rd476;
	mul.wide.u32 	%rd243, %r3323, 4;
	add.s64 	%rd244, %rd242, %rd243;
	ld.global.f32 	%f3279, [%rd244];
$L__BB2_156:
	ld.param.u32 	%r3252, [_Z31matrix_multiplication_kernel_v3PKfS0_Pfiii_param_5];
	ld.param.u32 	%r3083, [_Z31matrix_multiplication_kernel_v3PKfS0_Pfiii_param_4];
	mov.u32 	%r2054, %tid.y;
	shl.b32 	%r2055, %r2054, 2;
	mov.u32 	%r2056, %tid.x;
	add.s32 	%r2057, %r2055, %r2056;
	and.b32  	%r2058, %r2057, 31;
	mov.u32 	%r2059, %ctaid.x;
	shl.b32 	%r2060, %r2059, 5;
	or.b32  	%r2061, %r2058, %r2060;
	setp.ge.s32 	%p233, %r2061, %r3083;
	add.s32 	%r2063, %r2057, 608;
	shr.u32 	%r2064, %r2063, 5;
	mov.u32 	%r2065, _ZZ31matrix_multiplication_kernel_v3PKfS0_PfiiiE2sa;
	mad.lo.s32 	%r2066, %r2064, 132, %r2065;
	shl.b32 	%r2067, %r2057, 2;
	and.b32  	%r2068, %r2067, 124;
	add.s32 	%r2069, %r2066, %r2068;
	st.shared.f32 	[%r2069], %f3279;
	setp.ge.s32 	%p234, %r3445, %r3252;
	mov.f32 	%f3280, 0f00000000;
	or.pred  	%p235, %p234, %p233;
	@%p235 bra 	$L__BB2_158;
	ld.param.u64 	%rd540, [_Z31matrix_multiplication_kernel_v3PKfS0_Pfiii_param_1];
	cvta.to.global.u64 	%rd245, %rd540;
	mul.wide.s32 	%rd246, %r3446, 4;
	add.s64 	%rd247, %rd245, %rd246;
	ld.global.f32 	%f3280, [%rd247];
$L__BB2_158:
	ld.param.u32 	%r3253, [_Z31matrix_multiplication_kernel_v3PKfS0_Pfiii_param_5];
	ld.param.u32 	%r2955, [_Z31matrix_multiplication_kernel_v3PKfS0_Pfiii_param_3];
	setp.ge.s32 	%p236, %r3338, %r3253;
	mov.u32 	%r2070, %tid.y;
	shl.b32 	%r2071, %r2070, 2;
	mov.u32 	%r2072, %tid.x;
	add.s32 	%r2073, %r2071, %r2072;
	add.s32 	%r2074, %r2073, 624;
	shr.u32 	%r2075, %r2074, 5;
	mov.u32 	%r2076, %ctaid.y;
	shl.b32 	%r2077, %r2076, 5;
	add.s32 	%r2078, %r2075, %r2077;
	setp.ge.s32 	%p237, %r2078, %r2955;
	add.s32 	%r2079, %r2073, 608;
	shr.u32 	%r2080, %r2079, 5;
	mov.u32 	%r2081, _ZZ31matrix_multiplication_kernel_v3PKfS0_PfiiiE2sb;
	mad.lo.s32 	%r2082, %r2080, 132, %r2081;
	shl.b32 	%r2083, %r2073, 2;
	and.b32  	%r2084, %r2083, 124;
	add.s32 	%r2085, %r2082, %r2084;
	st.shared.f32 	[%r2085], %f3280;
	mov.f32 	%f3281, 0f00000000;
	or.pred  	%p238, %p237, %p236;
	@%p238 bra 	$L__BB2_160;
	ld.param.u64 	%rd477, [_Z31matrix_multiplication_kernel_v3PKfS0_Pfiii_param_0];
	cvta.to.global.u64 	%rd248, %rd477;
	mul.wide.u32 	%rd249, %r3352, 4;
	add.s64 	%rd250, %rd248, %rd249;
	ld.global.f32 	%f3281, [%rd250];
$L__BB2_160:
	ld.param.u32 	%r3254, [_Z31matrix_multiplication_kernel_v3PKfS0_Pfiii_param_5];
	ld.param.u32 	%r3084, [_Z31matrix_multiplication_kernel_v3PKfS0_Pfiii_param_4];
	mov.u32 	%r2086, %tid.y;
	shl.b32 	%r2087, %r2086, 2;
	mov.u32 	%r2088, %tid.x;
	add.s32 	%r2089, %r2087, %r2088;
	add.s32 	%r2090, %r2089, 16;
	and.b32  	%r2091, %r2090, 31;
	mov.u32 	%r2092, %ctaid.x;
	shl.b32 	%r2093, %r2092, 5;
	or.b32  	%r2094, %r2091, %r2093;
	setp.ge.s32 	%p239, %r2094, %r3084;
	add.s32 	%r2096, %r2089, 624;
	shr.u32 	%r2097, %r2096, 5;
	mov.u32 	%r2098, _ZZ31matrix_multiplication_kernel_v3PKfS0_PfiiiE2sa;
	mad.lo.s32 	%r2099, %r2097, 132, %r2098;
	shl.b32 	%r2100, %r2096, 2;
	and.b32  	%r2101, %r2100, 124;
	add.s32 	%r2102, %r2099, %r2101;
	st.shared.f32 	[%r2102], %f3281;
	setp.ge.s32 	%p240, %r3447, %r3254;
	mov.f32 	%f3282, 0f00000000;
	or.pred  	%p241, %p240, %p239;
	@%p241 bra 	$L__BB2_162;
	ld.param.u64 	%rd541, [_Z31matrix_multiplication_kernel_v3PKfS0_Pfiii_param_1];
	cvta.to.global.u64 	%rd251, %rd541;
	mul.wide.s32 	%rd252, %r3448, 4;
	add.s64 	%rd253, %rd251, %rd252;
	ld.global.f32 	%f3282, [%rd253];
$L__BB2_162:
	ld.param.u32 	%r3255, [_Z31matrix_multiplication_kernel_v3PKfS0_Pfiii_param_5];
	ld.param.u32 	%r2956, [_Z31matrix_multiplication_kernel_v3PKfS0_Pfiii_param_3];
	setp.ge.s32 	%p242, %r3303, %r3255;
	mov.u32 	%r2103, %tid.y;
	shl.b32 	%r2104, %r2103, 2;
	mov.u32 	%r2105, %tid.x;
	add.s32 	%r2106, %r2104, %r2105;
	add.s32 	%r2107, %r2106, 640;
	shr.u32 	%r2108, %r2107, 5;
	mov.u32 	%r2109, %ctaid.y;
	shl.b32 	%r2110, %r2109, 5;
	add.s32 	%r2111, %r2108, %r2110;
	setp.ge.s32 	%p243, %r2111, %r2956;
	add.s32 	%r2112, %r2106, 624;
	shr.u32 	%r2113, %r2112, 5;
	mov.u32 	%r2114, _ZZ31matrix_multiplication_kernel_v3PKfS0_PfiiiE2sb;
	mad.lo.s32 	%r2115, %r2113, 132, %r2114;
	shl.b32 	%r2116, %r2112, 2;
	and.b32  	%r2117, %r2116, 124;
	add.s32 	%r2118, %r2115, %r2117;
	st.shared.f32 	[%r2118], %f3282;
	mov.f32 	%f3283, 0f00000000;
	or.pred  	%p244, %p243, %p242;
	@%p244 bra 	$L__BB2_164;
	ld.param.u64 	%rd478, [_Z31matrix_multiplication_kernel_v3PKfS0_Pfiii_param_0];
	cvta.to.global.u64 	%rd254, %rd478;
	mul.wide.u32 	%rd255, %r3324, 4;
	add.s64 	%rd256, %rd254, %rd255;
	ld.global.f32 	%f3283, [%rd256];
$L__BB2_164:
	ld.param.u32 	%r3256, [_Z31matrix_multiplication_kernel_v3PKfS0_Pfiii_param_5];
	ld.param.u32 	%r3085, [_Z31matrix_multiplication_kernel_v3PKfS0_Pfiii_param_4];
	mov.u32 	%r2119, %tid.y;
	shl.b32 	%r2120, %r2119, 2;
	mov.u32 	%r2121, %tid.x;
	add.s32 	%r2122, %r2120, %r2121;
	and.b32  	%r2123, %r2122, 31;
	mov.u32 	%r2124, %ctaid.x;
	shl.b32 	%r2125, %r2124, 5;
	or.b32  	%r2126, %r2123, %r2125;
	setp.ge.s32 	%p245, %r2126, %r3085;
	add.s32 	%r2128, %r2122, 640;
	shr.u32 	%r2129, %r2128, 5;
	mov.u32 	%r2130, _ZZ31matrix_multiplication_kernel_v3PKfS0_PfiiiE2sa;
	mad.lo.s32 	%r2131, %r2129, 132, %r2130;
	shl.b32 	%r2132, %r2122, 2;
	and.b32  	%r2133, %r2132, 124;
	add.s32 	%r2134, %r2131, %r2133;
	st.shared.f32 	[%r2134], %f3283;
	setp.ge.s32 	%p246, %r3449, %r3256;
	mov.f32 	%f3284, 0f00000000;
	or.pred  	%p247, %p246, %p245;
	@%p247 bra 	$L__BB2_166;
	ld.param.u64 	%rd542, [_Z31matrix_multiplication_kernel_v3PKfS0_Pfiii_param_1];
	cvta.to.global.u64 	%rd257, %rd542;
	mul.wide.s32 	%rd258, %r3450, 4;
	add.s64 	%rd259, %rd257, %rd258;
	ld.global.f32 	%f3284, [%rd259];
$L__BB2_166:
	ld.param.u32 	%r3257, [_Z31matrix_multiplication_kernel_v3PKfS0_Pfiii_param_5];
	ld.param.u32 	%r2957, [_Z31matrix_multiplication_kernel_v3PKfS0_Pfiii_param_3];
	setp.ge.s32 	%p248, %r3338, %r3257;
	mov.u32 	%r2135, %tid.y;
	shl.b32 	%r2136, %r2135, 2;
	mov.u32 	%r2137, %tid.x;
	add.s32 	%r2138, %r2136, %r2137;
	add.s32 	%r2139, %r2138, 656;
	shr.u32 	%r2140, %r2139, 5;
	mov.u32 	%r2141, %ctaid.y;
	shl.b32 	%r2142, %r2141, 5;
	add.s32 	%r2143, %r2140, %r2142;
	setp.ge.s32 	%p249, %r2143, %r2957;
	add.s32 	%r2144, %r2138, 640;
	shr.u32 	%r2145, %r2144, 5;
	mov.u32 	%r2146, _ZZ31matrix_multiplication_kernel_v3PKfS0_PfiiiE2sb;
	mad.lo.s32 	%r2147, %r2145, 132, %r2146;
	shl.b32 	%r2148, %r2138, 2;
	and.b32  	%r2149, %r2148, 124;
	add.s32 	%r2150, %r2147, %r2149;
	st.shared.f32 	[%r2150], %f3284;
	mov.f32 	%f3285, 0f00000000;
	or.pred  	%p250, %p249, %p248;
	@%p250 bra 	$L__BB2_168;
	ld.param.u64 	%rd479, [_Z31matrix_multiplication_kernel_v3PKfS0_Pfiii_param_0];
	cvta.to.global.u64 	%rd260, %rd479;
	mul.wide.u32 	%rd261, %r3351, 4;
	add.s64 	%rd262, %rd260, %rd261;
	ld.global.f32 	%f3285, [%rd262];
$L__BB2_168:
	ld.param.u32 	%r3258, [_Z31matrix_multiplication_kernel_v3PKfS0_Pfiii_param_5];
	ld.param.u32 	%r3086, [_Z31matrix_multiplication_kernel_v3PKfS0_Pfiii_param_4];
	mov.u32 	%r2151, %tid.y;
	shl.b32 	%r2152, %r2151, 2;
	mov.u32 	%r2153, %tid.x;
	add.s32 	%r2154, %r2152, %r2153;
	add.s32 	%r2155, %r2154, 16;
	and.b32  	%r2156, %r2155, 31;
	mov.u32 	%r2157, %ctaid.x;
	shl.b32 	%r2158, %r2157, 5;
	or.b32  	%r2159, %r2156, %r2158;
	setp.ge.s32 	%p251, %r2159, %r3086;
	add.s32 	%r2161, %r2154, 656;
	shr.u32 	%r2162, %r2161, 5;
	mov.u32 	%r2163, _ZZ31matrix_multiplication_kernel_v3PKfS0_PfiiiE2sa;
	mad.lo.s32 	%r2164, %r2162, 132, %r2163;
	shl.b32 	%r2165, %r2161, 2;
	and.b32  	%r2166, %r2165, 124;
	add.s32 	%r2167, %r2164, %r2166;
	st.shared.f32 	[%r2167], %f3285;
	setp.ge.s32 	%p252, %r3451, %r3258;
	mov.f32 	%f3286, 0f00000000;
	or.pred  	%p253, %p252, %p251;
	@%p253 bra 	$L__BB2_170;
	ld.param.u64 	%rd543, [_Z31matrix_multiplication_kernel_v3PKfS0_Pfiii_param_1];
	cvta.to.global.u64 	%rd263, %rd543;
	mul.wide.s32 	%rd264, %r3452, 4;
	add.s64 	%rd265, %rd263, %rd264;
	ld.global.f32 	%f3286, [%rd265];
$L__BB2_170:
	ld.param.u32 	%r3259, [_Z31matrix_multiplication_kernel_v3PKfS0_Pfiii_param_5];
	ld.param.u32 	%r2958, [_Z31matrix_multiplication_kernel_v3PKfS0_Pfiii_param_3];
	setp.ge.s32 	%p254, %r3303, %r3259;
	mov.u32 	%r2168, %tid.y;
	shl.b32 	%r2169, %r2168, 2;
	mov.u32 	%r2170, %tid.x;
	add.s32 	%r2171, %r2169, %r2170;
	add.s32 	%r2172, %r2171, 672;
	shr.u32 	%r2173, %r2172, 5;
	mov.u32 	%r2174, %ctaid.y;
	shl.b32 	%r2175, %r2174, 5;
	add.s32 	%r2176, %r2173, %r2175;
	setp.ge.s32 	%p255, %r2176, %r2958;
	add.s32 	%r2177, %r2171, 656;
	shr.u32 	%r2178, %r2177, 5;
	mov.u32 	%r2179, _ZZ31matrix_multiplication_kernel_v3PKfS0_PfiiiE2sb;
	mad.lo.s32 	%r2180, %r2178, 132, %r2179;
	shl.b32 	%r2181, %r2177, 2;
	and.b32  	%r2182, %r2181, 124;
	add.s32 	%r2183, %r2180, %r2182;
	st.shared.f32 	[%r2183], %f3286;
	mov.f32 	%f3287, 0f00000000;
	or.pred  	%p256, %p255, %p254;
	@%p256 bra 	$L__BB2_172;
	ld.param.u64 	%rd480, [_Z31matrix_multiplication_kernel_v3PKfS0_Pfiii_param_0];
	cvta.to.global.u64 	%rd266, %rd480;
	mul.wide.u32 	%rd267, %r3325, 4;
	add.s64 	%rd268, %rd266, %rd267;
	ld.global.f32 	%f3287, [%rd268];
$L__BB2_172:
	ld.param.u32 	%r3260, [_Z31matrix_multiplication_kernel_v3PKfS0_Pfiii_param_5];
	ld.param.u32 	%r3087, [_Z31matrix_multiplication_kernel_v3PKfS0_Pfiii_param_4];
	mov.u32 	%r2184, %tid.y;
	shl.b32 	%r2185, %r2184, 2;
	mov.u32 	%r2186, %tid.x;
	add.s32 	%r2187, %r2185, %r2186;
	and.b32  	%r2188, %r2187, 31;
	mov.u32 	%r2189, %ctaid.x;
	shl.b32 	%r2190, %r2189, 5;
	or.b32  	%r2191, %r2188, %r2190;
	setp.ge.s32 	%p257, %r2191, %r3087;
	add.s32 	%r2193, %r2187, 672;
	shr.u32 	%r2194, %r2193, 5;
	mov.u32 	%r2195, _ZZ31matrix_multiplication_kernel_v3PKfS0_PfiiiE2sa;
	mad.lo.s32 	%r2196, %r2194, 132, %r2195;
	shl.b32 	%r2197, %r2187, 2;
	and.b32  	%r2198, %r2197, 124;
	add.s32 	%r2199, %r2196, %r2198;
	st.shared.f32 	[%r2199], %f3287;
	setp.ge.s32 	%p258, %r3453, %r3260;
	mov.f32 	%f3288, 0f00000000;
	or.pred  	%p259, %p258, %p257;
	@%p259 bra 	$L__BB2_174;
	ld.param.u64 	%rd544, [_Z31matrix_multiplication_kernel_v3PKfS0_Pfiii_param_1];
	cvta.to.global.u64 	%rd269, %rd544;
	mul.wide.s32 	%rd270, %r3454, 4;
	add.s64 	%rd271, %rd269, %rd270;
	ld.global.f32 	%f3288, [%rd271];
$L__BB2_174:
	ld.param.u32 	%r3261, [_Z31matrix_multiplication_kernel_v3PKfS0_Pfiii_param_5];
	ld.param.u32 	%r2959, [_Z31matrix_multiplication_kernel_v3PKfS0_Pfiii_param_3];
	setp.ge.s32 	%p260, %r3338, %r3261;
	mov.u32 	%r2200, %tid.y;
	shl.b32 	%r2201, %r2200, 2;
	mov.u32 	%r2202, %tid.x;
	add.s32 	%r2203, %r2201, %r2202;
	add.s32 	%r2204, %r2203, 688;
	shr.u32 	%r2205, %r2204, 5;
	mov.u32 	%r2206, %ctaid.y;
	shl.b32 	%r2207, %r2206, 5;
	add.s32 	%r2208, %r2205, %r2207;
	setp.ge.s32 	%p261, %r2208, %r2959;
	add.s32 	%r2209, %r2203, 672;
	shr.u32 	%r2210, %r2209, 5;
	mov.u32 	%r2211, _ZZ31matrix_multiplication_kernel_v3PKfS0_PfiiiE2sb;
	mad.lo.s32 	%r2212, %r2210, 132, %r2211;
	shl.b32 	%r2213, %r2203, 2;
	and.b32  	%r2214, %r2213, 124;
	add.s32 	%r2215, %r2212, %r2214;
	st.shared.f32 	[%r2215], %f3288;
	mov.f32 	%f3289, 0f00000000;
	or.pred  	%p262, %p261, %p260;
	@%p262 bra 	$L__BB2_176;
	ld.param.u64 	%rd481, [_Z31matrix_multiplication_kernel_v3PKfS0_Pfiii_param_0];
	cvta.to.global.u64 	%rd272, %rd481;
	mul.wide.u32 	%rd273, %r3350, 4;
	add.s64 	%rd274, %rd272, %rd273;
	ld.global.f32 	%f3289, [%rd274];
$L__BB2_176:
	ld.param.u32 	%r3262, [_Z31matrix_multiplication_kernel_v3PKfS0_Pfiii_param_5];
	ld.param.u32 	%r3088, [_Z31matrix_multiplication_kernel_v3PKfS0_Pfiii_param_4];
	mov.u32 	%r2216, %tid.y;
	shl.b32 	%r2217, %r2216, 2;
	mov.u32 	%r2218, %tid.x;
	add.s32 	%r2219, %r2217, %r2218;
	add.s32 	%r2220, %r2219, 16;
	and.b32  	%r2221, %r2220, 31;
	mov.u32 	%r2222, %ctaid.x;
	shl.b32 	%r2223, %r2222, 5;
	or.b32  	%r2224, %r2221, %r2223;
	setp.ge.s32 	%p263, %r2224, %r3088;
	add.s32 	%r2226, %r2219, 688;
	shr.u32 	%r2227, %r2226, 5;
	mov.u32 	%r2228, _ZZ31matrix_multiplication_kernel_v3PKfS0_PfiiiE2sa;
	mad.lo.s32 	%r2229, %r2227, 132, %r2228;
	shl.b32 	%r2230, %r2226, 2;
	and.b32  	%r2231, %r2230, 124;
	add.s32 	%r2232, %r2229, %r2231;
	st.shared.f32 	[%r2232], %f3289;
	setp.ge.s32 	%p264, %r3455, %r3262;
	mov.f32 	%f3290, 0f00000000;
	or.pred  	%p265, %p264, %p263;
	@%p265 bra 	$L__BB2_178;
	ld.param.u64 	%rd545, [_Z31matrix_multiplication_kernel_v3PKfS0_Pfiii_param_1];
	cvta.to.global.u64 	%rd275, %rd545;
	mul.wide.s32 	%rd276, %r3456, 4;
	add.s64 	%rd277, %rd275, %rd276;
	ld.global.f32 	%f3290, [%rd277];
$L__BB2_178:
	ld.param.u32 	%r3263, [_Z31matrix_multiplication_kernel_v3PKfS0_Pfiii_param_5];
	ld.param.u32 	%r2960, [_Z31matrix_multiplication_kernel_v3PKfS0_Pfiii_param_3];
	setp.ge.s32 	%p266, %r3303, %r3263;
	mov.u32 	%r2233, %tid.y;
	shl.b32 	%r2234, %r2233, 2;
	mov.u32 	%r2235, %tid.x;
	add.s32 	%r2236, %r2234, %r2235;
	add.s32 	%r2237, %r2236, 704;
	shr.u32 	%r2238, %r2237, 5;
	mov.u32 	%r2239, %ctaid.y;
	shl.b32 	%r2240, %r2239, 5;
	add.s32 	%r2241, %r2238, %r2240;
	setp.ge.s32 	%p267, %r2241, %r2960;
	add.s32 	%r2242, %r2236, 688;
	shr.u32 	%r2243, %r2242, 5;
	mov.u32 	%r2244, _ZZ31matrix_multiplication_kernel_v3PKfS0_PfiiiE2sb;
	mad.lo.s32 	%r2245, %r2243, 132, %r2244;
	shl.b32 	%r2246, %r2242, 2;
	and.b32  	%r2247, %r2246, 124;
	add.s32 	%r2248, %r2245, %r2247;
	st.shared.f32 	[%r2248], %f3290;
	mov.f32 	%f3291, 0f00000000;
	or.pred  	%p268, %p267, %p266;
	@%p268 bra 	$L__BB2_180;
	ld.param.u64 	%rd482, [_Z31matrix_multiplication_kernel_v3PKfS0_Pfiii_param_0];
	cvta.to.global.u64 	%rd278, %rd482;
	mul.wide.u32 	%rd279, %r3326, 4;
	add.s64 	%rd280, %rd278, %rd279;
	ld.global.f32 	%f3291, [%rd280];
$L__BB2_180:
	ld.param.u32 	%r3264, [_Z31matrix_multiplication_kernel_v3PKfS0_Pfiii_param_5];
	ld.param.u32 	%r3089, [_Z31matrix_multiplication_kernel_v3PKfS0_Pfiii_param_4];
	mov.u32 	%r2249, %tid.y;
	shl.b32 	%r2250, %r2249, 2;
	mov.u32 	%r2251, %tid.x;
	add.s32 	%r2252, %r2250, %r2251;
	and.b32  	%r2253, %r2252, 31;
	mov.u32 	%r2254, %ctaid.x;
	shl.b32 	%r2255, %r2254, 5;
	or.b32  	%r2256, %r2253, %r2255;
	setp.ge.s32 	%p269, %r2256, %r3089;
	add.s32 	%r2258, %r2252, 704;
	shr.u32 	%r2259, %r2258, 5;
	mov.u32 	%r2260, _ZZ31matrix_multiplication_kernel_v3PKfS0_PfiiiE2sa;
	mad.lo.s32 	%r2261, %r2259, 132, %r2260;
	shl.b32 	%r2262, %r2252, 2;
	and.b32  	%r2263, %r2262, 124;
	add.s32 	%r2264, %r2261, %r2263;
	st.shared.f32 	[%r2264], %f3291;
	setp.ge.s32 	%p270, %r3457, %r3264;
	mov.f32 	%f3292, 0f00000000;
	or.pred  	%p271, %p270, %p269;
	@%p271 bra 	$L__BB2_182;
	ld.param.u64 	%rd546, [_Z31matrix_multiplication_kernel_v3PKfS0_Pfiii_param_1];
	cvta.to.global.u64 	%rd281, %rd546;
	mul.wide.s32 	%rd282, %r3458, 4;
	add.s64 	%rd283, %rd281, %rd282;
	ld.global.f32 	%f3292, [%rd283];
$L__BB2_182:
	ld.param.u32 	%r3265, [_Z31matrix_multiplication_kernel_v3PKfS0_Pfiii_param_5];
	ld.param.u32 	%r2961, [_Z31matrix_multiplication_kernel_v3PKfS0_Pfiii_param_3];
	setp.ge.s32 	%p272, %r3338, %r3265;
	mov.u32 	%r2265, %tid.y;
	shl.b32 	%r2266, %r2265, 2;
	mov.u32 	%r2267, %tid.x;
	add.s32 	%r2268, %r2266, %r2267;
	add.s32 	%r2269, %r2268, 720;
	shr.u32 	%r2270, %r2269, 5;
	mov.u32 	%r2271, %ctaid.y;
	shl.b32 	%r2272, %r2271, 5;
	add.s32 	%r2273, %r2270, %r2272;
	setp.ge.s32 	%p273, %r2273, %r2961;
	add.s32 	%r2274, %r2268, 704;
	shr.u32 	%r2275, %r2274, 5;
	mov.u32 	%r2276, _ZZ31matrix_multiplication_kernel_v3PKfS0_PfiiiE2sb;
	mad.lo.s32 	%r2277, %r2275, 132, %r2276;
	shl.b32 	%r2278, %r2268, 2;
	and.b32  	%r2279, %r2278, 124;
	add.s32 	%r2280, %r2277, %r2279;
	st.shared.f32 	[%r2280], %f3292;
	mov.f32 	%f3293, 0f00000000;
	or.pred  	%p274, %p273, %p272;
	@%p274 bra 	$L__BB2_184;
	ld.param.u64 	%rd483, [_Z31matrix_multiplication_kernel_v3PKfS0_Pfiii_param_0];
	cvta.to.global.u64 	%rd284, %rd483;
	mul.wide.u32 	%rd285, %r3349, 4;
	add.s64 	%rd286, %rd284, %rd285;
	ld.global.f32 	%f3293, [%rd286];
$L__BB2_184:
	ld.param.u32 	%r3266, [_Z31matrix_multiplication_kernel_v3PKfS0_Pfiii_param_5];
	ld.param.u32 	%r3090, [_Z31matrix_multiplication_kernel_v3PKfS0_Pfiii_param_4];
	mov.u32 	%r2281, %tid.y;
	shl.b32 	%r2282, %r2281, 2;
	mov.u32 	%r2283, %tid.x;
	add.s32 	%r2284, %r2282, %r2283;
	add.s32 	%r2285, %r2284, 16;
	and.b32  	%r2286, %r2285, 31;
	mov.u32 	%r2287, %ctaid.x;
	shl.b32 	%r2288, %r2287, 5;
	or.b32  	%r2289, %r2286, %r2288;
	setp.ge.s32 	%p275, %r2289, %r3090;
	add.s32 	%r2291, %r2284, 720;
	shr.u32 	%r2292, %r2291, 5;
	mov.u32 	%r2293, _ZZ31matrix_multiplication_kernel_v3PKfS0_PfiiiE2sa;
	mad.lo.s32 	%r2294, %r2292, 132, %r2293;
	shl.b32 	%r2295, %r2291, 2;
	and.b32  	%r2296, %r2295, 124;
	add.s32 	%r2297, %r2294, %r2296;
	st.shared.f32 	[%r2297], %f3293;
	setp.ge.s32 	%p276, %r3459, %r3266;
	mov.f32 	%f3294, 0f00000000;
	or.pred  	%p277, %p276, %p275;
	@%p277 bra 	$L__BB2_186;
	ld.param.u64 	%rd547, [_Z31matrix_multiplication_kernel_v3PKfS0_Pfiii_param_1];
	cvta.to.global.u64 	%rd287, %rd547;
	mul.wide.s32 	%rd288, %r3460, 4;
	add.s64 	%rd289, %rd287, %rd288;
	ld.global.f32 	%f3294, [%rd289];
$L__BB2_186:
	ld.param.u32 	%r3267, [_Z31matrix_multiplication_kernel_v3PKfS0_Pfiii_param_5];
	ld.param.u32 	%r2962, [_Z31matrix_multiplication_kernel_v3PKfS0_Pfiii_param_3];
	setp.ge.s32 	%p278, %r3303, %r3267;
	mov.u32 	%r2298, %tid.y;
	shl.b32 	%r2299, %r2298, 2;
	mov.u32 	%r2300, %tid.x;
	add.s32 	%r2301, %r2299, %r2300;
	add.s32 	%r2302, %r2301, 736;
	shr.u32 	%r2303, %r2302, 5;
	mov.u32 	%r2304, %ctaid.y;
	shl.b32 	%r2305, %r2304, 5;
	add.s32 	%r2306, %r2303, %r2305;
	setp.ge.s32 	%p279, %r2306, %r2962;
	add.s32 	%r2307, %r2301, 720;
	shr.u32 	%r2308, %r2307, 5;
	mov.u32 	%r2309, _ZZ31matrix_multiplication_kernel_v3PKfS0_PfiiiE2sb;
	mad.lo.s32 	%r2310, %r2308, 132, %r2309;
	shl.b32 	%r2311, %r2307, 2;
	and.b32  	%r2312, %r2311, 124;
	add.s32 	%r2313, %r2310, %r2312;
	st.shared.f32 	[%r2313], %f3294;
	mov.f32 	%f3295, 0f00000000;
	or.pred  	%p280, %p279, %p278;
	@%p280 bra 	$L__BB2_188;
	ld.param.u64 	%rd484, [_Z31matrix_multiplication_kernel_v3PKfS0_Pfiii_param_0];
	cvta.to.global.u64 	%rd290, %rd484;
	mul.wide.u32 	%rd291, %r3327, 4;
	add.s64 	%rd292, %rd290, %rd291;
	ld.global.f32 	%f3295, [%rd292];
$L__BB2_188:
	ld.param.u32 	%r3268, [_Z31matrix_multiplication_kernel_v3PKfS0_Pfiii_param_5];
	ld.param.u32 	%r3091, [_Z31matrix_multiplication_kernel_v3PKfS0_Pfiii_param_4];
	mov.u32 	%r2314, %tid.y;
	shl.b32 	%r2315, %r2314, 2;
	mov.u32 	%r2316, %tid.x;
	add.s32 	%r2317, %r2315, %r2316;
	and.b32  	%r2318, %r2317, 31;
	mov.u32 	%r2319, %ctaid.x;
	shl.b32 	%r2320, %r2319, 5;
	or.b32  	%r2321, %r2318, %r2320;
	setp.ge.s32 	%p281, %r2321, %r3091;
	add.s32 	%r2323, %r2317, 736;
	shr.u32 	%r2324, %r2323, 5;
	mov.u32 	%r2325, _ZZ31matrix_multiplication_kernel_v3PKfS0_PfiiiE2sa;
	mad.lo.s32 	%r2326, %r2324, 132, %r2325;
	shl.b32 	%r2327, %r2317, 2;
	and.b32  	%r2328, %r2327, 124;
	add.s32 	%r2329, %r2326, %r2328;
	st.shared.f32 	[%r2329], %f3295;
	setp.ge.s32 	%p282, %r3461, %r3268;
	mov.f32 	%f3296, 0f00000000;
	or.pred  	%p283, %p282, %p281;
	@%p283 bra 	$L__BB2_190;
	ld.param.u64 	%rd548, [_Z31matrix_multiplication_kernel_v3PKfS0_Pfiii_param_1];
	cvta.to.global.u64 	%rd293, %rd548;
	mul.wide.s32 	%rd294, %r3462, 4;
	add.s64 	%rd295, %rd293, %rd294;
	ld.global.f32 	%f3296, [%rd295];
$L__BB2_190:
	ld.param.u32 	%r3269, [_Z31matrix_multiplication_kernel_v3PKfS0_Pfiii_param_5];
	ld.param.u32 	%r2963, [_Z31matrix_multiplication_kernel_v3PKfS0_Pfiii_param_3];
	setp.ge.s32 	%p284, %r3338, %r3269;
	mov.u32 	%r2330, %tid.y;
	shl.b32 	%r2331, %r2330, 2;
	mov.u32 	%r2332, %tid.x;
	add.s32 	%r2333, %r2331, %r2332;
	add.s32 	%r2334, %r2333, 752;
	shr.u32 	%r2335, %r2334, 5;
	mov.u32 	%r2336, %ctaid.y;
	shl.b32 	%r2337, %r2336, 5;
	add.s32 	%r2338, %r2335, %r2337;
	setp.ge.s32 	%p285, %r2338, %r2963;
	add.s32 	%r2339, %r2333, 736;
	shr.u32 	%r2340, %r2339, 5;
	mov.u32 	%r2341, _ZZ31matrix_multiplication_kernel_v3PKfS0_PfiiiE2sb;
	mad.lo.s32 	%r2342, %r2340, 132, %r2341;
	shl.b32 	%r2343, %r2333, 2;
	and.b32  	%r2344, %r2343, 124;
	add.s32 	%r2345, %r2342, %r2344;
	st.shared.f32 	[%r2345], %f3296;
	mov.f32 	%f3297, 0f00000000;
	or.pred  	%p286, %p285, %p284;
	@%p286 bra 	$L__BB2_192;
	ld.param.u64 	%rd485, [_Z31matrix_multiplication_kernel_v3PKfS0_Pfiii_param_0];
	cvta.to.global.u64 	%rd296, %rd485;
	mul.wide.u32 	%rd297, %r3348, 4;
	add.s64 	%rd298, %rd296, %rd297;
	ld.global.f32 	%f3297, [%rd298];
$L__BB2_192:
	ld.param.u32 	%r3270, [_Z31matrix_multiplication_kernel_v3PKfS0_Pfiii_param_5];
	ld.param.u32 	%r3092, [_Z31matrix_multiplication_kernel_v3PKfS0_Pfiii_param_4];
	mov.u32 	%r2346, %tid.y;
	shl.b32 	%r2347, %r2346, 2;
	mov.u32 	%r2348, %tid.x;
	add.s32 	%r2349, %r2347, %r2348;
	add.s32 	%r2350, %r2349, 16;
	and.b32  	%r2351, %r2350, 31;
	mov.u32 	%r2352, %ctaid.x;
	shl.b32 	%r2353, %r2352, 5;
	or.b32  	%r2354, %r2351, %r2353;
	setp.ge.s32 	%p287, %r2354, %r3092;
	add.s32 	%r2356, %r2349, 752;
	shr.u32 	%r2357, %r2356, 5;
	mov.u32 	%r2358, _ZZ31matrix_multiplication_kernel_v3PKfS0_PfiiiE2sa;
	mad.lo.s32 	%r2359, %r2357, 132, %r2358;
	shl.b32 	%r2360, %r2356, 2;
	and.b32  	%r2361, %r2360, 124;
	add.s32 	%r2362, %r2359, %r2361;
	st.shared.f32 	[%r2362], %f3297;
	setp.ge.s32 	%p288, %r3463, %r3270;
	mov.f32 	%f3298, 0f00000000;
	or.pred  	%p289, %p288, %p287;
	@%p289 bra 	$L__BB2_194;
	ld.param.u64 	%rd549, [_Z31matrix_multiplication_kernel_v3PKfS0_Pfiii_param_1];
	cvta.to.global.u64 	%rd299, %rd549;
	mul.wide.s32 	%rd300, %r3464, 4;
	add.s64 	%rd301, %rd299, %rd300;
	ld.global.f32 	%f3298, [%rd301];
$L__BB2_194:
	ld.param.u32 	%r3271, [_Z31matrix_multiplication_kernel_v3PKfS0_Pfiii_param_5];
	ld.param.u32 	%r2964, [_Z31matrix_multiplication_kernel_v3PKfS0_Pfiii_param_3];
	setp.ge.s32 	%p290, %r3303, %r3271;
	mov.u32 	%r2363, %tid.y;
	shl.b32 	%r2364, %r2363, 2;
	mov.u32 	%r2365, %tid.x;
	add.s32 	%r2366, %r2364, %r2365;
	add.s32 	%r2367, %r2366, 768;
	shr.u32 	%r2368, %r2367, 5;
	mov.u32 	%r2369, %ctaid.y;
	shl.b32 	%r2370, %r2369, 5;
	add.s32 	%r2371, %r2368, %r2370;
	setp.ge.s32 	%p291, %r2371, %r2964;
	add.s32 	%r2372, %r2366, 752;
	shr.u32 	%r2373, %r2372, 5;
	mov.u32 	%r2374, _ZZ31matrix_multiplication_kernel_v3PKfS0_PfiiiE2sb;
	mad.lo.s32 	%r2375, %r2373, 132, %r2374;
	shl.b32 	%r2376, %r2372, 2;
	and.b32  	%r2377, %r2376, 124;
	add.s32 	%r2378, %r2375, %r2377;
	st.shared.f32 	[%r2378], %f3298;
	mov.f32 	%f3299, 0f00000000;
	or.pred  	%p292, %p291, %p290;
	@%p292 bra 	$L__BB2_196;
	ld.param.u64 	%rd486, [_Z31matrix_multiplication_kernel_v3PKfS0_Pfiii_param_0];
	cvta.to.global.u64 	%rd302, %rd486;
	mul.wide.u32 	%rd303, %r3328, 4;
	add.s64 	%rd304, %rd302, %rd303;
	ld.global.f32 	%f3299, [%rd304];
$L__BB2_196:
	ld.param.u32 	%r3272, [_Z31matrix_multiplication_kernel_v3PKfS0_Pfiii_param_5];
	ld.param.u32 	%r3093, [_Z31matrix_multiplication_kernel_v3PKfS0_Pfiii_param_4];
	mov.u32 	%r2379, %tid.y;
	shl.b32 	%r2380, %r2379, 2;
	mov.u32 	%r2381, %tid.x;
	add.s32 	%r2382, %r2380, %r2381;
	and.b32  	%r2383, %r2382, 31;
	mov.u32 	%r2384, %ctaid.x;
	shl.b32 	%r2385, %r2384, 5;
	or.b32  	%r2386, %r2383, %r2385;
	setp.ge.s32 	%p293, %r2386, %r3093;
	add.s32 	%r2388, %r2382, 768;
	shr.u32 	%r2389, %r2388, 5;
	mov.u32 	%r2390, _ZZ31matrix_multiplication_kernel_v3PKfS0_PfiiiE2sa;
	mad.lo.s32 	%r2391, %r2389, 132, %r2390;
	shl.b32 	%r2392, %r2382, 2;
	and.b32  	%r2393, %r2392, 124;
	add.s32 	%r2394, %r2391, %r2393;
	st.shared.f32 	[%r2394], %f3299;
	setp.ge.s32 	%p294, %r3465, %r3272;
	mov.f32 	%f3300, 0f00000000;
	or.pred  	%p295, %p294, %p293;
	@%p295 bra 	$L__BB2_198;
	ld.param.u64 	%rd550, [_Z31matrix_multiplication_kernel_v3PKfS0_Pfiii_param_1];
	cvta.to.global.u64 	%rd305, %rd550;
	mul.wide.s32 	%rd306, %r3466, 4;
	add.s64 	%rd307, %rd305, %rd306;
	ld.global.f32 	%f3300, [%rd307];
$L__BB2_198:
	ld.param.u32 	%r3273, [_Z31matrix_multiplication_kernel_v3PKfS0_Pfiii_param_5];
	ld.param.u32 	%r2965, [_Z31matrix_multiplication_kernel_v3PKfS0_Pfiii_param_3];
	setp.ge.s32 	%p296, %r3338, %r3273;
	mov.u32 	%r2395, %tid.y;
	shl.b32 	%r2396, %r2395, 2;
	mov.u32 	%r2397, %tid.x;
	add.s32 	%r2398, %r2396, %r2397;
	add.s32 	%r2399, %r2398, 784;
	shr.u32 	%r2400, %r2399, 5;
	mov.u32 	%r2401, %ctaid.y;
	shl.b32 	%r2402, %r2401, 5;
	add.s32 	%r2403, %r2400, %r2402;
	setp.ge.s32 	%p297, %r2403, %r2965;
	add.s32 	%r2404, %r2398, 768;
	shr.u32 	%r2405, %r2404, 5;
	mov.u32 	%r2406, _ZZ31matrix_multiplication_kernel_v3PKfS0_PfiiiE2sb;
	mad.lo.s32 	%r2407, %r2405, 132, %r2406;
	shl.b32 	%r2408, %r2398, 2;
	and.b32  	%r2409, %r2408, 124;
	add.s32 	%r2410, %r2407, %r2409;
	st.shared.f32 	[%r2410], %f3300;
	mov.f32 	%f3301, 0f00000000;
	or.pred  	%p298, %p297, %p296;
	@%p298 bra 	$L__BB2_200;
	ld.param.u64 	%rd487, [_Z31matrix_multiplication_kernel_v3PKfS0_Pfiii_param_0];
	cvta.to.global.u64 	%rd308, %rd487;
	mul.wide.u32 	%rd309, %r3347, 4;
	add.s64 	%rd310, %rd308, %rd309;
	ld.global.f32 	%f3301, [%rd310];
$L__BB2_200:
	ld.param.u32 	%r3274, [_Z31matrix_multiplication_kernel_v3PKfS0_Pfiii_param_5];
	ld.param.u32 	%r3094, [_Z31matrix_multiplication_kernel_v3PKfS0_Pfiii_param_4];
	mov.u32 	%r2411, %tid.y;
	shl.b32 	%r2412, %r2411, 2;
	mov.u32 	%r2413, %tid.x;
	add.s32 	%r2414, %r2412, %r2413;
	add.s32 	%r2415, %r2414, 16;
	and.b32  	%r2416, %r2415, 31;
	mov.u32 	%r2417, %ctaid.x;
	shl.b32 	%r2418, %r2417, 5;
	or.b32  	%r2419, %r2416, %r2418;
	setp.ge.s32 	%p299, %r2419, %r3094;
	add.s32 	%r2421, %r2414, 784;
	shr.u32 	%r2422, %r2421, 5;
	mov.u32 	%r2423, _ZZ31matrix_multiplication_kernel_v3PKfS0_PfiiiE2sa;
	mad.lo.s32 	%r2424, %r2422, 132, %r2423;
	shl.b32 	%r2425, %r2421, 2;
	and.b32  	%r2426, %r2425, 124;
	add.s32 	%r2427, %r2424, %r2426;
	st.shared.f32 	[%r2427], %f3301;
	setp.ge.s32 	%p300, %r3467, %r3274;
	mov.f32 	%f3302, 0f00000000;
	or.pred  	%p301, %p300, %p299;
	@%p301 bra 	$L__BB2_202;
	ld.param.u64 	%rd551, [_Z31matrix_multiplication_kernel_v3PKfS0_Pfiii_param_1];
	cvta.to.global.u64 	%rd311, %rd551;
	mul.wide.s32 	%rd312, %r3468, 4;
	add.s64 	%rd313, %rd311, %rd312;
	ld.global.f32 	%f3302, [%rd313];
$L__BB2_202:
	ld.param.u32 	%r3275, [_Z31matrix_multiplication_kernel_v3PKfS0_Pfiii_param_5];
	ld.param.u32 	%r2966, [_Z31matrix_multiplication_kernel_v3PKfS0_Pfiii_param_3];
	setp.ge.s32 	%p302, %r3303, %r3275;
	mov.u32 	%r2428, %tid.y;
	shl.b32 	%r2429, %r2428, 2;
	mov.u32 	%r2430, %tid.x;
	add.s32 	%r2431, %r2429, %r2430;
	add.s32 	%r2432, %r2431, 800;
	shr.u32 	%r2433, %r2432, 5;
	mov.u32 	%r2434, %ctaid.y;
	shl.b32 	%r2435, %r2434, 5;
	add.s32 	%r2436, %r2433, %r2435;
	setp.ge.s32 	%p303, %r2436, %r2966;
	add.s32 	%r2437, %r2431, 784;
	shr.u32 	%r2438, %r2437, 5;
	mov.u32 	%r2439, _ZZ31matrix_multiplication_kernel_v3PKfS0_PfiiiE2sb;
	mad.lo.s32 	%r2440, %r2438, 132, %r2439;
	shl.b32 	%r2441, %r2437, 2;
	and.b32  	%r2442, %r2441, 124;
	add.s32 	%r2443, %r2440, %r2442;
	st.shared.f32 	[%r2443], %f3302;
	mov.f32 	%f3303, 0f00000000;
	or.pred  	%p304, %p303, %p302;
	@%p304 bra 	$L__BB2_204;
	ld.param.u64 	%rd488, [_Z31matrix_multiplication_kernel_v3PKfS0_Pfiii_param_0];
	cvta.to.global.u64 	%rd314, %rd488;
	mul.wide.u32 	%rd315, %r3329, 4;
	add.s64 	%rd316, %rd314, %rd315;
	ld.global.f32 	%f3303, [%rd316];
$L__BB2_204:
	ld.param.u32 	%r3276, [_Z31matrix_multiplication_kernel_v3PKfS0_Pfiii_param_5];
	ld.param.u32 	%r3095, [_Z31matrix_multiplication_kernel_v3PKfS0_Pfiii_param_4];
	mov.u32 	%r2444, %tid.y;
	shl.b32 	%r2445, %r2444, 2;
	mov.u32 	%r2446, %tid.x;
	add.s32 	%r2447, %r2445, %r2446;
	and.b32  	%r2448, %r2447, 31;
	mov.u32 	%r2449, %ctaid.x;
	shl.b32 	%r2450, %r2449, 5;
	or.b32  	%r2451, %r2448, %r2450;
	setp.ge.s32 	%p305, %r2451, %r3095;
	add.s32 	%r2453, %r2447, 800;
	shr.u32 	%r2454, %r2453, 5;
	mov.u32 	%r2455, _ZZ31matrix_multiplication_kernel_v3PKfS0_PfiiiE2sa;
	mad.lo.s32 	%r2456, %r2454, 132, %r2455;
	shl.b32 	%r2457, %r2447, 2;
	and.b32  	%r2458, %r2457, 124;
	add.s32 	%r2459, %r2456, %r2458;
	st.shared.f32 	[%r2459], %f3303;
	setp.ge.s32 	%p306, %r3469, %r3276;
	mov.f32 	%f3304, 0f00000000;
	or.pred  	%p307, %p306, %p305;
	@%p307 bra 	$L__BB2_206;
	ld.param.u64 	%rd552, [_Z31matrix_multiplication_kernel_v3PKfS0_Pfiii_param_1];
	cvta.to.global.u64 	%rd317, %rd552;
	mul.wide.s32 	%rd318, %r3470, 4;
	add.s64 	%rd319, %rd317, %rd318;
	ld.global.f32 	%f3304, [%rd319];
$L__BB2_206:
	ld.param.u32 	%r3277, [_Z31matrix_multiplication_kernel_v3PKfS0_Pfiii_param_5];
	ld.param.u32 	%r2967, [_Z31matrix_multiplication_kernel_v3PKfS0_Pfiii_param_3];
	setp.ge.s32 	%p308, %r3338, %r3277;
	mov.u32 	%r2460, %tid.y;
	shl.b32 	%r2461, %r2460, 2;
	mov.u32 	%r2462, %tid.x;
	add.s32 	%r2463, %r2461, %r2462;
	add.s32 	%r2464, %r2463, 816;
	shr.u32 	%r2465, %r2464, 5;
	mov.u32 	%r2466, %ctaid.y;
	shl.b32 	%r2467, %r2466, 5;
	add.s32 	%r2468, %r2465, %r2467;
	setp.ge.s32 	%p309, %r2468, %r2967;
	add.s32 	%r2469, %r2463, 800;
	shr.u32 	%r2470, %r2469, 5;
	mov.u32 	%r2471, _ZZ31matrix_multiplication_kernel_v3PKfS0_PfiiiE2sb;
	mad.lo.s32 	%r2472, %r2470, 132, %r2471;
	shl.b32 	%r2473, %r2463, 2;
	and.b32  	%r2474, %r2473, 124;
	add.s32 	%r2475, %r2472, %r2474;
	st.shared.f32 	[%r2475], %f3304;
	mov.f32 	%f3305, 0f00000000;
	or.pred  	%p310, %p309, %p308;
	@%p310 bra 	$L__BB2_208;
	ld.param.u64 	%rd489, [_Z31matrix_multiplication_kernel_v3PKfS0_Pfiii_param_0];
	cvta.to.global.u64 	%rd320, %rd489;
	mul.wide.u32 	%rd321, %r3346, 4;
	add.s64 	%rd322, %rd320, %rd321;
	ld.global.f32 	%f3305, [%rd322];
$L__BB2_208:
	ld.param.u32 	%r3278, [_Z31matrix_multiplication_kernel_v3PKfS0_Pfiii_param_5];
	ld.param.u32 	%r3096, [_Z31matrix_multiplication_kernel_v3PKfS0_Pfiii_param_4];
	mov.u32 	%r2476, %tid.y;
	shl.b32 	%r2477, %r2476, 2;
	mov.u32 	%r2478, %tid.x;
	add.s32 	%r2479, %r2477, %r2478;
	add.s32 	%r2480, %r2479, 16;
	and.b32  	%r2481, %r2480, 31;
	mov.u32 	%r2482, %ctaid.x;
	shl.b32 	%r2483, %r2482, 5;
	or.b32  	%r2484, %r2481, %r2483;
	setp.ge.s32 	%p311, %r2484, %r3096;
	add.s32 	%r2486, %r2479, 816;
	shr.u32 	%r2487, %r2486, 5;
	mov.u32 	%r2488, _ZZ31matrix_multiplication_kernel_v3PKfS0_PfiiiE2sa;
	mad.lo.s32 	%r2489, %r2487, 132, %r2488;
	shl.b32 	%r2490, %r2486, 2;
	and.b32  	%r2491, %r2490, 124;
	add.s32 	%r2492, %r2489, %r2491;
	st.shared.f32 	[%r2492], %f3305;
	setp.ge.s32 	%p312, %r3471, %r3278;
	mov.f32 	%f3306, 0f00000000;
	or.pred  	%p313, %p312, %p311;
	@%p313 bra 	$L__BB2_210;
	ld.param.u64 	%rd553, [_Z31matrix_multiplication_kernel_v3PKfS0_Pfiii_param_1];
	cvta.to.global.u64 	%rd323, %rd553;
	mul.wide.s32 	%rd324, %r3472, 4;
	add.s64 	%rd325, %rd323, %rd324;
	ld.global.f32 	%f3306, [%rd325];
$L__BB2_210:
	ld.param.u32 	%r3279, [_Z31matrix_multiplication_kernel_v3PKfS0_Pfiii_param_5];
	ld.param.u32 	%r2968, [_Z31matrix_multiplication_kernel_v3PKfS0_Pfiii_param_3];
	setp.ge.s32 	%p314, %r3303, %r3279;
	mov.u32 	%r2493, %tid.y;
	shl.b32 	%r2494, %r2493, 2;
	mov.u32 	%r2495, %tid.x;
	add.s32 	%r2496, %r2494, %r2495;
	add.s32 	%r2497, %r2496, 832;
	shr.u32 	%r2498, %r2497, 5;
	mov.u32 	%r2499, %ctaid.y;
	shl.b32 	%r2500, %r2499, 5;
	add.s32 	%r2501, %r2498, %r2500;
	setp.ge.s32 	%p315, %r2501, %r2968;
	add.s32 	%r2502, %r2496, 816;
	shr.u32 	%r2503, %r2502, 5;
	mov.u32 	%r2504, _ZZ31matrix_multiplication_kernel_v3PKfS0_PfiiiE2sb;
	mad.lo.s32 	%r2505, %r2503, 132, %r2504;
	shl.b32 	%r2506, %r2502, 2;
	and.b32  	%r2507, %r2506, 124;
	add.s32 	%r2508, %r2505, %r2507;
	st.shared.f32 	[%r2508], %f3306;
	mov.f32 	%f3307, 0f00000000;
	or.pred  	%p316, %p315, %p314;
	@%p316 bra 	$L__BB2_212;
	ld.param.u64 	%rd490, [_Z31matrix_multiplication_kernel_v3PKfS0_Pfiii_param_0];
	cvta.to.global.u64 	%rd326, %rd490;
	mul.wide.u32 	%rd327, %r3330, 4;
	add.s64 	%rd328, %rd326, %rd327;
	ld.global.f32 	%f3307, [%rd328];
$L__BB2_212:
	ld.param.u32 	%r3280, [_Z31matrix_multiplication_kernel_v3PKfS0_Pfiii_param_5];
	ld.param.u32 	%r3097, [_Z31matrix_multiplication_kernel_v3PKfS0_Pfiii_param_4];
	mov.u32 	%r2509, %tid.y;
	shl.b32 	%r2510, %r2509, 2;
	mov.u32 	%r2511, %tid.x;
	add.s32 	%r2512, %r2510, %r2511;
	and.b32  	%r2513, %r2512, 31;
	mov.u32 	%r2514, %ctaid.x;
	shl.b32 	%r2515, %r2514, 5;
	or.b32  	%r2516, %r2513, %r2515;
	setp.ge.s32 	%p317, %r2516, %r3097;
	add.s32 	%r2518, %r2512, 832;
	shr.u32 	%r2519, %r2518, 5;
	mov.u32 	%r2520, _ZZ31matrix_multiplication_kernel_v3PKfS0_PfiiiE2sa;
	mad.lo.s32 	%r2521, %r2519, 132, %r2520;
	shl.b32 	%r2522, %r2512, 2;
	and.b32  	%r2523, %r2522, 124;
	add.s32 	%r2524, %r2521, %r2523;
	st.shared.f32 	[%r2524], %f3307;
	setp.ge.s32 	%p318, %r3473, %r3280;
	mov.f32 	%f3308, 0f00000000;
	or.pred  	%p319, %p318, %p317;
	@%p319 bra 	$L__BB2_214;
	ld.param.u64 	%rd554, [_Z31matrix_multiplication_kernel_v3PKfS0_Pfiii_param_1];
	cvta.to.global.u64 	%rd329, %rd554;
	mul.wide.s32 	%rd330, %r3474, 4;
	add.s64 	%rd331, %rd329, %rd330;
	ld.global.f32 	%f3308, [%rd331];
$L__BB2_214:
	ld.param.u32 	%r3281, [_Z31matrix_multiplication_kernel_v3PKfS0_Pfiii_param_5];
	ld.param.u32 	%r2969, [_Z31matrix_multiplication_kernel_v3PKfS0_Pfiii_param_3];
	setp.ge.s32 	%p320, %r3338, %r3281;
	mov.u32 	%r2525, %tid.y;
	shl.b32 	%r2526, %r2525, 2;
	mov.u32 	%r2527, %tid.x;
	add.s32 	%r2528, %r2526, %r2527;
	add.s32 	%r2529, %r2528, 848;
	shr.u32 	%r2530, %r2529, 5;
	mov.u32 	%r2531, %ctaid.y;
	shl.b32 	%r2532, %r2531, 5;
	add.s32 	%r2533, %r2530, %r2532;
	setp.ge.s32 	%p321, %r2533, %r2969;
	add.s32 	%r2534, %r2528, 832;
	shr.u32 	%r2535, %r2534, 5;
	mov.u32 	%r2536, _ZZ31matrix_multiplication_kernel_v3PKfS0_PfiiiE2sb;
	mad.lo.s32 	%r2537, %r2535, 132, %r2536;
	shl.b32 	%r2538, %r2528, 2;
	and.b32  	%r2539, %r2538, 124;
	add.s32 	%r2540, %r2537, %r2539;
	st.shared.f32 	[%r2540], %f3308;
	mov.f32 	%f3309, 0f00000000;
	or.pred  	%p322, %p321, %p320;
	@%p322 bra 	$L__BB2_216;
	ld.param.u64 	%rd491, [_Z31matrix_multiplication_kernel_v3PKfS0_Pfiii_param_0];
	cvta.to.global.u64 	%rd332, %rd491;
	mul.wide.u32 	%rd333, %r3345, 4;
	add.s64 	%rd334, %rd332, %rd333;
	ld.global.f32 	%f3309, [%rd334];
$L__BB2_216:
	ld.param.u32 	%r3282, [_Z31matrix_multiplication_kernel_v3PKfS0_Pfiii_param_5];
	ld.param.u32 	%r3098, [_Z31matrix_multiplication_kernel_v3PKfS0_Pfiii_param_4];
	mov.u32 	%r2541, %tid.y;
	shl.b32 	%r2542, %r2541, 2;
	mov.u32 	%r2543, %tid.x;
	add.s32 	%r2544, %r2542, %r2543;
	add.s32 	%r2545, %r2544, 16;
	and.b32  	%r2546, %r2545, 31;
	mov.u32 	%r2547, %ctaid.x;
	shl.b32 	%r2548, %r2547, 5;
	or.b32  	%r2549, %r2546, %r2548;
	setp.ge.s32 	%p323, %r2549, %r3098;
	add.s32 	%r2551, %r2544, 848;
	shr.u32 	%r2552, %r2551, 5;
	mov.u32 	%r2553, _ZZ31matrix_multiplication_kernel_v3PKfS0_PfiiiE2sa;
	mad.lo.s32 	%r2554, %r2552, 132, %r2553;
	shl.b32 	%r2555, %r2551, 2;
	and.b32  	%r2556, %r2555, 124;
	add.s32 	%r2557, %r2554, %r2556;
	st.shared.f32 	[%r2557], %f3309;
	setp.ge.s32 	%p324, %r3475, %r3282;
	mov.f32 	%f3310, 0f00000000;
	or.pred  	%p325, %p324, %p323;
	@%p325 bra 	$L__BB2_218;
	ld.param.u64 	%rd555, [_Z31matrix_multiplication_kernel_v3PKfS0_Pfiii_param_1];
	cvta.to.global.u64 	%rd335, %rd555;
	mul.wide.s32 	%rd336, %r3476, 4;
	add.s64 	%rd337, %rd335, %rd336;
	ld.global.f32 	%f3310, [%rd337];
$L__BB2_218:
	ld.param.u32 	%r3283, [_Z31matrix_multiplication_kernel_v3PKfS0_Pfiii_param_5];
	ld.param.u32 	%r2970, [_Z31matrix_multiplication_kernel_v3PKfS0_Pfiii_param_3];
	setp.ge.s32 	%p326, %r3303, %r3283;
	mov.u32 	%r2558, %tid.y;
	shl.b32 	%r2559, %r2558, 2;
	mov.u32 	%r2560, %tid.x;
	add.s32 	%r2561, %r2559, %r2560;
	add.s32 	%r2562, %r2561, 864;
	shr.u32 	%r2563, %r2562, 5;
	mov.u32 	%r2564, %ctaid.y;
	shl.b32 	%r2565, %r2564, 5;
	add.s32 	%r2566, %r2563, %r2565;
	setp.ge.s32 	%p327, %r2566, %r2970;
	add.s32 	%r2567, %r2561, 848;
	shr.u32 	%r2568, %r2567, 5;
	mov.u32 	%r2569, _ZZ31matrix_multiplication_kernel_v3PKfS0_PfiiiE2sb;
	mad.lo.s32 	%r2570, %r2568, 132, %r2569;
	shl.b32 	%r2571, %r2567, 2;
	and.b32  	%r2572, %r2571, 124;
	add.s32 	%r2573, %r2570, %r2572;
	st.shared.f32 	[%r2573], %f3310;
	mov.f32 	%f3311, 0f00000000;
	or.pred  	%p328, %p327, %p326;
	@%p328 bra 	$L__BB2_220;
	ld.param.u64 	%rd492, [_Z31matrix_multiplication_kernel_v3PKfS0_Pfiii_param_0];
	cvta.to.global.u64 	%rd338, %rd492;
	mul.wide.u32 	%rd339, %r3331, 4;
	add.s64 	%rd340, %rd338, %rd339;
	ld.global.f32 	%f3311, [%rd340];
$L__BB2_220:
	ld.param.u32 	%r3284, [_Z31matrix_multiplication_kernel_v3PKfS0_Pfiii_param_5];
	ld.param.u32 	%r3099, [_Z31matrix_multiplication_kernel_v3PKfS0_Pfiii_param_4];
	mov.u32 	%r2574, %tid.y;
	shl.b32 	%r2575, %r2574, 2;
	mov.u32 	%r2576, %tid.x;
	add.s32 	%r2577, %r2575, %r2576;
	and.b32  	%r2578, %r2577, 31;
	mov.u32 	%r2579, %ctaid.x;
	shl.b32 	%r2580, %r2579, 5;
	or.b32  	%r2581, %r2578, %r2580;
	setp.ge.s32 	%p329, %r2581, %r3099;
	add.s32 	%r2583, %r2577, 864;
	shr.u32 	%r2584, %r2583, 5;
	mov.u32 	%r2585, _ZZ31matrix_multiplication_kernel_v3PKfS0_PfiiiE2sa;
	mad.lo.s32 	%r2586, %r2584, 132, %r2585;
	shl.b32 	%r2587, %r2577, 2;
	and.b32  	%r2588, %r2587, 124;
	add.s32 	%r2589, %r2586, %r2588;
	st.shared.f32 	[%r2589], %f3311;
	setp.ge.s32 	%p330, %r3477, %r3284;
	mov.f32 	%f3312, 0f00000000;
	or.pred  	%p331, %p330, %p329;
	@%p331 bra 	$L__BB2_222;
	ld.param.u64 	%rd556, [_Z31matrix_multiplication_kernel_v3PKfS0_Pfiii_param_1];
	cvta.to.global.u64 	%rd341, %rd556;
	mul.wide.s32 	%rd342, %r3478, 4;
	add.s64 	%rd343, %rd341, %rd342;
	ld.global.f32 	%f3312, [%rd343];
$L__BB2_222:
	ld.param.u32 	%r3285, [_Z31matrix_multiplication_kernel_v3PKfS0_Pfiii_param_5];
	ld.param.u32 	%r2971, [_Z31matrix_multiplication_kernel_v3PKfS0_Pfiii_param_3];
	setp.ge.s32 	%p332, %r3338, %r3285;
	mov.u32 	%r2590, %tid.y;
	shl.b32 	%r2591, %r2590, 2;
	mov.u32 	%r2592, %tid.x;
	add.s32 	%r2593, %r2591, %r2592;
	add.s32 	%r2594, %r2593, 880;
	shr.u32 	%r2595, %r2594, 5;
	mov.u32 	%r2596, %ctaid.y;
	shl.b32 	%r2597, %r2596, 5;
	add.s32 	%r2598, %r2595, %r2597;
	setp.ge.s32 	%p333, %r2598, %r2971;
	add.s32 	%r2599, %r2593, 864;
	shr.u32 	%r2600, %r2599, 5;
	mov.u32 	%r2601, _ZZ31matrix_multiplication_kernel_v3PKfS0_PfiiiE2sb;
	mad.lo.s32 	%r2602, %r2600, 132, %r2601;
	shl.b32 	%r2603, %r2593, 2;
	and.b32  	%r2604, %r2603, 124;
	add.s32 	%r2605, %r2602, %r2604;
	st.shared.f32 	[%r2605], %f3312;
	mov.f32 	%f3313, 0f00000000;
	or.pred  	%p334, %p333, %p332;
	@%p334 bra 	$L__BB2_224;
	ld.param.u64 	%rd493, [_Z31matrix_multiplication_kernel_v3PKfS0_Pfiii_param_0];
	cvta.to.global.u64 	%rd344, %rd493;
	mul.wide.u32 	%rd345, %r3344, 4;
	add.s64 	%rd346, %rd344, %rd345;
	ld.global.f32 	%f3313, [%rd346];
$L__BB2_224:
	ld.param.u32 	%r3286, [_Z31matrix_multiplication_kernel_v3PKfS0_Pfiii_param_5];
	ld.param.u32 	%r3100, [_Z31matrix_multiplication_kernel_v3PKfS0_Pfiii_param_4];
	mov.u32 	%r2606, %tid.y;
	shl.b32 	%r2607, %r2606, 2;
	mov.u32 	%r2608, %tid.x;
	add.s32 	%r2609, %r2607, %r2608;
	add.s32 	%r2610, %r2609, 16;
	and.b32  	%r2611, %r2610, 31;
	mov.u32 	%r2612, %ctaid.x;
	shl.b32 	%r2613, %r2612, 5;
	or.b32  	%r2614, %r2611, %r2613;
	setp.ge.s32 	%p335, %r2614, %r3100;
	add.s32 	%r2616, %r2609, 880;
	shr.u32 	%r2617, %r2616, 5;
	mov.u32 	%r2618, _ZZ31matrix_multiplication_kernel_v3PKfS0_PfiiiE2sa;
	mad.lo.s32 	%r2619, %r2617, 132, %r2618;
	shl.b32 	%r2620, %r2616, 2;
	and.b32  	%r2621, %r2620, 124;
	add.s32 	%r2622, %r2619, %r2621;
	st.shared.f32 	[%r2622], %f3313;
	setp.ge.s32 	%p336, %r3479, %r3286;
	mov.f32 	%f3314, 0f00000000;
	or.pred  	%p337, %p336, %p335;
	@%p337 bra 	$L__BB2_226;
	ld.param.u64 	%rd557, [_Z31matrix_multiplication_kernel_v3PKfS0_Pfiii_param_1];
	cvta.to.global.u64 	%rd347, %rd557;
	mul.wide.s32 	%rd348, %r3480, 4;
	add.s64 	%rd349, %rd347, %rd348;
	ld.global.f32 	%f3314, [%rd349];
$L__BB2_226:
	ld.param.u32 	%r3287, [_Z31matrix_multiplication_kernel_v3PKfS0_Pfiii_param_5];
	ld.param.u32 	%r2972, [_Z31matrix_multiplication_kernel_v3PKfS0_Pfiii_param_3];
	setp.ge.s32 	%p338, %r3303, %r3287;
	mov.u32 	%r2623, %tid.y;
	shl.b32 	%r2624, %r2623, 2;
	mov.u32 	%r2625, %tid.x;
	add.s32 	%r2626, %r2624, %r2625;
	add.s32 	%r2627, %r2626, 896;
	shr.u32 	%r2628, %r2627, 5;
	mov.u32 	%r2629, %ctaid.y;
	shl.b32 	%r2630, %r2629, 5;
	add.s32 	%r2631, %r2628, %r2630;
	setp.ge.s32 	%p339, %r2631, %r2972;
	add.s32 	%r2632, %r2626, 880;
	shr.u32 	%r2633, %r2632, 5;
	mov.u32 	%r2634, _ZZ31matrix_multiplication_kernel_v3PKfS0_PfiiiE2sb;
	mad.lo.s32 	%r2635, %r2633, 132, %r2634;
	shl.b32 	%r2636, %r2632, 2;
	and.b32  	%r2637, %r2636, 124;
	add.s32 	%r2638, %r2635, %r2637;
	st.shared.f32 	[%r2638], %f3314;
	mov.f32 	%f3315, 0f00000000;
	or.pred  	%p340, %p339, %p338;
	@%p340 bra 	$L__BB2_228;
	ld.param.u64 	%rd494, [_Z31matrix_multiplication_kernel_v3PKfS0_Pfiii_param_0];
	cvta.to.global.u64 	%rd350, %rd494;
	mul.wide.u32 	%rd351, %r3332, 4;
	add.s64 	%rd352, %rd350, %rd351;
	ld.global.f32 	%f3315, [%rd352];
$L__BB2_228:
	ld.param.u32 	%r3288, [_Z31matrix_multiplication_kernel_v3PKfS0_Pfiii_param_5];
	ld.param.u32 	%r3101, [_Z31matrix_multiplication_kernel_v3PKfS0_Pfiii_param_4];
	mov.u32 	%r2639, %tid.y;
	shl.b32 	%r2640, %r2639, 2;
	mov.u32 	%r2641, %tid.x;
	add.s32 	%r2642, %r2640, %r2641;
	and.b32  	%r2643, %r2642, 31;
	mov.u32 	%r2644, %ctaid.x;
	shl.b32 	%r2645, %r2644, 5;
	or.b32  	%r2646, %r2643, %r2645;
	setp.ge.s32 	%p341, %r2646, %r3101;
	add.s32 	%r2648, %r2642, 896;
	shr.u32 	%r2649, %r2648, 5;
	mov.u32 	%r2650, _ZZ31matrix_multiplication_kernel_v3PKfS0_PfiiiE2sa;
	mad.lo.s32 	%r2651, %r2649, 132, %r2650;
	shl.b32 	%r2652, %r2642, 2;
	and.b32  	%r2653, %r2652, 124;
	add.s32 	%r2654, %r2651, %r2653;
	st.shared.f32 	[%r2654], %f3315;
	setp.ge.s32 	%p342, %r3481, %r3288;
	mov.f32 	%f3316, 0f00000000;
	or.pred  	%p343, %p342, %p341;
	@%p343 bra 	$L__BB2_230;
	ld.param.u64 	%rd558, [_Z31matrix_multiplication_kernel_v3PKfS0_Pfiii_param_1];
	cvta.to.global.u64 	%rd353, %rd558;
	mul.wide.s32 	%rd354, %r3482, 4;
	add.s64 	%rd355, %rd353, %rd354;
	ld.global.f32 	%f3316, [%rd355];
$L__BB2_230:
	ld.param.u32 	%r3289, [_Z31matrix_multiplication_kernel_v3PKfS0_Pfiii_param_5];
	ld.param.u32 	%r2973, [_Z31matrix_multiplication_kernel_v3PKfS0_Pfiii_param_3];
	setp.ge.s32 	%p344, %r3338, %r3289;
	mov.u32 	%r2655, %tid.y;
	shl.b32 	%r2656, %r2655, 2;
	mov.u32 	%r2657, %tid.x;
	add.s32 	%r2658, %r2656, %r2657;
	add.s32 	%r2659, %r2658, 912;
	shr.u32 	%r2660, %r2659, 5;
	mov.u32 	%r2661, %ctaid.y;
	shl.b32 	%r2662, %r2661, 5;
	add.s32 	%r2663, %r2660, %r2662;
	setp.ge.s32 	%p345, %r2663, %r2973;
	add.s32 	%r2664, %r2658, 896;
	shr.u32 	%r2665, %r2664, 5;
	mov.u32 	%r2666, _ZZ31matrix_multiplication_kernel_v3PKfS0_PfiiiE2sb;
	mad.lo.s32 	%r2667, %r2665, 132, %r2666;
	shl.b32 	%r2668, %r2658, 2;
	and.b32  	%r2669, %r2668, 124;
	add.s32 	%r2670, %r2667, %r2669;
	st.shared.f32 	[%r2670], %f3316;
	mov.f32 	%f3317, 0f00000000;
	or.pred  	%p346, %p345, %p344;
	@%p346 bra 	$L__BB2_232;
	ld.param.u64 	%rd495, [_Z31matrix_multiplication_kernel_v3PKfS0_Pfiii_param_0];
	cvta.to.global.u64 	%rd356, %rd495;
	mul.wide.u32 	%rd357, %r3343, 4;
	add.s64 	%rd358, %rd356, %rd357;
	ld.global.f32 	%f3317, [%rd358];
$L__BB2_232:
	ld.param.u32 	%r3290, [_Z31matrix_multiplication_kernel_v3PKfS0_Pfiii_param_5];
	ld.param.u32 	%r3102, [_Z31matrix_multiplication_kernel_v3PKfS0_Pfiii_param_4];
	mov.u32 	%r2671, %tid.y;
	shl.b32 	%r2672, %r2671, 2;
	mov.u32 	%r2673, %tid.x;
	add.s32 	%r2674, %r2672, %r2673;
	add.s32 	%r2675, %r2674, 16;
	and.b32  	%r2676, %r2675, 31;
	mov.u32 	%r2677, %ctaid.x;
	shl.b32 	%r2678, %r2677, 5;
	or.b32  	%r2679, %r2676, %r2678;
	setp.ge.s32 	%p347, %r2679, %r3102;
	add.s32 	%r2681, %r2674, 912;
	shr.u32 	%r2682, %r2681, 5;
	mov.u32 	%r2683, _ZZ31matrix_multiplication_kernel_v3PKfS0_PfiiiE2sa;
	mad.lo.s32 	%r2684, %r2682, 132, %r2683;
	shl.b32 	%r2685, %r2681, 2;
	and.b32  	%r2686, %r2685, 124;
	add.s32 	%r2687, %r2684, %r2686;
	st.shared.f32 	[%r2687], %f3317;
	setp.ge.s32 	%p348, %r3483, %r3290;
	mov.f32 	%f3318, 0f00000000;
	or.pred  	%p349, %p348, %p347;
	@%p349 bra 	$L__BB2_234;
	ld.param.u64 	%rd559, [_Z31matrix_multiplication_kernel_v3PKfS0_Pfiii_param_1];
	cvta.to.global.u64 	%rd359, %rd559;
	mul.wide.s32 	%rd360, %r3484, 4;
	add.s64 	%rd361, %rd359, %rd360;
	ld.global.f32 	%f3318, [%rd361];
$L__BB2_234:
	ld.param.u32 	%r3291, [_Z31matrix_multiplication_kernel_v3PKfS0_Pfiii_param_5];
	ld.param.u32 	%r2974, [_Z31matrix_multiplication_kernel_v3PKfS0_Pfiii_param_3];
	setp.ge.s32 	%p350, %r3303, %r3291;
	mov.u32 	%r2688, %tid.y;
	shl.b32 	%r2689, %r2688, 2;
	mov.u32 	%r2690, %tid.x;
	add.s32 	%r2691, %r2689, %r2690;
	add.s32 	%r2692, %r2691, 928;
	shr.u32 	%r2693, %r2692, 5;
	mov.u32 	%r2694, %ctaid.y;
	shl.b32 	%r2695, %r2694, 5;
	add.s32 	%r2696, %r2693, %r2695;
	setp.ge.s32 	%p351, %r2696, %r2974;
	add.s32 	%r2697, %r2691, 912;
	shr.u32 	%r2698, %r2697, 5;
	mov.u32 	%r2699, _ZZ31matrix_multiplication_kernel_v3PKfS0_PfiiiE2sb;
	mad.lo.s32 	%r2700, %r2698, 132, %r2699;
	shl.b32 	%r2701, %r2697, 2;
	and.b32  	%r2702, %r2701, 124;
	add.s32 	%r2703, %r2700, %r2702;
	st.shared.f32 	[%r2703], %f3318;
	mov.f32 	%f3319, 0f00000000;
	or.pred  	%p352, %p351, %p350;
	@%p352 bra 	$L__BB2_236;
	ld.param.u64 	%rd496, [_Z31matrix_multiplication_kernel_v3PKfS0_Pfiii_param_0];
	cvta.to.global.u64 	%rd362, %rd496;
	mul.wide.u32 	%rd363, %r3333, 4;
	add.s64 	%rd364, %rd362, %rd363;
	ld.global.f32 	%f3319, [%rd364];
$L__BB2_236:
	ld.param.u32 	%r3292, [_Z31matrix_multiplication_kernel_v3PKfS0_Pfiii_param_5];
	ld.param.u32 	%r3103, [_Z31matrix_multiplication_kernel_v3PKfS0_Pfiii_param_4];
	mov.u32 	%r2704, %tid.y;
	shl.b32 	%r2705, %r2704, 2;
	mov.u32 	%r2706, %tid.x;
	add.s32 	%r2707, %r2705, %r2706;
	and.b32  	%r2708, %r2707, 31;
	mov.u32 	%r2709, %ctaid.x;
	shl.b32 	%r2710, %r2709, 5;
	or.b32  	%r2711, %r2708, %r2710;
	setp.ge.s32 	%p353, %r2711, %r3103;
	add.s32 	%r2713, %r2707, 928;
	shr.u32 	%r2714, %r2713, 5;
	mov.u32 	%r2715, _ZZ31matrix_multiplication_kernel_v3PKfS0_PfiiiE2sa;
	mad.lo.s32 	%r2716, %r2714, 132, %r2715;
	shl.b32 	%r2717, %r2707, 2;
	and.b32  	%r2718, %r2717, 124;
	add.s32 	%r2719, %r2716, %r2718;
	st.shared.f32 	[%r2719], %f3319;
	setp.ge.s32 	%p354, %r3485, %r3292;
	mov.f32 	%f3320, 0f00000000;
	or.pred  	%p355, %p354, %p353;
	@%p355 bra 	$L__BB2_238;
	ld.param.u64 	%rd560, [_Z31matrix_multiplication_kernel_v3PKfS0_Pfiii_param_1];
	cvta.to.global.u64 	%rd365, %rd560;
	mul.wide.s32 	%rd366, %r3486, 4;
	add.s64 	%rd367, %rd365, %rd366;
	ld.global.f32 	%f3320, [%rd367];
$L__BB2_238:
	ld.param.u32 	%r3293, [_Z31matrix_multiplication_kernel_v3PKfS0_Pfiii_param_5];
	ld.param.u32 	%r2975, [_Z31matrix_multiplication_kernel_v3PKfS0_Pfiii_param_3];
	setp.ge.s32 	%p356, %r3338, %r3293;
	mov.u32 	%r2720, %tid.y;
	shl.b32 	%r2721, %r2720, 2;
	mov.u32 	%r2722, %tid.x;
	add.s32 	%r2723, %r2721, %r2722;
	add.s32 	%r2724, %r2723, 944;
	shr.u32 	%r2725, %r2724, 5;
	mov.u32 	%r2726, %ctaid.y;
	shl.b32 	%r2727, %r2726, 5;
	add.s32 	%r2728, %r2725, %r2727;
	setp.ge.s32 	%p357, %r2728, %r2975;
	add.s32 	%r2729, %r2723, 928;
	shr.u32 	%r2730, %r2729, 5;
	mov.u32 	%r2731, _ZZ31matrix_multiplication_kernel_v3PKfS0_PfiiiE2sb;
	mad.lo.s32 	%r2732, %r2730, 132, %r2731;
	shl.b32 	%r2733, %r2723, 2;
	and.b32  	%r2734, %r2733, 124;
	add.s32 	%r2735, %r2732, %r2734;
	st.shared.f32 	[%r2735], %f3320;
	mov.f32 	%f3321, 0f00000000;
	or.pred  	%p358, %p357, %p356;
	@%p358 bra 	$L__BB2_240;
	ld.param.u64 	%rd497, [_Z31matrix_multiplication_kernel_v3PKfS0_Pfiii_param_0];
	cvta.to.global.u64 	%rd368, %rd497;
	mul.wide.u32 	%rd369, %r3342, 4;
	add.s64 	%rd370, %rd368, %rd369;
	ld.global.f32 	%f3321, [%rd370];
$L__BB2_240:
	ld.param.u32 	%r3294, [_Z31matrix_multiplication_kernel_v3PKfS0_Pfiii_param_5];
	ld.param.u32 	%r3104, [_Z31matrix_multiplication_kernel_v3PKfS0_Pfiii_param_4];
	mov.u32 	%r2736, %tid.y;
	shl.b32 	%r2737, %r2736, 2;
	mov.u32 	%r2738, %tid.x;
	add.s32 	%r2739, %r2737, %r2738;
	add.s32 	%r2740, %r2739, 16;
	and.b32  	%r2741, %r2740, 31;
	mov.u32 	%r2742, %ctaid.x;
	shl.b32 	%r2743, %r2742, 5;
	or.b32  	%r2744, %r2741, %r2743;
	setp.ge.s32 	%p359, %r2744, %r3104;
	add.s32 	%r2746, %r2739, 944;
	shr.u32 	%r2747, %r2746, 5;
	mov.u32 	%r2748, _ZZ31matrix_multiplication_kernel_v3PKfS0_PfiiiE2sa;
	mad.lo.s32 	%r2749, %r2747, 132, %r2748;
	shl.b32 	%r2750, %r2746, 2;
	and.b32  	%r2751, %r2750, 124;
	add.s32 	%r2752, %r2749, %r2751;
	st.shared.f32 	[%r2752], %f3321;
	setp.ge.s32 	%p360, %r3487, %r3294;
	mov.f32 	%f3322, 0f00000000;
	or.pred  	%p361, %p360, %p359;
	@%p361 bra 	$L__BB2_242;
	ld.param.u64 	%rd561, [_Z31matrix_multiplication_kernel_v3PKfS0_Pfiii_param_1];
	cvta.to.global.u64 	%rd371, %rd561;
	mul.wide.s32 	%rd372, %r3488, 4;
	add.s64 	%rd373, %rd371, %rd372;
	ld.global.f32 	%f3322, [%rd373];
$L__BB2_242:
	ld.param.u32 	%r3295, [_Z31matrix_multiplication_kernel_v3PKfS0_Pfiii_param_5];
	ld.param.u32 	%r2976, [_Z31matrix_multiplication_kernel_v3PKfS0_Pfiii_param_3];
	setp.ge.s32 	%p362, %r3303, %r3295;
	mov.u32 	%r2753, %tid.y;
	shl.b32 	%r2754, %r2753, 2;
	mov.u32 	%r2755, %tid.x;
	add.s32 	%r2756, %r2754, %r2755;
	add.s32 	%r2757, %r2756, 960;
	shr.u32 	%r2758, %r2757, 5;
	mov.u32 	%r2759, %ctaid.y;
	shl.b32 	%r2760, %r2759, 5;
	add.s32 	%r2761, %r2758, %r2760;
	setp.ge.s32 	%p363, %r2761, %r2976;
	add.s32 	%r2762, %r2756, 944;
	shr.u32 	%r2763, %r2762, 5;
	mov.u32 	%r2764, _ZZ31matrix_multiplication_kernel_v3PKfS0_PfiiiE2sb;
	mad.lo.s32 	%r2765, %r2763, 132, %r2764;
	shl.b32 	%r2766, %r2762, 2;
	and.b32  	%r2767, %r2766, 124;
	add.s32 	%r2768, %r2765, %r2767;
	st.shared.f32 	[%r2768], %f3322;
	mov.f32 	%f3323, 0f00000000;
	or.pred  	%p364, %p363, %p362;
	@%p364 bra 	$L__BB2_244;
	ld.param.u64 	%rd498, [_Z31matrix_multiplication_kernel_v3PKfS0_Pfiii_param_0];
	cvta.to.global.u64 	%rd374, %rd498;
	mul.wide.u32 	%rd375, %r3334, 4;
	add.s64 	%rd376, %rd374, %rd375;
	ld.global.f32 	%f3323, [%rd376];
$L__BB2_244:
	ld.param.u32 	%r3296, [_Z31matrix_multiplication_kernel_v3PKfS0_Pfiii_param_5];
	ld.param.u32 	%r3105, [_Z31matrix_multiplication_kernel_v3PKfS0_Pfiii_param_4];
	mov.u32 	%r2769, %tid.y;
	shl.b32 	%r2770, %r2769, 2;
	mov.u32 	%r2771, %tid.x;
	add.s32 	%r2772, %r2770, %r2771;
	and.b32  	%r2773, %r2772, 31;
	mov.u32 	%r2774, %ctaid.x;
	shl.b32 	%r2775, %r2774, 5;
	or.b32  	%r2776, %r2773, %r2775;
	setp.ge.s32 	%p365, %r2776, %r3105;
	add.s32 	%r2778, %r2772, 960;
	shr.u32 	%r2779, %r2778, 5;
	mov.u32 	%r2780, _ZZ31matrix_multiplication_kernel_v3PKfS0_PfiiiE2sa;
	mad.lo.s32 	%r2781, %r2779, 132, %r2780;
	shl.b32 	%r2782, %r2772, 2;
	and.b32  	%r2783, %r2782, 124;
	add.s32 	%r2784, %r2781, %r2783;
	st.shared.f32 	[%r2784], %f3323;
	setp.ge.s32 	%p366, %r3489, %r3296;
	mov.f32 	%f3324, 0f00000000;
	or.pred  	%p367, %p366, %p365;
	@%p367 bra 	$L__BB2_246;
	ld.param.u64 	%rd562, [_Z31matrix_multiplication_kernel_v3PKfS0_Pfiii_param_1];
	cvta.to.global.u64 	%rd377, %rd562;
	mul.wide.s32 	%rd378, %r3490, 4;
	add.s64 	%rd379, %rd377, %rd378;
	ld.global.f32 	%f3324, [%rd379];
$L__BB2_246:
	ld.param.u32 	%r3297, [_Z31matrix_multiplication_kernel_v3PKfS0_Pfiii_param_5];
	ld.param.u32 	%r2977, [_Z31matrix_multiplication_kernel_v3PKfS0_Pfiii_param_3];
	setp.ge.s32 	%p368, %r3338, %r3297;
	mov.u32 	%r2785, %tid.y;
	shl.b32 	%r2786, %r2785, 2;
	mov.u32 	%r2787, %tid.x;
	add.s32 	%r2788, %r2786, %r2787;
	add.s32 	%r2789, %r2788, 976;
	shr.u32 	%r2790, %r2789, 5;
	mov.u32 	%r2791, %ctaid.y;
	shl.b32 	%r2792, %r2791, 5;
	add.s32 	%r2793, %r2790, %r2792;
	setp.ge.s32 	%p369, %r2793, %r2977;
	add.s32 	%r2794, %r2788, 960;
	shr.u32 	%r2795, %r2794, 5;
	mov.u32 	%r2796, _ZZ31matrix_multiplication_kernel_v3PKfS0_PfiiiE2sb;
	mad.lo.s32 	%r2797, %r2795, 132, %r2796;
	shl.b32 	%r2798, %r2788, 2;
	and.b32  	%r2799, %r2798, 124;
	add.s32 	%r2800, %r2797, %r2799;
	st.shared.f32 	[%r2800], %f3324;
	mov.f32 	%f3325, 0f00000000;
	or.pred  	%p370, %p369, %p368;
	@%p370 bra 	$L__BB2_248;
	ld.param.u64 	%rd499, [_Z31matrix_multiplication_kernel_v3PKfS0_Pfiii_param_0];
	cvta.to.global.u64 	%rd380, %rd499;
	mul.wide.u32 	%rd381, %r3341, 4;
	add.s64 	%rd382, %rd380, %rd381;
	ld.global.f32 	%f3325, [%rd382];
$L__BB2_248:
	ld.param.u32 	%r3298, [_Z31matrix_multiplication_kernel_v3PKfS0_Pfiii_param_5];
	ld.param.u32 	%r3106, [_Z31matrix_multiplication_kernel_v3PKfS0_Pfiii_param_4];
	mov.u32 	%r2801, %tid.y;
	shl.b32 	%r2802, %r2801, 2;
	mov.u32 	%r2803, %tid.x;
	add.s32 	%r2804, %r2802, %r2803;
	add.s32 	%r2805, %r2804, 16;
	and.b32  	%r2806, %r2805, 31;
	mov.u32 	%r2807, %ctaid.x;
	shl.b32 	%r2808, %r2807, 5;
	or.b32  	%r2809, %r2806, %r2808;
	setp.ge.s32 	%p371, %r2809, %r3106;
	add.s32 	%r2811, %r2804, 976;
	shr.u32 	%r2812, %r2811, 5;
	mov.u32 	%r2813, _ZZ31matrix_multiplication_kernel_v3PKfS0_PfiiiE2sa;
	mad.lo.s32 	%r2814, %r2812, 132, %r2813;
	shl.b32 	%r2815, %r2811, 2;
	and.b32  	%r2816, %r2815, 124;
	add.s32 	%r2817, %r2814, %r2816;
	st.shared.f32 	[%r2817], %f3325;
	setp.ge.s32 	%p372, %r3491, %r3298;
	mov.f32 	%f3326, 0f00000000;
	or.pred  	%p373, %p372, %p371;
	@%p373 bra 	$L__BB2_250;
	ld.param.u64 	%rd563, [_Z31matrix_multiplication_kernel_v3PKfS0_Pfiii_param_1];
	cvta.to.global.u64 	%rd383, %rd563;
	mul.wide.s32 	%rd384, %r3492, 4;
	add.s64 	%rd385, %rd383, %rd384;
	ld.global.f32 	%f3326, [%rd385];
$L__BB2_250:
	ld.param.u32 	%r3299, [_Z31matrix_multiplication_kernel_v3PKfS0_Pfiii_param_5];
	ld.param.u32 	%r2978, [_Z31matrix_multiplication_kernel_v3PKfS0_Pfiii_param_3];
	setp.ge.s32 	%p374, %r3303, %r3299;
	mov.u32 	%r2818, %tid.y;
	shl.b32 	%r2819, %r2818, 2;
	mov.u32 	%r2820, %tid.x;
	add.s32 	%r2821, %r2819, %r2820;
	add.s32 	%r2822, %r2821, 992;
	shr.u32 	%r2823, %r2822, 5;
	mov.u32 	%r2824, %ctaid.y;
	shl.b32 	%r2825, %r2824, 5;
	add.s32 	%r2826, %r2823, %r2825;
	setp.ge.s32 	%p375, %r2826, %r2978;
	add.s32 	%r2827, %r2821, 976;
	shr.u32 	%r2828, %r2827, 5;
	mov.u32 	%r2829, _ZZ31matrix_multiplication_kernel_v3PKfS0_PfiiiE2sb;
	mad.lo.s32 	%r2830, %r2828, 132, %r2829;
	shl.b32 	%r2831, %r2827, 2;
	and.b32  	%r2832, %r2831, 124;
	add.s32 	%r2833, %r2830, %r2832;
	st.shared.f32 	[%r2833], %f3326;
	mov.f32 	%f3327, 0f00000000;
	or.pred  	%p376, %p375, %p374;
	@%p376 bra 	$L__BB2_252;
	ld.param.u64 	%rd500, [_Z31matrix_multiplication_kernel_v3PKfS0_Pfiii_param_0];
	cvta.to.global.u64 	%rd386, %rd500;
	mul.wide.u32 	%rd387, %r3335, 4;
	add.s64 	%rd388, %rd386, %rd387;
	ld.global.f32 	%f3327, [%rd388];
$L__BB2_252:
	ld.param.u32 	%r3300, [_Z31matrix_multiplication_kernel_v3PKfS0_Pfiii_param_5];
	ld.param.u32 	%r3107, [_Z31matrix_multiplication_kernel_v3PKfS0_Pfiii_param_4];
	mov.u32 	%r2834, %tid.y;
	shl.b32 	%r2835, %r2834, 2;
	mov.u32 	%r2836, %tid.x;
	add.s32 	%r2837, %r2835, %r2836;
	and.b32  	%r2838, %r2837, 31;
	mov.u32 	%r2839, %ctaid.x;
	shl.b32 	%r2840, %r2839, 5;
	or.b32  	%r2841, %r2838, %r2840;
	setp.ge.s32 	%p377, %r2841, %r3107;
	add.s32 	%r2843, %r2837, 992;
	shr.u32 	%r2844, %r2843, 5;
	mov.u32 	%r2845, _ZZ31matrix_multiplication_kernel_v3PKfS0_PfiiiE2sa;
	mad.lo.s32 	%r2846, %r2844, 132, %r2845;
	shl.b32 	%r2847, %r2837, 2;
	and.b32  	%r2848, %r2847, 124;
	add.s32 	%r2849, %r2846, %r2848;
	st.shared.f32 	[%r2849], %f3327;
	setp.ge.s32 	%p378, %r3493, %r3300;
	mov.f32 	%f3328, 0f00000000;
	or.pred  	%p379, %p378, %p377;
	@%p379 bra 	$L__BB2_254;
	ld.param.u64 	%rd564, [_Z31matrix_multiplication_kernel_v3PKfS0_Pfiii_param_1];
	cvta.to.global.u64 	%rd389, %rd564;
	mul.wide.s32 	%rd390, %r3494, 4;
	add.s64 	%rd391, %rd389, %rd390;
	ld.global.f32 	%f3328, [%rd391];
$L__BB2_254:
	ld.param.u32 	%r3301, [_Z31matrix_multiplication_kernel_v3PKfS0_Pfiii_param_5];
	ld.param.u32 	%r2979, [_Z31matrix_multiplication_kernel_v3PKfS0_Pfiii_param_3];
	setp.ge.s32 	%p380, %r3338, %r3301;
	mov.u32 	%r2850, %tid.y;
	shl.b32 	%r2851, %r2850, 2;
	mov.u32 	%r2852, %tid.x;
	add.s32 	%r2853, %r2851, %r2852;
	add.s32 	%r2854, %r2853, 1008;
	shr.u32 	%r2855, %r2854, 5;
	mov.u32 	%r2856, %ctaid.y;
	shl.b32 	%r2857, %r2856, 5;
	add.s32 	%r2858, %r2855, %r2857;
	setp.ge.s32 	%p381, %r2858, %r2979;
	add.s32 	%r2859, %r2853, 992;
	shr.u32 	%r2860, %r2859, 5;
	mov.u32 	%r2861, _ZZ31matrix_multiplication_kernel_v3PKfS0_PfiiiE2sb;
	mad.lo.s32 	%r2862, %r2860, 132, %r2861;
	shl.b32 	%r2863, %r2853, 2;
	and.b32  	%r2864, %r2863, 124;
	add.s32 	%r2865, %r2862, %r2864;
	st.shared.f32 	[%r2865], %f3328;
	mov.f32 	%f3329, 0f00000000;
	or.pred  	%p382, %p381, %p380;
	@%p382 bra 	$L__BB2_256;
	ld.param.u64 	%rd501, [_Z31matrix_multiplication_kernel_v3PKfS0_Pfiii_param_0];
	cvta.to.global.u64 	%rd392, %rd501;
	mul.wide.u32 	%rd393, %r3340, 4;
	add.s64 	%rd394, %rd392, %rd393;
	ld.global.f32 	%f3329, [%rd394];
$L__BB2_256:
	ld.param.u32 	%r3302, [_Z31matrix_multiplication_kernel_v3PKfS0_Pfiii_param_5];
	ld.param.u32 	%r3108, [_Z31matrix_multiplication_kernel_v3PKfS0_Pfiii_param_4];
	mov.u32 	%r2866, %tid.y;
	shl.b32 	%r2867, %r2866, 2;
	mov.u32 	%r2868, %tid.x;
	add.s32 	%r2869, %r2867, %r2868;
	add.s32 	%r2870, %r2869, 16;
	and.b32  	%r2871, %r2870, 31;
	mov.u32 	%r2872, %ctaid.x;
	shl.b32 	%r2873, %r2872, 5;
	or.b32  	%r2874, %r2871, %r2873;
	setp.ge.s32 	%p383, %r2874, %r3108;
	add.s32 	%r2876, %r2869, 1008;
	shr.u32 	%r2877, %r2876, 5;
	mov.u32 	%r2878, _ZZ31matrix_multiplication_kernel_v3PKfS0_PfiiiE2sa;
	mad.lo.s32 	%r2879, %r2877, 132, %r2878;
	shl.b32 	%r2880, %r2876, 2;
	and.b32  	%r2881, %r2880, 124;
	add.s32 	%r2882, %r2879, %r2881;
	st.shared.f32 	[%r2882], %f3329;
	setp.ge.s32 	%p384, %r3495, %r3302;
	mov.f32 	%f3330, 0f00000000;
	or.pred  	%p385, %p384, %p383;
	@%p385 bra 	$L__BB2_258;
	ld.param.u64 	%rd565, [_Z31matrix_multiplication_kernel_v3PKfS0_Pfiii_param_1];
	cvta.to.global.u64 	%rd395, %rd565;
	mul.wide.s32 	%rd396, %r3496, 4;
	add.s64 	%rd397, %rd395, %rd396;
	ld.global.f32 	%f3330, [%rd397];
$L__BB2_258:
	ld.param.u32 	%r3109, [_Z31matrix_multiplication_kernel_v3PKfS0_Pfiii_param_4];
	mov.u32 	%r2883, %tid.y;
	shl.b32 	%r2884, %r2883, 2;
	mov.u32 	%r2885, %tid.x;
	add.s32 	%r2886, %r2884, %r2885;
	add.s32 	%r2887, %r2886, 1008;
	shr.u32 	%r2888, %r2887, 5;
	mov.u32 	%r2889, _ZZ31matrix_multiplication_kernel_v3PKfS0_PfiiiE2sb;
	mad.lo.s32 	%r2890, %r2888, 132, %r2889;
	shl.b32 	%r2891, %r2887, 2;
	and.b32  	%r2892, %r2891, 124;
	add.s32 	%r2893, %r2890, %r2892;
	st.shared.f32 	[%r2893], %f3330;
	bar.sync 	0;
	mov.u32 	%r2894, _ZZ31matrix_multiplication_kernel_v3PKfS0_PfiiiE2sa;
	mad.lo.s32 	%r2895, %r2883, 1056, %r2894;
	ld.shared.f32 	%f579, [%r2895];
	ld.shared.f32 	%f580, [%r2895+132];
	ld.shared.f32 	%f581, [%r2895+264];
	ld.shared.f32 	%f582, [%r2895+396];
	ld.shared.f32 	%f583, [%r2895+528];
	ld.shared.f32 	%f584, [%r2895+660];
	ld.shared.f32 	%f585, [%r2895+792];
	ld.shared.f32 	%f586, [%r2895+924];
	shl.b32 	%r2896, %r2885, 5;
	add.s32 	%r2897, %r2889, %r2896;
	ld.shared.f32 	%f587, [%r2897];
	ld.shared.f32 	%f588, [%r2897+4];
	ld.shared.f32 	%f589, [%r2897+8];
	ld.shared.f32 	%f590, [%r2897+12];
	ld.shared.f32 	%f591, [%r2897+16];
	ld.shared.f32 	%f592, [%r2897+20];
	ld.shared.f32 	%f593, [%r2897+24];
	ld.shared.f32 	%f594, [%r2897+28];
	fma.rn.f32 	%f595, %f579, %f587, %f3138;
	fma.rn.f32 	%f596, %f579, %f588, %f3137;
	fma.rn.f32 	%f597, %f579, %f589, %f3136;
	fma.rn.f32 	%f598, %f579, %f590, %f3135;
	fma.rn.f32 	%f599, %f579, %f591, %f3134;
	fma.rn.f32 	%f600, %f579, %f592, %f3133;
	fma.rn.f32 	%f601, %f579, %f593, %f3132;
	fma.rn.f32 	%f602, %f579, %f594, %f3131;
	fma.rn.f32 	%f603, %f580, %f587, %f3130;
	fma.rn.f32 	%f604, %f580, %f588, %f3129;
	fma.rn.f32 	%f605, %f580, %f589, %f3128;
	fma.rn.f32 	%f606, %f580, %f590, %f3127;
	fma.rn.f32 	%f607, %f580, %f591, %f3126;
	fma.rn.f32 	%f608, %f580, %f592, %f3125;
	fma.rn.f32 	%f609, %f580, %f593, %f3124;
	fma.rn.f32 	%f610, %f580, %f594, %f3123;
	fma.rn.f32 	%f611, %f581, %f587, %f3122;
	fma.rn.f32 	%f612, %f581, %f588, %f3121;
	fma.rn.f32 	%f613, %f581, %f589, %f3120;
	fma.rn.f32 	%f614, %f581, %f590, %f3119;
	fma.rn.f32 	%f615, %f581, %f591, %f3118;
	fma.rn.f32 	%f616, %f581, %f592, %f3117;
	fma.rn.f32 	%f617, %f581, %f593, %f3116;
	fma.rn.f32 	%f618, %f581, %f594, %f3115;
	fma.rn.f32 	%f619, %f582, %f587, %f3114;
	fma.rn.f32 	%f620, %f582, %f588, %f3113;
	fma.rn.f32 	%f621, %f582, %f589, %f3112;
	fma.rn.f32 	%f622, %f582, %f590, %f3111;
	fma.rn.f32 	%f623, %f582, %f591, %f3110;
	fma.rn.f32 	%f624, %f582, %f592, %f3109;
	fma.rn.f32 	%f625, %f582, %f593, %f3108;
	fma.rn.f32 	%f626, %f582, %f594, %f3107;
	fma.rn.f32 	%f627, %f583, %f587, %f3106;
	fma.rn.f32 	%f628, %f583, %f588, %f3105;
	fma.rn.f32 	%f629, %f583, %f589, %f3104;
	fma.rn.f32 	%f630, %f583, %f590, %f3103;
	fma.rn.f32 	%f631, %f583, %f591, %f3102;
	fma.rn.f32 	%f632, %f583, %f592, %f3101;
	fma.rn.f32 	%f633, %f583, %f593, %f3100;
	fma.rn.f32 	%f634, %f583, %f594, %f3099;
	fma.rn.f32 	%f635, %f584, %f587, %f3098;
	fma.rn.f32 	%f636, %f584, %f588, %f3097;
	fma.rn.f32 	%f637, %f584, %f589, %f3096;
	fma.rn.f32 	%f638, %f584, %f590, %f3095;
	fma.rn.f32 	%f639, %f584, %f591, %f3094;
	fma.rn.f32 	%f640, %f584, %f592, %f3093;
	fma.rn.f32 	%f641, %f584, %f593, %f3092;
	fma.rn.f32 	%f642, %f584, %f594, %f3091;
	fma.rn.f32 	%f643, %f585, %f587, %f3090;
	fma.rn.f32 	%f644, %f585, %f588, %f3089;
	fma.rn.f32 	%f645, %f585, %f589, %f3088;
	fma.rn.f32 	%f646, %f585, %f590, %f3087;
	fma.rn.f32 	%f647, %f585, %f591, %f3086;
	fma.rn.f32 	%f648, %f585, %f592, %f3085;
	fma.rn.f32 	%f649, %f585, %f593, %f3084;
	fma.rn.f32 	%f650, %f585, %f594, %f3083;
	fma.rn.f32 	%f651, %f586, %f587, %f3082;
	fma.rn.f32 	%f652, %f586, %f588, %f3081;
	fma.rn.f32 	%f653, %f586, %f589, %f3080;
	fma.rn.f32 	%f654, %f586, %f590, %f3079;
	fma.rn.f32 	%f655, %f586, %f591, %f3078;
	fma.rn.f32 	%f656, %f586, %f592, %f3077;
	fma.rn.f32 	%f657, %f586, %f593, %f3076;
	fma.rn.f32 	%f658, %f586, %f594, %f3075;
	ld.shared.f32 	%f659, [%r2895+4];
	ld.shared.f32 	%f660, [%r2895+136];
	ld.shared.f32 	%f661, [%r2895+268];
	ld.shared.f32 	%f662, [%r2895+400];
	ld.shared.f32 	%f663, [%r2895+532];
	ld.shared.f32 	%f664, [%r2895+664];
	ld.shared.f32 	%f665, [%r2895+796];
	ld.shared.f32 	%f666, [%r2895+928];
	ld.shared.f32 	%f667, [%r2897+132];
	ld.shared.f32 	%f668, [%r2897+136];
	ld.shared.f32 	%f669, [%r2897+140];
	ld.shared.f32 	%f670, [%r2897+144];
	ld.shared.f32 	%f671, [%r2897+148];
	ld.shared.f32 	%f672, [%r2897+152];
	ld.shared.f32 	%f673, [%r2897+156];
	ld.shared.f32 	%f674, [%r2897+160];
	fma.rn.f32 	%f675, %f659, %f667, %f595;
	fma.rn.f32 	%f676, %f659, %f668, %f596;
	fma.rn.f32 	%f677, %f659, %f669, %f597;
	fma.rn.f32 	%f678, %f659, %f670, %f598;
	fma.rn.f32 	%f679, %f659, %f671, %f599;
	fma.rn.f32 	%f680, %f659, %f672, %f600;
	fma.rn.f32 	%f681, %f659, %f673, %f601;
	fma.rn.f32 	%f682, %f659, %f674, %f602;
	fma.rn.f32 	%f683, %f660, %f667, %f603;
	fma.rn.f32 	%f684, %f660, %f668, %f604;
	fma.rn.f32 	%f685, %f660, %f669, %f605;
	fma.rn.f32 	%f686, %f660, %f670, %f606;
	fma.rn.f32 	%f687, %f660, %f671, %f607;
	fma.rn.f32 	%f688, %f660, %f672, %f608;
	fma.rn.f32 	%f689, %f660, %f673, %f609;
	fma.rn.f32 	%f690, %f660, %f674, %f610;
	fma.rn.f32 	%f691, %f661, %f667, %f611;
	fma.rn.f32 	%f692, %f661, %f668, %f612;
	fma.rn.f32 	%f693, %f661, %f669, %f613;
	fma.rn.f32 	%f694, %f661, %f670, %f614;
	fma.rn.f32 	%f695, %f661, %f671, %f615;
	fma.rn.f32 	%f696, %f661, %f672, %f616;
	fma.rn.f32 	%f697, %f661, %f673, %f617;
	fma.rn.f32 	%f698, %f661, %f674, %f618;
	fma.rn.f32 	%f699, %f662, %f667, %f619;
	fma.rn.f32 	%f700, %f662, %f668, %f620;
	fma.rn.f32 	%f701, %f662, %f669, %f621;
	fma.rn.f32 	%f702, %f662, %f670, %f622;
	fma.rn.f32 	%f703, %f662, %f671, %f623;
	fma.rn.f32 	%f704, %f662, %f672, %f624;
	fma.rn.f32 	%f705, %f662, %f673, %f625;
	fma.rn.f32 	%f706, %f662, %f674, %f626;
	fma.rn.f32 	%f707, %f663, %f667, %f627;
	fma.rn.f32 	%f708, %f663, %f668, %f628;
	fma.rn.f32 	%f709, %f663, %f669, %f629;
	fma.rn.f32 	%f710, %f663, %f670, %f630;
	fma.rn.f32 	%f711, %f663, %f671, %f631;
	fma.rn.f32 	%f712, %f663, %f672, %f632;
	fma.rn.f32 	%f713, %f663, %f673, %f633;
	fma.rn.f32 	%f714, %f663, %f674, %f634;
	fma.rn.f32 	%f715, %f664, %f667, %f635;
	fma.rn.f32 	%f716, %f664, %f668, %f636;
	fma.rn.f32 	%f717, %f664, %f669, %f637;
	fma.rn.f32 	%f718, %f664, %f670, %f638;
	fma.rn.f32 	%f719, %f664, %f671, %f639;
	fma.rn.f32 	%f720, %f664, %f672, %f640;
	fma.rn.f32 	%f721, %f664, %f673, %f641;
	fma.rn.f32 	%f722, %f664, %f674, %f642;
	fma.rn.f32 	%f723, %f665, %f667, %f643;
	fma.rn.f32 	%f724, %f665, %f668, %f644;
	fma.rn.f32 	%f725, %f665, %f669, %f645;
	fma.rn.f32 	%f726, %f665, %f670, %f646;
	fma.rn.f32 	%f727, %f665, %f671, %f647;
	fma.rn.f32 	%f728, %f665, %f672, %f648;
	fma.rn.f32 	%f729, %f665, %f673, %f649;
	fma.rn.f32 	%f730, %f665, %f674, %f650;
	fma.rn.f32 	%f731, %f666, %f667, %f651;
	fma.rn.f32 	%f732, %f666, %f668, %f652;
	fma.rn.f32 	%f733, %f666, %f669, %f653;
	fma.rn.f32 	%f734, %f666, %f670, %f654;
	fma.rn.f32 	%f735, %f666, %f671, %f655;
	fma.rn.f32 	%f736, %f666, %f672, %f656;
	fma.rn.f32 	%f737, %f666, %f673, %f657;
	fma.rn.f32 	%f738, %f666, %f674, %f658;
	ld.shared.f32 	%f739, [%r2895+8];
	ld.shared.f32 	%f740, [%r2895+140];
	ld.shared.f32 	%f741, [%r2895+272];
	ld.shared.f32 	%f742, [%r2895+404];
	ld.shared.f32 	%f743, [%r2895+536];
	ld.shared.f32 	%f744, [%r2895+668];
	ld.shared.f32 	%f745, [%r2895+800];
	ld.shared.f32 	%f746, [%r2895+932];
	ld.shared.f32 	%f747, [%r2897+264];
	ld.shared.f32 	%f748, [%r2897+268];
	ld.shared.f32 	%f749, [%r2897+272];
	ld.shared.f32 	%f750, [%r2897+276];
	ld.shared.f32 	%f751, [%r2897+280];
	ld.shared.f32 	%f752, [%r2897+284];
	ld.shared.f32 	%f753, [%r2897+288];
	ld.shared.f32 	%f754, [%r2897+292];
	fma.rn.f32 	%f755, %f739, %f747, %f675;
	fma.rn.f32 	%f756, %f739, %f748, %f676;
	fma.rn.f32 	%f757, %f739, %f749, %f677;
	fma.rn.f32 	%f758, %f739, %f750, %f678;
	fma.rn.f32 	%f759, %f739, %f751, %f679;
	fma.rn.f32 	%f760, %f739, %f752, %f680;
	fma.rn.f32 	%f761, %f739, %f753, %f681;
	fma.rn.f32 	%f762, %f739, %f754, %f682;
	fma.rn.f32 	%f763, %f740, %f747, %f683;
	fma.rn.f32 	%f764, %f740, %f748, %f684;
	fma.rn.f32 	%f765, %f740, %f749, %f685;
	fma.rn.f32 	%f766, %f740, %f750, %f686;
	fma.rn.f32 	%f767, %f740, %f751, %f687;
	fma.rn.f32 	%f768, %f740, %f752, %f688;
	fma.rn.f32 	%f769, %f740, %f753, %f689;
	fma.rn.f32 	%f770, %f740, %f754, %f690;
	fma.rn.f32 	%f771, %f741, %f747, %f691;
	fma.rn.f32 	%f772, %f741, %f748, %f692;
	fma.rn.f32 	%f773, %f741, %f749, %f693;
	fma.rn.f32 	%f774, %f741, %f750, %f694;
	fma.rn.f32 	%f775, %f741, %f751, %f695;
	fma.rn.f32 	%f776, %f741, %f752, %f696;
	fma.rn.f32 	%f777, %f741, %f753, %f697;
	fma.rn.f32 	%f778, %f741, %f754, %f698;
	fma.rn.f32 	%f779, %f742, %f747, %f699;
	fma.rn.f32 	%f780, %f742, %f748, %f700;
	fma.rn.f32 	%f781, %f742, %f749, %f701;
	fma.rn.f32 	%f782, %f742, %f750, %f702;
	fma.rn.f32 	%f783, %f742, %f751, %f703;
	fma.rn.f32 	%f784, %f742, %f752, %f704;
	fma.rn.f32 	%f785, %f742, %f753, %f705;
	fma.rn.f32 	%f786, %f742, %f754, %f706;
	fma.rn.f32 	%f787, %f743, %f747, %f707;
	fma.rn.f32 	%f788, %f743, %f748, %f708;
	fma.rn.f32 	%f789, %f743, %f749, %f709;
	fma.rn.f32 	%f790, %f743, %f750, %f710;
	fma.rn.f32 	%f791, %f743, %f751, %f711;
	fma.rn.f32 	%f792, %f743, %f752, %f712;
	fma.rn.f32 	%f793, %f743, %f753, %f713;
	fma.rn.f32 	%f794, %f743, %f754, %f714;
	fma.rn.f32 	%f795, %f744, %f747, %f715;
	fma.rn.f32 	%f796, %f744, %f748, %f716;
	fma.rn.f32 	%f797, %f744, %f749, %f717;
	fma.rn.f32 	%f798, %f744, %f750, %f718;
	fma.rn.f32 	%f799, %f744, %f751, %f719;
	fma.rn.f32 	%f800, %f744, %f752, %f720;
	fma.rn.f32 	%f801, %f744, %f753, %f721;
	fma.rn.f32 	%f802, %f744, %f754, %f722;
	fma.rn.f32 	%f803, %f745, %f747, %f723;
	fma.rn.f32 	%f804, %f745, %f748, %f724;
	fma.rn.f32 	%f805, %f745, %f749, %f725;
	fma.rn.f32 	%f806, %f745, %f750, %f726;
	fma.rn.f32 	%f807, %f745, %f751, %f727;
	fma.rn.f32 	%f808, %f745, %f752, %f728;
	fma.rn.f32 	%f809, %f745, %f753, %f729;
	fma.rn.f32 	%f810, %f745, %f754, %f730;
	fma.rn.f32 	%f811, %f746, %f747, %f731;
	fma.rn.f32 	%f812, %f746, %f748, %f732;
	fma.rn.f32 	%f813, %f746, %f749, %f733;
	fma.rn.f32 	%f814, %f746, %f750, %f734;
	fma.rn.f32 	%f815, %f746, %f751, %f735;
	fma.rn.f32 	%f816, %f746, %f752, %f736;
	fma.rn.f32 	%f817, %f746, %f753, %f737;
	fma.rn.f32 	%f818, %f746, %f754, %f738;
	ld.shared.f32 	%f819, [%r2895+12];
	ld.shared.f32 	%f820, [%r2895+144];
	ld.shared.f32 	%f821, [%r2895+276];
	ld.shared.f32 	%f822, [%r2895+408];
	ld.shared.f32 	%f823, [%r2895+540];
	ld.shared.f32 	%f824, [%r2895+672];
	ld.shared.f32 	%f825, [%r2895+804];
	ld.shared.f32 	%f826, [%r2895+936];
	ld.shared.f32 	%f827, [%r2897+396];
	ld.shared.f32 	%f828, [%r2897+400];
	ld.shared.f32 	%f829, [%r2897+404];
	ld.shared.f32 	%f830, [%r2897+408];
	ld.shared.f32 	%f831, [%r2897+412];
	ld.shared.f32 	%f832, [%r2897+416];
	ld.shared.f32 	%f833, [%r2897+420];
	ld.shared.f32 	%f834, [%r2897+424];
	fma.rn.f32 	%f835, %f819, %f827, %f755;
	fma.rn.f32 	%f836, %f819, %f828, %f756;
	fma.rn.f32 	%f837, %f819, %f829, %f757;
	fma.rn.f32 	%f838, %f819, %f830, %f758;
	fma.rn.f32 	%f839, %f819, %f831, %f759;
	fma.rn.f32 	%f840, %f819, %f832, %f760;
	fma.rn.f32 	%f841, %f819, %f833, %f761;
	fma.rn.f32 	%f842, %f819, %f834, %f762;
	fma.rn.f32 	%f843, %f820, %f827, %f763;
	fma.rn.f32 	%f844, %f820, %f828, %f764;
	fma.rn.f32 	%f845, %f820, %f829, %f765;
	fma.rn.f32 	%f846, %f820, %f830, %f766;
	fma.rn.f32 	%f847, %f820, %f831, %f767;
	fma.rn.f32 	%f848, %f820, %f832, %f768;
	fma.rn.f32 	%f849, %f820, %f833, %f769;
	fma.rn.f32 	%f850, %f820, %f834, %f770;
	fma.rn.f32 	%f851, %f821, %f827, %f771;
	fma.rn.f32 	%f852, %f821, %f828, %f772;
	fma.rn.f32 	%f853, %f821, %f829, %f773;
	fma.rn.f32 	%f854, %f821, %f830, %f774;
	fma.rn.f32 	%f855, %f821, %f831, %f775;
	fma.rn.f32 	%f856, %f821, %f832, %f776;
	fma.rn.f32 	%f857, %f821, %f833, %f777;
	fma.rn.f32 	%f858, %f821, %f834, %f778;
	fma.rn.f32 	%f859, %f822, %f827, %f779;
	fma.rn.f32 	%f860, %f822, %f828, %f780;
	fma.rn.f32 	%f861, %f822, %f829, %f781;
	fma.rn.f32 	%f862, %f822, %f830, %f782;
	fma.rn.f32 	%f863, %f822, %f831, %f783;
	fma.rn.f32 	%f864, %f822, %f832, %f784;
	fma.rn.f32 	%f865, %f822, %f833, %f785;
	fma.rn.f32 	%f866, %f822, %f834, %f786;
	fma.rn.f32 	%f867, %f823, %f827, %f787;
	fma.rn.f32 	%f868, %f823, %f828, %f788;
	fma.rn.f32 	%f869, %f823, %f829, %f789;
	fma.rn.f32 	%f870, %f823, %f830, %f790;
	fma.rn.f32 	%f871, %f823, %f831, %f791;
	fma.rn.f32 	%f872, %f823, %f832, %f792;
	fma.rn.f32 	%f873, %f823, %f833, %f793;
	fma.rn.f32 	%f874, %f823, %f834, %f794;
	fma.rn.f32 	%f875, %f824, %f827, %f795;
	fma.rn.f32 	%f876, %f824, %f828, %f796;
	fma.rn.f32 	%f877, %f824, %f829, %f797;
	fma.rn.f32 	%f878, %f824, %f830, %f798;
	fma.rn.f32 	%f879, %f824, %f831, %f799;
	fma.rn.f32 	%f880, %f824, %f832, %f800;
	fma.rn.f32 	%f881, %f824, %f833, %f801;
	fma.rn.f32 	%f882, %f824, %f834, %f802;
	fma.rn.f32 	%f883, %f825, %f827, %f803;
	fma.rn.f32 	%f884, %f825, %f828, %f804;
	fma.rn.f32 	%f885, %f825, %f829, %f805;
	fma.rn.f32 	%f886, %f825, %f830, %f806;
	fma.rn.f32 	%f887, %f825, %f831, %f807;
	fma.rn.f32 	%f888, %f825, %f832, %f808;
	fma.rn.f32 	%f889, %f825, %f833, %f809;
	fma.rn.f32 	%f890, %f825, %f834, %f810;
	fma.rn.f32 	%f891, %f826, %f827, %f811;
	fma.rn.f32 	%f892, %f826, %f828, %f812;
	fma.rn.f32 	%f893, %f826, %f829, %f813;
	fma.rn.f32 	%f894, %f826, %f830, %f814;
	fma.rn.f32 	%f895, %f826, %f831, %f815;
	fma.rn.f32 	%f896, %f826, %f832, %f816;
	fma.rn.f32 	%f897, %f826, %f833, %f817;
	fma.rn.f32 	%f898, %f826, %f834, %f818;
	ld.shared.f32 	%f899, [%r2895+16];
	ld.shared.f32 	%f900, [%r2895+148];
	ld.shared.f32 	%f901, [%r2895+280];
	ld.shared.f32 	%f902, [%r2895+412];
	ld.shared.f32 	%f903, [%r2895+544];
	ld.shared.f32 	%f904, [%r2895+676];
	ld.shared.f32 	%f905, [%r2895+808];
	ld.shared.f32 	%f906, [%r2895+940];
	ld.shared.f32 	%f907, [%r2897+528];
	ld.shared.f32 	%f908, [%r2897+532];
	ld.shared.f32 	%f909, [%r2897+536];
	ld.shared.f32 	%f910, [%r2897+540];
	ld.shared.f32 	%f911, [%r2897+544];
	ld.shared.f32 	%f912, [%r2897+548];
	ld.shared.f32 	%f913, [%r2897+552];
	ld.shared.f32 	%f914, [%r2897+556];
	fma.rn.f32 	%f915, %f899, %f907, %f835;
	fma.rn.f32 	%f916, %f899, %f908, %f836;
	fma.rn.f32 	%f917, %f899, %f909, %f837;
	fma.rn.f32 	%f918, %f899, %f910, %f838;
	fma.rn.f32 	%f919, %f899, %f911, %f839;
	fma.rn.f32 	%f920, %f899, %f912, %f840;
	fma.rn.f32 	%f921, %f899, %f913, %f841;
	fma.rn.f32 	%f922, %f899, %f914, %f842;
	fma.rn.f32 	%f923, %f900, %f907, %f843;
	fma.rn.f32 	%f924, %f900, %f908, %f844;
	fma.rn.f32 	%f925, %f900, %f909, %f845;
	fma.rn.f32 	%f926, %f900, %f910, %f846;
	fma.rn.f32 	%f927, %f900, %f911, %f847;
	fma.rn.f32 	%f928, %f900, %f912, %f848;
	fma.rn.f32 	%f929, %f900, %f913, %f849;
	fma.rn.f32 	%f930, %f900, %f914, %f850;
	fma.rn.f32 	%f931, %f901, %f907, %f851;
	fma.rn.f32 	%f932, %f901, %f908, %f852;
	fma.rn.f32 	%f933, %f901, %f909, %f853;
	fma.rn.f32 	%f934, %f901, %f910, %f854;
	fma.rn.f32 	%f935, %f901, %f911, %f855;
	fma.rn.f32 	%f936, %f901, %f912, %f856;
	fma.rn.f32 	%f937, %f901, %f913, %f857;
	fma.rn.f32 	%f938, %f901, %f914, %f858;
	fma.rn.f32 	%f939, %f902, %f907, %f859;
	fma.rn.f32 	%f940, %f902, %f908, %f860;
	fma.rn.f32 	%f941, %f902, %f909, %f861;
	fma.rn.f32 	%f942, %f902, %f910, %f862;
	fma.rn.f32 	%f943, %f902, %f911, %f863;
	fma.rn.f32 	%f944, %f902, %f912, %f864;
	fma.rn.f32 	%f945, %f902, %f913, %f865;
	fma.rn.f32 	%f946, %f902, %f914, %f866;
	fma.rn.f32 	%f947, %f903, %f907, %f867;
	fma.rn.f32 	%f948, %f903, %f908, %f868;
	fma.rn.f32 	%f949, %f903, %f909, %f869;
	fma.rn.f32 	%f950, %f903, %f910, %f870;
	fma.rn.f32 	%f951, %f903, %f911, %f871;
	fma.rn.f32 	%f952, %f903, %f912, %f872;
	fma.rn.f32 	%f953, %f903, %f913, %f873;
	fma.rn.f32 	%f954, %f903, %f914, %f874;
	fma.rn.f32 	%f955, %f904, %f907, %f875;
	fma.rn.f32 	%f956, %f904, %f908, %f876;
	fma.rn.f32 	%f957, %f904, %f909, %f877;
	fma.rn.f32 	%f958, %f904, %f910, %f878;
	fma.rn.f32 	%f959, %f904, %f911, %f879;
	fma.rn.f32 	%f960, %f904, %f912, %f880;
	fma.rn.f32 	%f961, %f904, %f913, %f881;
	fma.rn.f32 	%f962, %f904, %f914, %f882;
	fma.rn.f32 	%f963, %f905, %f907, %f883;
	fma.rn.f32 	%f964, %f905, %f908, %f884;
	fma.rn.f32 	%f965, %f905, %f909, %f885;
	fma.rn.f32 	%f966, %f905, %f910, %f886;
	fma.rn.f32 	%f967, %f905, %f911, %f887;
	fma.rn.f32 	%f968, %f905, %f912, %f888;
	fma.rn.f32 	%f969, %f905, %f913, %f889;
	fma.rn.f32 	%f970, %f905, %f914, %f890;
	fma.rn.f32 	%f971, %f906, %f907, %f891;
	fma.rn.f32 	%f972, %f906, %f908, %f892;
	fma.rn.f32 	%f973, %f906, %f909, %f893;
	fma.rn.f32 	%f974, %f906, %f910, %f894;
	fma.rn.f32 	%f975, %f906, %f911, %f895;
	fma.rn.f32 	%f976, %f906, %f912, %f896;
	fma.rn.f32 	%f977, %f906, %f913, %f897;
	fma.rn.f32 	%f978, %f906, %f914, %f898;
	ld.shared.f32 	%f979, [%r2895+20];
	ld.shared.f32 	%f980, [%r2895+152];
	ld.shared.f32 	%f981, [%r2895+284];
	ld.shared.f32 	%f982, [%r2895+416];
	ld.shared.f32 	%f983, [%r2895+548];
	ld.shared.f32 	%f984, [%r2895+680];
	ld.shared.f32 	%f985, [%r2895+812];
	ld.shared.f32 	%f986, [%r2895+944];
	ld.shared.f32 	%f987, [%r2897+660];
	ld.shared.f32 	%f988, [%r2897+664];
	ld.shared.f32 	%f989, [%r2897+668];
	ld.shared.f32 	%f990, [%r2897+672];
	ld.shared.f32 	%f991, [%r2897+676];
	ld.shared.f32 	%f992, [%r2897+680];
	ld.shared.f32 	%f993, [%r2897+684];
	ld.shared.f32 	%f994, [%r2897+688];
	fma.rn.f32 	%f995, %f979, %f987, %f915;
	fma.rn.f32 	%f996, %f979, %f988, %f916;
	fma.rn.f32 	%f997, %f979, %f989, %f917;
	fma.rn.f32 	%f998, %f979, %f990, %f918;
	fma.rn.f32 	%f999, %f979, %f991, %f919;
	fma.rn.f32 	%f1000, %f979, %f992, %f920;
	fma.rn.f32 	%f1001, %f979, %f993, %f921;
	fma.rn.f32 	%f1002, %f979, %f994, %f922;
	fma.rn.f32 	%f1003, %f980, %f987, %f923;
	fma.rn.f32 	%f1004, %f980, %f988, %f924;
	fma.rn.f32 	%f1005, %f980, %f989, %f925;
	fma.rn.f32 	%f1006, %f980, %f990, %f926;
	fma.rn.f32 	%f1007, %f980, %f991, %f927;
	fma.rn.f32 	%f1008, %f980, %f992, %f928;
	fma.rn.f32 	%f1009, %f980, %f993, %f929;
	fma.rn.f32 	%f1010, %f980, %f994, %f930;
	fma.rn.f32 	%f1011, %f981, %f987, %f931;
	fma.rn.f32 	%f1012, %f981, %f988, %f932;
	fma.rn.f32 	%f1013, %f981, %f989, %f933;
	fma.rn.f32 	%f1014, %f981, %f990, %f934;
	fma.rn.f32 	%f1015, %f981, %f991, %f935;
	fma.rn.f32 	%f1016, %f981, %f992, %f936;
	fma.rn.f32 	%f1017, %f981, %f993, %f937;
	fma.rn.f32 	%f1018, %f981, %f994, %f938;
	fma.rn.f32 	%f1019, %f982, %f987, %f939;
	fma.rn.f32 	%f1020, %f982, %f988, %f940;
	fma.rn.f32 	%f1021, %f982, %f989, %f941;
	fma.rn.f32 	%f1022, %f982, %f990, %f942;
	fma.rn.f32 	%f1023, %f982, %f991, %f943;
	fma.rn.f32 	%f1024, %f982, %f992, %f944;
	fma.rn.f32 	%f1025, %f982, %f993, %f945;
	fma.rn.f32 	%f1026, %f982, %f994, %f946;
	fma.rn.f32 	%f1027, %f983, %f987, %f947;
	fma.rn.f32 	%f1028, %f983, %f988, %f948;
	fma.rn.f32 	%f1029, %f983, %f989, %f949;
	fma.rn.f32 	%f1030, %f983, %f990, %f950;
	fma.rn.f32 	%f1031, %f983, %f991, %f951;
	fma.rn.f32 	%f1032, %f983, %f992, %f952;
	fma.rn.f32 	%f1033, %f983, %f993, %f953;
	fma.rn.f32 	%f1034, %f983, %f994, %f954;
	fma.rn.f32 	%f1035, %f984, %f987, %f955;
	fma.rn.f32 	%f1036, %f984, %f988, %f956;
	fma.rn.f32 	%f1037, %f984, %f989, %f957;
	fma.rn.f32 	%f1038, %f984, %f990, %f958;
	fma.rn.f32 	%f1039, %f984, %f991, %f959;
	fma.rn.f32 	%f1040, %f984, %f992, %f960;
	fma.rn.f32 	%f1041, %f984, %f993, %f961;
	fma.rn.f32 	%f1042, %f984, %f994, %f962;
	fma.rn.f32 	%f1043, %f985, %f987, %f963;
	fma.rn.f32 	%f1044, %f985, %f988, %f964;
	fma.rn.f32 	%f1045, %f985, %f989, %f965;
	fma.rn.f32 	%f1046, %f985, %f990, %f966;
	fma.rn.f32 	%f1047, %f985, %f991, %f967;
	fma.rn.f32 	%f1048, %f985, %f992, %f968;
	fma.rn.f32 	%f1049, %f985, %f993, %f969;
	fma.rn.f32 	%f1050, %f985, %f994, %f970;
	fma.rn.f32 	%f1051, %f986, %f987, %f971;
	fma.rn.f32 	%f1052, %f986, %f988, %f972;
	fma.rn.f32 	%f1053, %f986, %f989, %f973;
	fma.rn.f32 	%f1054, %f986, %f990, %f974;
	fma.rn.f32 	%f1055, %f986, %f991, %f975;
	fma.rn.f32 	%f1056, %f986, %f992, %f976;
	fma.rn.f32 	%f1057, %f986, %f993, %f977;
	fma.rn.f32 	%f1058, %f986, %f994, %f978;
	ld.shared.f32 	%f1059, [%r2895+24];
	ld.shared.f32 	%f1060, [%r2895+156];
	ld.shared.f32 	%f1061, [%r2895+288];
	ld.shared.f32 	%f1062, [%r2895+420];
	ld.shared.f32 	%f1063, [%r2895+552];
	ld.shared.f32 	%f1064, [%r2895+684];
	ld.shared.f32 	%f1065, [%r2895+816];
	ld.shared.f32 	%f1066, [%r2895+948];
	ld.shared.f32 	%f1067, [%r2897+792];
	ld.shared.f32 	%f1068, [%r2897+796];
	ld.shared.f32 	%f1069, [%r2897+800];
	ld.shared.f32 	%f1070, [%r2897+804];
	ld.shared.f32 	%f1071, [%r2897+808];
	ld.shared.f32 	%f1072, [%r2897+812];
	ld.shared.f32 	%f1073, [%r2897+816];
	ld.shared.f32 	%f1074, [%r2897+820];
	fma.rn.f32 	%f1075, %f1059, %f1067, %f995;
	fma.rn.f32 	%f1076, %f1059, %f1068, %f996;
	fma.rn.f32 	%f1077, %f1059, %f1069, %f997;
	fma.rn.f32 	%f1078, %f1059, %f1070, %f998;
	fma.rn.f32 	%f1079, %f1059, %f1071, %f999;
	fma.rn.f32 	%f1080, %f1059, %f1072, %f1000;
	fma.rn.f32 	%f1081, %f1059, %f1073, %f1001;
	fma.rn.f32 	%f1082, %f1059, %f1074, %f1002;
	fma.rn.f32 	%f1083, %f1060, %f1067, %f1003;
	fma.rn.f32 	%f1084, %f1060, %f1068, %f1004;
	fma.rn.f32 	%f1085, %f1060, %f1069, %f1005;
	fma.rn.f32 	%f1086, %f1060, %f1070, %f1006;
	fma.rn.f32 	%f1087, %f1060, %f1071, %f1007;
	fma.rn.f32 	%f1088, %f1060, %f1072, %f1008;
	fma.rn.f32 	%f1089, %f1060, %f1073, %f1009;
	fma.rn.f32 	%f1090, %f1060, %f1074, %f1010;
	fma.rn.f32 	%f1091, %f1061, %f1067, %f1011;
	fma.rn.f32 	%f1092, %f1061, %f1068, %f1012;
	fma.rn.f32 	%f1093, %f1061, %f1069, %f1013;
	fma.rn.f32 	%f1094, %f1061, %f1070, %f1014;
	fma.rn.f32 	%f1095, %f1061, %f1071, %f1015;
	fma.rn.f32 	%f1096, %f1061, %f1072, %f1016;
	fma.rn.f32 	%f1097, %f1061, %f1073, %f1017;
	fma.rn.f32 	%f1098, %f1061, %f1074, %f1018;
	fma.rn.f32 	%f1099, %f1062, %f1067, %f1019;
	fma.rn.f32 	%f1100, %f1062, %f1068, %f1020;
	fma.rn.f32 	%f1101, %f1062, %f1069, %f1021;
	fma.rn.f32 	%f1102, %f1062, %f1070, %f1022;
	fma.rn.f32 	%f1103, %f1062, %f1071, %f1023;
	fma.rn.f32 	%f1104, %f1062, %f1072, %f1024;
	fma.rn.f32 	%f1105, %f1062, %f1073, %f1025;
	fma.rn.f32 	%f1106, %f1062, %f1074, %f1026;
	fma.rn.f32 	%f1107, %f1063, %f1067, %f1027;
	fma.rn.f32 	%f1108, %f1063, %f1068, %f1028;
	fma.rn.f32 	%f1109, %f1063, %f1069, %f1029;
	fma.rn.f32 	%f1110, %f1063, %f1070, %f1030;
	fma.rn.f32 	%f1111, %f1063, %f1071, %f1031;
	fma.rn.f32 	%f1112, %f1063, %f1072, %f1032;
	fma.rn.f32 	%f1113, %f1063, %f1073, %f1033;
	fma.rn.f32 	%f1114, %f1063, %f1074, %f1034;
	fma.rn.f32 	%f1115, %f1064, %f1067, %f1035;
	fma.rn.f32 	%f1116, %f1064, %f1068, %f1036;
	fma.rn.f32 	%f1117, %f1064, %f1069, %f1037;
	fma.rn.f32 	%f1118, %f1064, %f1070, %f1038;
	fma.rn.f32 	%f1119, %f1064, %f1071, %f1039;
	fma.rn.f32 	%f1120, %f1064, %f1072, %f1040;
	fma.rn.f32 	%f1121, %f1064, %f1073, %f1041;
	fma.rn.f32 	%f1122, %f1064, %f1074, %f1042;
	fma.rn.f32 	%f1123, %f1065, %f1067, %f1043;
	fma.rn.f32 	%f1124, %f1065, %f1068, %f1044;
	fma.rn.f32 	%f1125, %f1065, %f1069, %f1045;
	fma.rn.f32 	%f1126, %f1065, %f1070, %f1046;
	fma.rn.f32 	%f1127, %f1065, %f1071, %f1047;
	fma.rn.f32 	%f1128, %f1065, %f1072, %f1048;
	fma.rn.f32 	%f1129, %f1065, %f1073, %f1049;
	fma.rn.f32 	%f1130, %f1065, %f1074, %f1050;
	fma.rn.f32 	%f1131, %f1066, %f1067, %f1051;
	fma.rn.f32 	%f1132, %f1066, %f1068, %f1052;
	fma.rn.f32 	%f1133, %f1066, %f1069, %f1053;
	fma.rn.f32 	%f1134, %f1066, %f1070, %f1054;
	fma.rn.f32 	%f1135, %f1066, %f1071, %f1055;
	fma.rn.f32 	%f1136, %f1066, %f1072, %f1056;
	fma.rn.f32 	%f1137, %f1066, %f1073, %f1057;
	fma.rn.f32 	%f1138, %f1066, %f1074, %f1058;
	ld.shared.f32 	%f1139, [%r2895+28];
	ld.shared.f32 	%f1140, [%r2895+160];
	ld.shared.f32 	%f1141, [%r2895+292];
	ld.shared.f32 	%f1142, [%r2895+424];
	ld.shared.f32 	%f1143, [%r2895+556];
	ld.shared.f32 	%f1144, [%r2895+688];
	ld.shared.f32 	%f1145, [%r2895+820];
	ld.shared.f32 	%f1146, [%r2895+952];
	ld.shared.f32 	%f1147, [%r2897+924];
	ld.shared.f32 	%f1148, [%r2897+928];
	ld.shared.f32 	%f1149, [%r2897+932];
	ld.shared.f32 	%f1150, [%r2897+936];
	ld.shared.f32 	%f1151, [%r2897+940];
	ld.shared.f32 	%f1152, [%r2897+944];
	ld.shared.f32 	%f1153, [%r2897+948];
	ld.shared.f32 	%f1154, [%r2897+952];
	fma.rn.f32 	%f1155, %f1139, %f1147, %f1075;
	fma.rn.f32 	%f1156, %f1139, %f1148, %f1076;
	fma.rn.f32 	%f1157, %f1139, %f1149, %f1077;
	fma.rn.f32 	%f1158, %f1139, %f1150, %f1078;
	fma.rn.f32 	%f1159, %f1139, %f1151, %f1079;
	fma.rn.f32 	%f1160, %f1139, %f1152, %f1080;
	fma.rn.f32 	%f1161, %f1139, %f1153, %f1081;
	fma.rn.f32 	%f1162, %f1139, %f1154, %f1082;
	fma.rn.f32 	%f1163, %f1140, %f1147, %f1083;
	fma.rn.f32 	%f1164, %f1140, %f1148, %f1084;
	fma.rn.f32 	%f1165, %f1140, %f1149, %f1085;
	fma.rn.f32 	%f1166, %f1140, %f1150, %f1086;
	fma.rn.f32 	%f1167, %f1140, %f1151, %f1087;
	fma.rn.f32 	%f1168, %f1140, %f1152, %f1088;
	fma.rn.f32 	%f1169, %f1140, %f1153, %f1089;
	fma.rn.f32 	%f1170, %f1140, %f1154, %f1090;
	fma.rn.f32 	%f1171, %f1141, %f1147, %f1091;
	fma.rn.f32 	%f1172, %f1141, %f1148, %f1092;
	fma.rn.f32 	%f1173, %f1141, %f1149, %f1093;
	fma.rn.f32 	%f1174, %f1141, %f1150, %f1094;
	fma.rn.f32 	%f1175, %f1141, %f1151, %f1095;
	fma.rn.f32 	%f1176, %f1141, %f1152, %f1096;
	fma.rn.f32 	%f1177, %f1141, %f1153, %f1097;
	fma.rn.f32 	%f1178, %f1141, %f1154, %f1098;
	fma.rn.f32 	%f1179, %f1142, %f1147, %f1099;
	fma.rn.f32 	%f1180, %f1142, %f1148, %f1100;
	fma.rn.f32 	%f1181, %f1142, %f1149, %f1101;
	fma.rn.f32 	%f1182, %f1142, %f1150, %f1102;
	fma.rn.f32 	%f1183, %f1142, %f1151, %f1103;
	fma.rn.f32 	%f1184, %f1142, %f1152, %f1104;
	fma.rn.f32 	%f1185, %f1142, %f1153, %f1105;
	fma.rn.f32 	%f1186, %f1142, %f1154, %f1106;
	fma.rn.f32 	%f1187, %f1143, %f1147, %f1107;
	fma.rn.f32 	%f1188, %f1143, %f1148, %f1108;
	fma.rn.f32 	%f1189, %f1143, %f1149, %f1109;
	fma.rn.f32 	%f1190, %f1143, %f1150, %f1110;
	fma.rn.f32 	%f1191, %f1143, %f1151, %f1111;
	fma.rn.f32 	%f1192, %f1143, %f1152, %f1112;
	fma.rn.f32 	%f1193, %f1143, %f1153, %f1113;
	fma.rn.f32 	%f1194, %f1143, %f1154, %f1114;
	fma.rn.f32 	%f1195, %f1144, %f1147, %f1115;
	fma.rn.f32 	%f1196, %f1144, %f1148, %f1116;
	fma.rn.f32 	%f1197, %f1144, %f1149, %f1117;
	fma.rn.f32 	%f1198, %f1144, %f1150, %f1118;
	fma.rn.f32 	%f1199, %f1144, %f1151, %f1119;
	fma.rn.f32 	%f1200, %f1144, %f1152, %f1120;
	fma.rn.f32 	%f1201, %f1144, %f1153, %f1121;
	fma.rn.f32 	%f1202, %f1144, %f1154, %f1122;
	fma.rn.f32 	%f1203, %f1145, %f1147, %f1123;
	fma.rn.f32 	%f1204, %f1145, %f1148, %f1124;
	fma.rn.f32 	%f1205, %f1145, %f1149, %f1125;
	fma.rn.f32 	%f1206, %f1145, %f1150, %f1126;
	fma.rn.f32 	%f1207, %f1145, %f1151, %f1127;
	fma.rn.f32 	%f1208, %f1145, %f1152, %f1128;
	fma.rn.f32 	%f1209, %f1145, %f1153, %f1129;
	fma.rn.f32 	%f1210, %f1145, %f1154, %f1130;
	fma.rn.f32 	%f1211, %f1146, %f1147, %f1131;
	fma.rn.f32 	%f1212, %f1146, %f1148, %f1132;
	fma.rn.f32 	%f1213, %f1146, %f1149, %f1133;
	fma.rn.f32 	%f1214, %f1146, %f1150, %f1134;
	fma.rn.f32 	%f1215, %f1146, %f1151, %f1135;
	fma.rn.f32 	%f1216, %f1146, %f1152, %f1136;
	fma.rn.f32 	%f1217, %f1146, %f1153, %f1137;
	fma.rn.f32 	%f1218, %f1146, %f1154, %f1138;
	ld.shared.f32 	%f1219, [%r2895+32];
	ld.shared.f32 	%f1220, [%r2895+164];
	ld.shared.f32 	%f1221, [%r2895+296];
	ld.shared.f32 	%f1222, [%r2895+428];
	ld.shared.f32 	%f1223, [%r2895+560];
	ld.shared.f32 	%f1224, [%r2895+692];
	ld.shared.f32 	%f1225, [%r2895+824];
	ld.shared.f32 	%f1226, [%r2895+956];
	ld.shared.f32 	%f1227, [%r2897+1056];
	ld.shared.f32 	%f1228, [%r2897+1060];
	ld.shared.f32 	%f1229, [%r2897+1064];
	ld.shared.f32 	%f1230, [%r2897+1068];
	ld.shared.f32 	%f1231, [%r2897+1072];
	ld.shared.f32 	%f1232, [%r2897+1076];
	ld.shared.f32 	%f1233, [%r2897+1080];
	ld.shared.f32 	%f1234, [%r2897+1084];
	fma.rn.f32 	%f1235, %f1219, %f1227, %f1155;
	fma.rn.f32 	%f1236, %f1219, %f1228, %f1156;
	fma.rn.f32 	%f1237, %f1219, %f1229, %f1157;
	fma.rn.f32 	%f1238, %f1219, %f1230, %f1158;
	fma.rn.f32 	%f1239, %f1219, %f1231, %f1159;
	fma.rn.f32 	%f1240, %f1219, %f1232, %f1160;
	fma.rn.f32 	%f1241, %f1219, %f1233, %f1161;
	fma.rn.f32 	%f1242, %f1219, %f1234, %f1162;
	fma.rn.f32 	%f1243, %f1220, %f1227, %f1163;
	fma.rn.f32 	%f1244, %f1220, %f1228, %f1164;
	fma.rn.f32 	%f1245, %f1220, %f1229, %f1165;
	fma.rn.f32 	%f1246, %f1220, %f1230, %f1166;
	fma.rn.f32 	%f1247, %f1220, %f1231, %f1167;
	fma.rn.f32 	%f1248, %f1220, %f1232, %f1168;
	fma.rn.f32 	%f1249, %f1220, %f1233, %f1169;
	fma.rn.f32 	%f1250, %f1220, %f1234, %f1170;
	fma.rn.f32 	%f1251, %f1221, %f1227, %f1171;
	fma.rn.f32 	%f1252, %f1221, %f1228, %f1172;
	fma.rn.f32 	%f1253, %f1221, %f1229, %f1173;
	fma.rn.f32 	%f1254, %f1221, %f1230, %f1174;
	fma.rn.f32 	%f1255, %f1221, %f1231, %f1175;
	fma.rn.f32 	%f1256, %f1221, %f1232, %f1176;
	fma.rn.f32 	%f1257, %f1221, %f1233, %f1177;
	fma.rn.f32 	%f1258, %f1221, %f1234, %f1178;
	fma.rn.f32 	%f1259, %f1222, %f1227, %f1179;
	fma.rn.f32 	%f1260, %f1222, %f1228, %f1180;
	fma.rn.f32 	%f1261, %f1222, %f1229, %f1181;
	fma.rn.f32 	%f1262, %f1222, %f1230, %f1182;
	fma.rn.f32 	%f1263, %f1222, %f1231, %f1183;
	fma.rn.f32 	%f1264, %f1222, %f1232, %f1184;
	fma.rn.f32 	%f1265, %f1222, %f1233, %f1185;
	fma.rn.f32 	%f1266, %f1222, %f1234, %f1186;
	fma.rn.f32 	%f1267, %f1223, %f1227, %f1187;
	fma.rn.f32 	%f1268, %f1223, %f1228, %f1188;
	fma.rn.f32 	%f1269, %f1223, %f1229, %f1189;
	fma.rn.f32 	%f1270, %f1223, %f1230, %f1190;
	fma.rn.f32 	%f1271, %f1223, %f1231, %f1191;
	fma.rn.f32 	%f1272, %f1223, %f1232, %f1192;
	fma.rn.f32 	%f1273, %f1223, %f1233, %f1193;
	fma.rn.f32 	%f1274, %f1223, %f1234, %f1194;
	fma.rn.f32 	%f1275, %f1224, %f1227, %f1195;
	fma.rn.f32 	%f1276, %f1224, %f1228, %f1196;
	fma.rn.f32 	%f1277, %f1224, %f1229, %f1197;
	fma.rn.f32 	%f1278, %f1224, %f1230, %f1198;
	fma.rn.f32 	%f1279, %f1224, %f1231, %f1199;
	fma.rn.f32 	%f1280, %f1224, %f1232, %f1200;
	fma.rn.f32 	%f1281, %f1224, %f1233, %f1201;
	fma.rn.f32 	%f1282, %f1224, %f1234, %f1202;
	fma.rn.f32 	%f1283, %f1225, %f1227, %f1203;
	fma.rn.f32 	%f1284, %f1225, %f1228, %f1204;
	fma.rn.f32 	%f1285, %f1225, %f1229, %f1205;
	fma.rn.f32 	%f1286, %f1225, %f1230, %f1206;
	fma.rn.f32 	%f1287, %f1225, %f1231, %f1207;
	fma.rn.f32 	%f1288, %f1225, %f1232, %f1208;
	fma.rn.f32 	%f1289, %f1225, %f1233, %f1209;
	fma.rn.f32 	%f1290, %f1225, %f1234, %f1210;
	fma.rn.f32 	%f1291, %f1226, %f1227, %f1211;
	fma.rn.f32 	%f1292, %f1226, %f1228, %f1212;
	fma.rn.f32 	%f1293, %f1226, %f1229, %f1213;
	fma.rn.f32 	%f1294, %f1226, %f1230, %f1214;
	fma.rn.f32 	%f1295, %f1226, %f1231, %f1215;
	fma.rn.f32 	%f1296, %f1226, %f1232, %f1216;
	fma.rn.f32 	%f1297, %f1226, %f1233, %f1217;
	fma.rn.f32 	%f1298, %f1226, %f1234, %f1218;
	ld.shared.f32 	%f1299, [%r2895+36];
	ld.shared.f32 	%f1300, [%r2895+168];
	ld.shared.f32 	%f1301, [%r2895+300];
	ld.shared.f32 	%f1302, [%r2895+432];
	ld.shared.f32 	%f1303, [%r2895+564];
	ld.shared.f32 	%f1304, [%r2895+696];
	ld.shared.f32 	%f1305, [%r2895+828];
	ld.shared.f32 	%f1306, [%r2895+960];
	ld.shared.f32 	%f1307, [%r2897+1188];
	ld.shared.f32 	%f1308, [%r2897+1192];
	ld.shared.f32 	%f1309, [%r2897+1196];
	ld.shared.f32 	%f1310, [%r2897+1200];
	ld.shared.f32 	%f1311, [%r2897+1204];
	ld.shared.f32 	%f1312, [%r2897+1208];
	ld.shared.f32 	%f1313, [%r2897+1212];
	ld.shared.f32 	%f1314, [%r2897+1216];
	fma.rn.f32 	%f1315, %f1299, %f1307, %f1235;
	fma.rn.f32 	%f1316, %f1299, %f1308, %f1236;
	fma.rn.f32 	%f1317, %f1299, %f1309, %f1237;
	fma.rn.f32 	%f1318, %f1299, %f1310, %f1238;
	fma.rn.f32 	%f1319, %f1299, %f1311, %f1239;
	fma.rn.f32 	%f1320, %f1299, %f1312, %f1240;
	fma.rn.f32 	%f1321, %f1299, %f1313, %f1241;
	fma.rn.f32 	%f1322, %f1299, %f1314, %f1242;
	fma.rn.f32 	%f1323, %f1300, %f1307, %f1243;
	fma.rn.f32 	%f1324, %f1300, %f1308, %f1244;
	fma.rn.f32 	%f1325, %f1300, %f1309, %f1245;
	fma.rn.f32 	%f1326, %f1300, %f1310, %f1246;
	fma.rn.f32 	%f1327, %f1300, %f1311, %f1247;
	fma.rn.f32 	%f1328, %f1300, %f1312, %f1248;
	fma.rn.f32 	%f1329, %f1300, %f1313, %f1249;
	fma.rn.f32 	%f1330, %f1300, %f1314, %f1250;
	fma.rn.f32 	%f1331, %f1301, %f1307, %f1251;
	fma.rn.f32 	%f1332, %f1301, %f1308, %f1252;
	fma.rn.f32 	%f1333, %f1301, %f1309, %f1253;
	fma.rn.f32 	%f1334, %f1301, %f1310, %f1254;
	fma.rn.f32 	%f1335, %f1301, %f1311, %f1255;
	fma.rn.f32 	%f1336, %f1301, %f1312, %f1256;
	fma.rn.f32 	%f1337, %f1301, %f1313, %f1257;
	fma.rn.f32 	%f1338, %f1301, %f1314, %f1258;
	fma.rn.f32 	%f1339, %f1302, %f1307, %f1259;
	fma.rn.f32 	%f1340, %f1302, %f1308, %f1260;
	fma.rn.f32 	%f1341, %f1302, %f1309, %f1261;
	fma.rn.f32 	%f1342, %f1302, %f1310, %f1262;
	fma.rn.f32 	%f1343, %f1302, %f1311, %f1263;
	fma.rn.f32 	%f1344, %f1302, %f1312, %f1264;
	fma.rn.f32 	%f1345, %f1302, %f1313, %f1265;
	fma.rn.f32 	%f1346, %f1302, %f1314, %f1266;
	fma.rn.f32 	%f1347, %f1303, %f1307, %f1267;
	fma.rn.f32 	%f1348, %f1303, %f1308, %f1268;
	fma.rn.f32 	%f1349, %f1303, %f1309, %f1269;
	fma.rn.f32 	%f1350, %f1303, %f1310, %f1270;
	fma.rn.f32 	%f1351, %f1303, %f1311, %f1271;
	fma.rn.f32 	%f1352, %f1303, %f1312, %f1272;
	fma.rn.f32 	%f1353, %f1303, %f1313, %f1273;
	fma.rn.f32 	%f1354, %f1303, %f1314, %f1274;
	fma.rn.f32 	%f1355, %f1304, %f1307, %f1275;
	fma.rn.f32 	%f1356, %f1304, %f1308, %f1276;
	fma.rn.f32 	%f1357, %f1304, %f1309, %f1277;
	fma.rn.f32 	%f1358, %f1304, %f1310, %f1278;
	fma.rn.f32 	%f1359, %f1304, %f1311, %f1279;
	fma.rn.f32 	%f1360, %f1304, %f1312, %f1280;
	fma.rn.f32 	%f1361, %f1304, %f1313, %f1281;
	fma.rn.f32 	%f1362, %f1304, %f1314, %f1282;
	fma.rn.f32 	%f1363, %f1305, %f1307, %f1283;
	fma.rn.f32 	%f1364, %f1305, %f1308, %f1284;
	fma.rn.f32 	%f1365, %f1305, %f1309, %f1285;
	fma.rn.f32 	%f1366, %f1305, %f1310, %f1286;
	fma.rn.f32 	%f1367, %f1305, %f1311, %f1287;
	fma.rn.f32 	%f1368, %f1305, %f1312, %f1288;
	fma.rn.f32 	%f1369, %f1305, %f1313, %f1289;
	fma.rn.f32 	%f1370, %f1305, %f1314, %f1290;
	fma.rn.f32 	%f1371, %f1306, %f1307, %f1291;
	fma.rn.f32 	%f1372, %f1306, %f1308, %f1292;
	fma.rn.f32 	%f1373, %f1306, %f1309, %f1293;
	fma.rn.f32 	%f1374, %f1306, %f1310, %f1294;
	fma.rn.f32 	%f1375, %f1306, %f1311, %f1295;
	fma.rn.f32 	%f1376, %f1306, %f1312, %f1296;
	fma.rn.f32 	%f1377, %f1306, %f1313, %f1297;
	fma.rn.f32 	%f1378, %f1306, %f1314, %f1298;
	ld.shared.f32 	%f1379, [%r2895+40];
	ld.shared.f32 	%f1380, [%r2895+172];
	ld.shared.f32 	%f1381, [%r2895+304];
	ld.shared.f32 	%f1382, [%r2895+436];
	ld.shared.f32 	%f1383, [%r2895+568];
	ld.shared.f32 	%f1384, [%r2895+700];
	ld.shared.f32 	%f1385, [%r2895+832];
	ld.shared.f32 	%f1386, [%r2895+964];
	ld.shared.f32 	%f1387, [%r2897+1320];
	ld.shared.f32 	%f1388, [%r2897+1324];
	ld.shared.f32 	%f1389, [%r2897+1328];
	ld.shared.f32 	%f1390, [%r2897+1332];
	ld.shared.f32 	%f1391, [%r2897+1336];
	ld.shared.f32 	%f1392, [%r2897+1340];
	ld.shared.f32 	%f1393, [%r2897+1344];
	ld.shared.f32 	%f1394, [%r2897+1348];
	fma.rn.f32 	%f1395, %f1379, %f1387, %f1315;
	fma.rn.f32 	%f1396, %f1379, %f1388, %f1316;
	fma.rn.f32 	%f1397, %f1379, %f1389, %f1317;
	fma.rn.f32 	%f1398, %f1379, %f1390, %f1318;
	fma.rn.f32 	%f1399, %f1379, %f1391, %f1319;
	fma.rn.f32 	%f1400, %f1379, %f1392, %f1320;
	fma.rn.f32 	%f1401, %f1379, %f1393, %f1321;
	fma.rn.f32 	%f1402, %f1379, %f1394, %f1322;
	fma.rn.f32 	%f1403, %f1380, %f1387, %f1323;
	fma.rn.f32 	%f1404, %f1380, %f1388, %f1324;
	fma.rn.f32 	%f1405, %f1380, %f1389, %f1325;
	fma.rn.f32 	%f1406, %f1380, %f1390, %f1326;
	fma.rn.f32 	%f1407, %f1380, %f1391, %f1327;
	fma.rn.f32 	%f1408, %f1380, %f1392, %f1328;
	fma.rn.f32 	%f1409, %f1380, %f1393, %f1329;
	fma.rn.f32 	%f1410, %f1380, %f1394, %f1330;
	fma.rn.f32 	%f1411, %f1381, %f1387, %f1331;
	fma.rn.f32 	%f1412, %f1381, %f1388, %f1332;
	fma.rn.f32 	%f1413, %f1381, %f1389, %f1333;
	fma.rn.f32 	%f1414, %f1381, %f1390, %f1334;
	fma.rn.f32 	%f1415, %f1381, %f1391, %f1335;
	fma.rn.f32 	%f1416, %f1381, %f1392, %f1336;
	fma.rn.f32 	%f1417, %f1381, %f1393, %f1337;
	fma.rn.f32 	%f1418, %f1381, %f1394, %f1338;
	fma.rn.f32 	%f1419, %f1382, %f1387, %f1339;
	fma.rn.f32 	%f1420, %f1382, %f1388, %f1340;
	fma.rn.f32 	%f1421, %f1382, %f1389, %f1341;
	fma.rn.f32 	%f1422, %f1382, %f1390, %f1342;
	fma.rn.f32 	%f1423, %f1382, %f1391, %f1343;
	fma.rn.f32 	%f1424, %f1382, %f1392, %f1344;
	fma.rn.f32 	%f1425, %f1382, %f1393, %f1345;
	fma.rn.f32 	%f1426, %f1382, %f1394, %f1346;
	fma.rn.f32 	%f1427, %f1383, %f1387, %f1347;
	fma.rn.f32 	%f1428, %f1383, %f1388, %f1348;
	fma.rn.f32 	%f1429, %f1383, %f1389, %f1349;
	fma.rn.f32 	%f1430, %f1383, %f1390, %f1350;
	fma.rn.f32 	%f1431, %f1383, %f1391, %f1351;
	fma.rn.f32 	%f1432, %f1383, %f1392, %f1352;
	fma.rn.f32 	%f1433, %f1383, %f1393, %f1353;
	fma.rn.f32 	%f1434, %f1383, %f1394, %f1354;
	fma.rn.f32 	%f1435, %f1384, %f1387, %f1355;
	fma.rn.f32 	%f1436, %f1384, %f1388, %f1356;
	fma.rn.f32 	%f1437, %f1384, %f1389, %f1357;
	fma.rn.f32 	%f1438, %f1384, %f1390, %f1358;
	fma.rn.f32 	%f1439, %f1384, %f1391, %f1359;
	fma.rn.f32 	%f1440, %f1384, %f1392, %f1360;
	fma.rn.f32 	%f1441, %f1384, %f1393, %f1361;
	fma.rn.f32 	%f1442, %f1384, %f1394, %f1362;
	fma.rn.f32 	%f1443, %f1385, %f1387, %f1363;
	fma.rn.f32 	%f1444, %f1385, %f1388, %f1364;
	fma.rn.f32 	%f1445, %f1385, %f1389, %f1365;
	fma.rn.f32 	%f1446, %f1385, %f1390, %f1366;
	fma.rn.f32 	%f1447, %f1385, %f1391, %f1367;
	fma.rn.f32 	%f1448, %f1385, %f1392, %f1368;
	fma.rn.f32 	%f1449, %f1385, %f1393, %f1369;
	fma.rn.f32 	%f1450, %f1385, %f1394, %f1370;
	fma.rn.f32 	%f1451, %f1386, %f1387, %f1371;
	fma.rn.f32 	%f1452, %f1386, %f1388, %f1372;
	fma.rn.f32 	%f1453, %f1386, %f1389, %f1373;
	fma.rn.f32 	%f1454, %f1386, %f1390, %f1374;
	fma.rn.f32 	%f1455, %f1386, %f1391, %f1375;
	fma.rn.f32 	%f1456, %f1386, %f1392, %f1376;
	fma.rn.f32 	%f1457, %f1386, %f1393, %f1377;
	fma.rn.f32 	%f1458, %f1386, %f1394, %f1378;
	ld.shared.f32 	%f1459, [%r2895+44];
	ld.shared.f32 	%f1460, [%r2895+176];
	ld.shared.f32 	%f1461, [%r2895+308];
	ld.shared.f32 	%f1462, [%r2895+440];
	ld.shared.f32 	%f1463, [%r2895+572];
	ld.shared.f32 	%f1464, [%r2895+704];
	ld.shared.f32 	%f1465, [%r2895+836];
	ld.shared.f32 	%f1466, [%r2895+968];
	ld.shared.f32 	%f1467, [%r2897+1452];
	ld.shared.f32 	%f1468, [%r2897+1456];
	ld.shared.f32 	%f1469, [%r2897+1460];
	ld.shared.f32 	%f1470, [%r2897+1464];
	ld.shared.f32 	%f1471, [%r2897+1468];
	ld.shared.f32 	%f1472, [%r2897+1472];
	ld.shared.f32 	%f1473, [%r2897+1476];
	ld.shared.f32 	%f1474, [%r2897+1480];
	fma.rn.f32 	%f1475, %f1459, %f1467, %f1395;
	fma.rn.f32 	%f1476, %f1459, %f1468, %f1396;
	fma.rn.f32 	%f1477, %f1459, %f1469, %f1397;
	fma.rn.f32 	%f1478, %f1459, %f1470, %f1398;
	fma.rn.f32 	%f1479, %f1459, %f1471, %f1399;
	fma.rn.f32 	%f1480, %f1459, %f1472, %f1400;
	fma.rn.f32 	%f1481, %f1459, %f1473, %f1401;
	fma.rn.f32 	%f1482, %f1459, %f1474, %f1402;
	fma.rn.f32 	%f1483, %f1460, %f1467, %f1403;
	fma.rn.f32 	%f1484, %f1460, %f1468, %f1404;
	fma.rn.f32 	%f1485, %f1460, %f1469, %f1405;
	fma.rn.f32 	%f1486, %f1460, %f1470, %f1406;
	fma.rn.f32 	%f1487, %f1460, %f1471, %f1407;
	fma.rn.f32 	%f1488, %f1460, %f1472, %f1408;
	fma.rn.f32 	%f1489, %f1460, %f1473, %f1409;
	fma.rn.f32 	%f1490, %f1460, %f1474, %f1410;
	fma.rn.f32 	%f1491, %f1461, %f1467, %f1411;
	fma.rn.f32 	%f1492, %f1461, %f1468, %f1412;
	fma.rn.f32 	%f1493, %f1461, %f1469, %f1413;
	fma.rn.f32 	%f1494, %f1461, %f1470, %f1414;
	fma.rn.f32 	%f1495, %f1461, %f1471, %f1415;
	fma.rn.f32 	%f1496, %f1461, %f1472, %f1416;
	fma.rn.f32 	%f1497, %f1461, %f1473, %f1417;
	fma.rn.f32 	%f1498, %f1461, %f1474, %f1418;
	fma.rn.f32 	%f1499, %f1462, %f1467, %f1419;
	fma.rn.f32 	%f1500, %f1462, %f1468, %f1420;
	fma.rn.f32 	%f1501, %f1462, %f1469, %f1421;
	fma.rn.f32 	%f1502, %f1462, %f1470, %f1422;
	fma.rn.f32 	%f1503, %f1462, %f1471, %f1423;
	fma.rn.f32 	%f1504, %f1462, %f1472, %f1424;
	fma.rn.f32 	%f1505, %f1462, %f1473, %f1425;
	fma.rn.f32 	%f1506, %f1462, %f1474, %f1426;
	fma.rn.f32 	%f1507, %f1463, %f1467, %f1427;
	fma.rn.f32 	%f1508, %f1463, %f1468, %f1428;
	fma.rn.f32 	%f1509, %f1463, %f1469, %f1429;
	fma.rn.f32 	%f1510, %f1463, %f1470, %f1430;
	fma.rn.f32 	%f1511, %f1463, %f1471, %f1431;
	fma.rn.f32 	%f1512, %f1463, %f1472, %f1432;
	fma.rn.f32 	%f1513, %f1463, %f1473, %f1433;
	fma.rn.f32 	%f1514, %f1463, %f1474, %f1434;
	fma.rn.f32 	%f1515, %f1464, %f1467, %f1435;
	fma.rn.f32 	%f1516, %f1464, %f1468, %f1436;
	fma.rn.f32 	%f1517, %f1464, %f1469, %f1437;
	fma.rn.f32 	%f1518, %f1464, %f1470, %f1438;
	fma.rn.f32 	%f1519, %f1464, %f1471, %f1439;
	fma.rn.f32 	%f1520, %f1464, %f1472, %f1440;
	fma.rn.f32 	%f1521, %f1464, %f1473, %f1441;
	fma.rn.f32 	%f1522, %f1464, %f1474, %f1442;
	fma.rn.f32 	%f1523, %f1465, %f1467, %f1443;
	fma.rn.f32 	%f1524, %f1465, %f1468, %f1444;
	fma.rn.f32 	%f1525, %f1465, %f1469, %f1445;
	fma.rn.f32 	%f1526, %f1465, %f1470, %f1446;
	fma.rn.f32 	%f1527, %f1465, %f1471, %f1447;
	fma.rn.f32 	%f1528, %f1465, %f1472, %f1448;
	fma.rn.f32 	%f1529, %f1465, %f1473, %f1449;
	fma.rn.f32 	%f1530, %f1465, %f1474, %f1450;
	fma.rn.f32 	%f1531, %f1466, %f1467, %f1451;
	fma.rn.f32 	%f1532, %f1466, %f1468, %f1452;
	fma.rn.f32 	%f1533, %f1466, %f1469, %f1453;
	fma.rn.f32 	%f1534, %f1466, %f1470, %f1454;
	fma.rn.f32 	%f1535, %f1466, %f1471, %f1455;
	fma.rn.f32 	%f1536, %f1466, %f1472, %f1456;
	fma.rn.f32 	%f1537, %f1466, %f1473, %f1457;
	fma.rn.f32 	%f1538, %f1466, %f1474, %f1458;
	ld.shared.f32 	%f1539, [%r2895+48];
	ld.shared.f32 	%f1540, [%r2895+180];
	ld.shared.f32 	%f1541, [%r2895+312];
	ld.shared.f32 	%f1542, [%r2895+444];
	ld.shared.f32 	%f1543, [%r2895+576];
	ld.shared.f32 	%f1544, [%r2895+708];
	ld.shared.f32 	%f1545, [%r2895+840];
	ld.shared.f32 	%f1546, [%r2895+972];
	ld.shared.f32 	%f1547, [%r2897+1584];
	ld.shared.f32 	%f1548, [%r2897+1588];
	ld.shared.f32 	%f1549, [%r2897+1592];
	ld.shared.f32 	%f1550, [%r2897+1596];
	ld.shared.f32 	%f1551, [%r2897+1600];
	ld.shared.f32 	%f1552, [%r2897+1604];
	ld.shared.f32 	%f1553, [%r2897+1608];
	ld.shared.f32 	%f1554, [%r2897+1612];
	fma.rn.f32 	%f1555, %f1539, %f1547, %f1475;
	fma.rn.f32 	%f1556, %f1539, %f1548, %f1476;
	fma.rn.f32 	%f1557, %f1539, %f1549, %f1477;
	fma.rn.f32 	%f1558, %f1539, %f1550, %f1478;
	fma.rn.f32 	%f1559, %f1539, %f1551, %f1479;
	fma.rn.f32 	%f1560, %f1539, %f1552, %f1480;
	fma.rn.f32 	%f1561, %f1539, %f1553, %f1481;
	fma.rn.f32 	%f1562, %f1539, %f1554, %f1482;
	fma.rn.f32 	%f1563, %f1540, %f1547, %f1483;
	fma.rn.f32 	%f1564, %f1540, %f1548, %f1484;
	fma.rn.f32 	%f1565, %f1540, %f1549, %f1485;
	fma.rn.f32 	%f1566, %f1540, %f1550, %f1486;
	fma.rn.f32 	%f1567, %f1540, %f1551, %f1487;
	fma.rn.f32 	%f1568, %f1540, %f1552, %f1488;
	fma.rn.f32 	%f1569, %f1540, %f1553, %f1489;
	fma.rn.f32 	%f1570, %f1540, %f1554, %f1490;
	fma.rn.f32 	%f1571, %f1541, %f1547, %f1491;
	fma.rn.f32 	%f1572, %f1541, %f1548, %f1492;
	fma.rn.f32 	%f1573, %f1541, %f1549, %f1493;
	fma.rn.f32 	%f1574, %f1541, %f1550, %f1494;
	fma.rn.f32 	%f1575, %f1541, %f1551, %f1495;
	fma.rn.f32 	%f1576, %f1541, %f1552, %f1496;
	fma.rn.f32 	%f1577, %f1541, %f1553, %f1497;
	fma.rn.f32 	%f1578, %f1541, %f1554, %f1498;
	fma.rn.f32 	%f1579, %f1542, %f1547, %f1499;
	fma.rn.f32 	%f1580, %f1542, %f1548, %f1500;
	fma.rn.f32 	%f1581, %f1542, %f1549, %f1501;
	fma.rn.f32 	%f1582, %f1542, %f1550, %f1502;
	fma.rn.f32 	%f1583, %f1542, %f1551, %f1503;
	fma.rn.f32 	%f1584, %f1542, %f1552, %f1504;
	fma.rn.f32 	%f1585, %f1542, %f1553, %f1505;
	fma.rn.f32 	%f1586, %f1542, %f1554, %f1506;
	fma.rn.f32 	%f1587, %f1543, %f1547, %f1507;
	fma.rn.f32 	%f1588, %f1543, %f1548, %f1508;
	fma.rn.f32 	%f1589, %f1543, %f1549, %f1509;
	fma.rn.f32 	%f1590, %f1543, %f1550, %f1510;
	fma.rn.f32 	%f1591, %f1543, %f1551, %f1511;
	fma.rn.f32 	%f1592, %f1543, %f1552, %f1512;
	fma.rn.f32 	%f1593, %f1543, %f1553, %f1513;
	fma.rn.f32 	%f1594, %f1543, %f1554, %f1514;
	fma.rn.f32 	%f1595, %f1544, %f1547, %f1515;
	fma.rn.f32 	%f1596, %f1544, %f1548, %f1516;
	fma.rn.f32 	%f1597, %f1544, %f1549, %f1517;
	fma.rn.f32 	%f1598, %f1544, %f1550, %f1518;
	fma.rn.f32 	%f1599, %f1544, %f1551, %f1519;
	fma.rn.f32 	%f1600, %f1544, %f1552, %f1520;
	fma.rn.f32 	%f1601, %f1544, %f1553, %f1521;
	fma.rn.f32 	%f1602, %f1544, %f1554, %f1522;
	fma.rn.f32 	%f1603, %f1545, %f1547, %f1523;
	fma.rn.f32 	%f1604, %f1545, %f1548, %f1524;
	fma.rn.f32 	%f1605, %f1545, %f1549, %f1525;
	fma.rn.f32 	%f1606, %f1545, %f1550, %f1526;
	fma.rn.f32 	%f1607, %f1545, %f1551, %f1527;
	fma.rn.f32 	%f1608, %f1545, %f1552, %f1528;
	fma.rn.f32 	%f1609, %f1545, %f1553, %f1529;
	fma.rn.f32 	%f1610, %f1545, %f1554, %f1530;
	fma.rn.f32 	%f1611, %f1546, %f1547, %f1531;
	fma.rn.f32 	%f1612, %f1546, %f1548, %f1532;
	fma.rn.f32 	%f1613, %f1546, %f1549, %f1533;
	fma.rn.f32 	%f1614, %f1546, %f1550, %f1534;
	fma.rn.f32 	%f1615, %f1546, %f1551, %f1535;
	fma.rn.f32 	%f1616, %f1546, %f1552, %f1536;
	fma.rn.f32 	%f1617, %f1546, %f1553, %f1537;
	fma.rn.f32 	%f1618, %f1546, %f1554, %f1538;
	ld.shared.f32 	%f1619, [%r2895+52];
	ld.shared.f32 	%f1620, [%r2895+184];
	ld.shared.f32 	%f1621, [%r2895+316];
	ld.shared.f32 	%f1622, [%r2895+448];
	ld.shared.f32 	%f1623, [%r2895+580];
	ld.shared.f32 	%f1624, [%r2895+712];
	ld.shared.f32 	%f1625, [%r2895+844];
	ld.shared.f32 	%f1626, [%r2895+976];
	ld.shared.f32 	%f1627, [%r2897+1716];
	ld.shared.f32 	%f1628, [%r2897+1720];
	ld.shared.f32 	%f1629, [%r2897+1724];
	ld.shared.f32 	%f1630, [%r2897+1728];
	ld.shared.f32 	%f1631, [%r2897+1732];
	ld.shared.f32 	%f1632, [%r2897+1736];
	ld.shared.f32 	%f1633, [%r2897+1740];
	ld.shared.f32 	%f1634, [%r2897+1744];
	fma.rn.f32 	%f1635, %f1619, %f1627, %f1555;
	fma.rn.f32 	%f1636, %f1619, %f1628, %f1556;
	fma.rn.f32 	%f1637, %f1619, %f1629, %f1557;
	fma.rn.f32 	%f1638, %f1619, %f1630, %f1558;
	fma.rn.f32 	%f1639, %f1619, %f1631, %f1559;
	fma.rn.f32 	%f1640, %f1619, %f1632, %f1560;
	fma.rn.f32 	%f1641, %f1619, %f1633, %f1561;
	fma.rn.f32 	%f1642, %f1619, %f1634, %f1562;
	fma.rn.f32 	%f1643, %f1620, %f1627, %f1563;
	fma.rn.f32 	%f1644, %f1620, %f1628, %f1564;
	fma.rn.f32 	%f1645, %f1620, %f1629, %f1565;
	fma.rn.f32 	%f1646, %f1620, %f1630, %f1566;
	fma.rn.f32 	%f1647, %f1620, %f1631, %f1567;
	fma.rn.f32 	%f1648, %f1620, %f1632, %f1568;
	fma.rn.f32 	%f1649, %f1620, %f1633, %f1569;
	fma.rn.f32 	%f1650, %f1620, %f1634, %f1570;
	fma.rn.f32 	%f1651, %f1621, %f1627, %f1571;
	fma.rn.f32 	%f1652, %f1621, %f1628, %f1572;
	fma.rn.f32 	%f1653, %f1621, %f1629, %f1573;
	fma.rn.f32 	%f1654, %f1621, %f1630, %f1574;
	fma.rn.f32 	%f1655, %f1621, %f1631, %f1575;
	fma.rn.f32 	%f1656, %f1621, %f1632, %f1576;
	fma.rn.f32 	%f1657, %f1621, %f1633, %f1577;
	fma.rn.f32 	%f1658, %f1621, %f1634, %f1578;
	fma.rn.f32 	%f1659, %f1622, %f1627, %f1579;
	fma.rn.f32 	%f1660, %f1622, %f1628, %f1580;
	fma.rn.f32 	%f1661, %f1622, %f1629, %f1581;
	fma.rn.f32 	%f1662, %f1622, %f1630, %f1582;
	fma.rn.f32 	%f1663, %f1622, %f1631, %f1583;
	fma.rn.f32 	%f1664, %f1622, %f1632, %f1584;
	fma.rn.f32 	%f1665, %f1622, %f1633, %f1585;
	fma.rn.f32 	%f1666, %f1622, %f1634, %f1586;
	fma.rn.f32 	%f1667, %f1623, %f1627, %f1587;
	fma.rn.f32 	%f1668, %f1623, %f1628, %f1588;
	fma.rn.f32 	%f1669, %f1623, %f1629, %f1589;
	fma.rn.f32 	%f1670, %f1623, %f1630, %f1590;
	fma.rn.f32 	%f1671, %f1623, %f1631, %f1591;
	fma.rn.f32 	%f1672, %f1623, %f1632, %f1592;
	fma.rn.f32 	%f1673, %f1623, %f1633, %f1593;
	fma.rn.f32 	%f1674, %f1623, %f1634, %f1594;
	fma.rn.f32 	%f1675, %f1624, %f1627, %f1595;
	fma.rn.f32 	%f1676, %f1624, %f1628, %f1596;
	fma.rn.f32 	%f1677, %f1624, %f1629, %f1597;
	fma.rn.f32 	%f1678, %f1624, %f1630, %f1598;
	fma.rn.f32 	%f1679, %f1624, %f1631, %f1599;
	fma.rn.f32 	%f1680, %f1624, %f1632, %f1600;
	fma.rn.f32 	%f1681, %f1624, %f1633, %f1601;
	fma.rn.f32 	%f1682, %f1624, %f1634, %f1602;
	fma.rn.f32 	%f1683, %f1625, %f1627, %f1603;
	fma.rn.f32 	%f1684, %f1625, %f1628, %f1604;
	fma.rn.f32 	%f1685, %f1625, %f1629, %f1605;
	fma.rn.f32 	%f1686, %f1625, %f1630, %f1606;
	fma.rn.f32 	%f1687, %f1625, %f1631, %f1607;
	fma.rn.f32 	%f1688, %f1625, %f1632, %f1608;
	fma.rn.f32 	%f1689, %f1625, %f1633, %f1609;
	fma.rn.f32 	%f1690, %f1625, %f1634, %f1610;
	fma.rn.f32 	%f1691, %f1626, %f1627, %f1611;
	fma.rn.f32 	%f1692, %f1626, %f1628, %f1612;
	fma.rn.f32 	%f1693, %f1626, %f1629, %f1613;
	fma.rn.f32 	%f1694, %f1626, %f1630, %f1614;
	fma.rn.f32 	%f1695, %f1626, %f1631, %f1615;
	fma.rn.f32 	%f1696, %f1626, %f1632, %f1616;
	fma.rn.f32 	%f1697, %f1626, %f1633, %f1617;
	fma.rn.f32 	%f1698, %f1626, %f1634, %f1618;
	ld.shared.f32 	%f1699, [%r2895+56];
	ld.shared.f32 	%f1700, [%r2895+188];
	ld.shared.f32 	%f1701, [%r2895+320];
	ld.shared.f32 	%f1702, [%r2895+452];
	ld.shared.f32 	%f1703, [%r2895+584];
	ld.shared.f32 	%f1704, [%r2895+716];
	ld.shared.f32 	%f1705, [%r2895+848];
	ld.shared.f32 	%f1706, [%r2895+980];
	ld.shared.f32 	%f1707, [%r2897+1848];
	ld.shared.f32 	%f1708, [%r2897+1852];
	ld.shared.f32 	%f1709, [%r2897+1856];
	ld.shared.f32 	%f1710, [%r2897+1860];
	ld.shared.f32 	%f1711, [%r2897+1864];
	ld.shared.f32 	%f1712, [%r2897+1868];
	ld.shared.f32 	%f1713, [%r2897+1872];
	ld.shared.f32 	%f1714, [%r2897+1876];
	fma.rn.f32 	%f1715, %f1699, %f1707, %f1635;
	fma.rn.f32 	%f1716, %f1699, %f1708, %f1636;
	fma.rn.f32 	%f1717, %f1699, %f1709, %f1637;
	fma.rn.f32 	%f1718, %f1699, %f1710, %f1638;
	fma.rn.f32 	%f1719, %f1699, %f1711, %f1639;
	fma.rn.f32 	%f1720, %f1699, %f1712, %f1640;
	fma.rn.f32 	%f1721, %f1699, %f1713, %f1641;
	fma.rn.f32 	%f1722, %f1699, %f1714, %f1642;
	fma.rn.f32 	%f1723, %f1700, %f1707, %f1643;
	fma.rn.f32 	%f1724, %f1700, %f1708, %f1644;
	fma.rn.f32 	%f1725, %f1700, %f1709, %f1645;
	fma.rn.f32 	%f1726, %f1700, %f1710, %f1646;
	fma.rn.f32 	%f1727, %f1700, %f1711, %f1647;
	fma.rn.f32 	%f1728, %f1700, %f1712, %f1648;
	fma.rn.f32 	%f1729, %f1700, %f1713, %f1649;
	fma.rn.f32 	%f1730, %f1700, %f1714, %f1650;
	fma.rn.f32 	%f1731, %f1701, %f1707, %f1651;
	fma.rn.f32 	%f1732, %f1701, %f1708, %f1652;
	fma.rn.f32 	%f1733, %f1701, %f1709, %f1653;
	fma.rn.f32 	%f1734, %f1701, %f1710, %f1654;
	fma.rn.f32 	%f1735, %f1701, %f1711, %f1655;
	fma.rn.f32 	%f1736, %f1701, %f1712, %f1656;
	fma.rn.f32 	%f1737, %f1701, %f1713, %f1657;
	fma.rn.f32 	%f1738, %f1701, %f1714, %f1658;
	fma.rn.f32 	%f1739, %f1702, %f1707, %f1659;
	fma.rn.f32 	%f1740, %f1702, %f1708, %f1660;
	fma.rn.f32 	%f1741, %f1702, %f1709, %f1661;
	fma.rn.f32 	%f1742, %f1702, %f1710, %f1662;
	fma.rn.f32 	%f1743, %f1702, %f1711, %f1663;
	fma.rn.f32 	%f1744, %f1702, %f1712, %f1664;
	fma.rn.f32 	%f1745, %f1702, %f1713, %f1665;
	fma.rn.f32 	%f1746, %f1702, %f1714, %f1666;
	fma.rn.f32 	%f1747, %f1703, %f1707, %f1667;
	fma.rn.f32 	%f1748, %f1703, %f1708, %f1668;
	fma.rn.f32 	%f1749, %f1703, %f1709, %f1669;
	fma.rn.f32 	%f1750, %f1703, %f1710, %f1670;
	fma.rn.f32 	%f1751, %f1703, %f1711, %f1671;
	fma.rn.f32 	%f1752, %f1703, %f1712, %f1672;
	fma.rn.f32 	%f1753, %f1703, %f1713, %f1673;
	fma.rn.f32 	%f1754, %f1703, %f1714, %f1674;
	fma.rn.f32 	%f1755, %f1704, %f1707, %f1675;
	fma.rn.f32 	%f1756, %f1704, %f1708, %f1676;
	fma.rn.f32 	%f1757, %f1704, %f1709, %f1677;
	fma.rn.f32 	%f1758, %f1704, %f1710, %f1678;
	fma.rn.f32 	%f1759, %f1704, %f1711, %f1679;
	fma.rn.f32 	%f1760, %f1704, %f1712, %f1680;
	fma.rn.f32 	%f1761, %f1704, %f1713, %f1681;
	fma.rn.f32 	%f1762, %f1704, %f1714, %f1682;
	fma.rn.f32 	%f1763, %f1705, %f1707, %f1683;
	fma.rn.f32 	%f1764, %f1705, %f1708, %f1684;
	fma.rn.f32 	%f1765, %f1705, %f1709, %f1685;
	fma.rn.f32 	%f1766, %f1705, %f1710, %f1686;
	fma.rn.f32 	%f1767, %f1705, %f1711, %f1687;
	fma.rn.f32 	%f1768, %f1705, %f1712, %f1688;
	fma.rn.f32 	%f1769, %f1705, %f1713, %f1689;
	fma.rn.f32 	%f1770, %f1705, %f1714, %f1690;
	fma.rn.f32 	%f1771, %f1706, %f1707, %f1691;
	fma.rn.f32 	%f1772, %f1706, %f1708, %f1692;
	fma.rn.f32 	%f1773, %f1706, %f1709, %f1693;
	fma.rn.f32 	%f1774, %f1706, %f1710, %f1694;
	fma.rn.f32 	%f1775, %f1706, %f1711, %f1695;
	fma.rn.f32 	%f1776, %f1706, %f1712, %f1696;
	fma.rn.f32 	%f1777, %f1706, %f1713, %f1697;
	fma.rn.f32 	%f1778, %f1706, %f1714, %f1698;
	ld.shared.f32 	%f1779, [%r2895+60];
	ld.shared.f32 	%f1780, [%r2895+192];
	ld.shared.f32 	%f1781, [%r2895+324];
	ld.shared.f32 	%f1782, [%r2895+456];
	ld.shared.f32 	%f1783, [%r2895+588];
	ld.shared.f32 	%f1784, [%r2895+720];
	ld.shared.f32 	%f1785, [%r2895+852];
	ld.shared.f32 	%f1786, [%r2895+984];
	ld.shared.f32 	%f1787, [%r2897+1980];
	ld.shared.f32 	%f1788, [%r2897+1984];
	ld.shared.f32 	%f1789, [%r2897+1988];
	ld.shared.f32 	%f1790, [%r2897+1992];
	ld.shared.f32 	%f1791, [%r2897+1996];
	ld.shared.f32 	%f1792, [%r2897+2000];
	ld.shared.f32 	%f1793, [%r2897+2004];
	ld.shared.f32 	%f1794, [%r2897+2008];
	fma.rn.f32 	%f1795, %f1779, %f1787, %f1715;
	fma.rn.f32 	%f1796, %f1779, %f1788, %f1716;
	fma.rn.f32 	%f1797, %f1779, %f1789, %f1717;
	fma.rn.f32 	%f1798, %f1779, %f1790, %f1718;
	fma.rn.f32 	%f1799, %f1779, %f1791, %f1719;
	fma.rn.f32 	%f1800, %f1779, %f1792, %f1720;
	fma.rn.f32 	%f1801, %f1779, %f1793, %f1721;
	fma.rn.f32 	%f1802, %f1779, %f1794, %f1722;
	fma.rn.f32 	%f1803, %f1780, %f1787, %f1723;
	fma.rn.f32 	%f1804, %f1780, %f1788, %f1724;
	fma.rn.f32 	%f1805, %f1780, %f1789, %f1725;
	fma.rn.f32 	%f1806, %f1780, %f1790, %f1726;
	fma.rn.f32 	%f1807, %f1780, %f1791, %f1727;
	fma.rn.f32 	%f1808, %f1780, %f1792, %f1728;
	fma.rn.f32 	%f1809, %f1780, %f1793, %f1729;
	fma.rn.f32 	%f1810, %f1780, %f1794, %f1730;
	fma.rn.f32 	%f1811, %f1781, %f1787, %f1731;
	fma.rn.f32 	%f1812, %f1781, %f1788, %f1732;
	fma.rn.f32 	%f1813, %f1781, %f1789, %f1733;
	fma.rn.f32 	%f1814, %f1781, %f1790, %f1734;
	fma.rn.f32 	%f1815, %f1781, %f1791, %f1735;
	fma.rn.f32 	%f1816, %f1781, %f1792, %f1736;
	fma.rn.f32 	%f1817, %f1781, %f1793, %f1737;
	fma.rn.f32 	%f1818, %f1781, %f1794, %f1738;
	fma.rn.f32 	%f1819, %f1782, %f1787, %f1739;
	fma.rn.f32 	%f1820, %f1782, %f1788, %f1740;
	fma.rn.f32 	%f1821, %f1782, %f1789, %f1741;
	fma.rn.f32 	%f1822, %f1782, %f1790, %f1742;
	fma.rn.f32 	%f1823, %f1782, %f1791, %f1743;
	fma.rn.f32 	%f1824, %f1782, %f1792, %f1744;
	fma.rn.f32 	%f1825, %f1782, %f1793, %f1745;
	fma.rn.f32 	%f1826, %f1782, %f1794, %f1746;
	fma.rn.f32 	%f1827, %f1783, %f1787, %f1747;
	fma.rn.f32 	%f1828, %f1783, %f1788, %f1748;
	fma.rn.f32 	%f1829, %f1783, %f1789, %f1749;
	fma.rn.f32 	%f1830, %f1783, %f1790, %f1750;
	fma.rn.f32 	%f1831, %f1783, %f1791, %f1751;
	fma.rn.f32 	%f1832, %f1783, %f1792, %f1752;
	fma.rn.f32 	%f1833, %f1783, %f1793, %f1753;
	fma.rn.f32 	%f1834, %f1783, %f1794, %f1754;
	fma.rn.f32 	%f1835, %f1784, %f1787, %f1755;
	fma.rn.f32 	%f1836, %f1784, %f1788, %f1756;
	fma.rn.f32 	%f1837, %f1784, %f1789, %f1757;
	fma.rn.f32 	%f1838, %f1784, %f1790, %f1758;
	fma.rn.f32 	%f1839, %f1784, %f1791, %f1759;
	fma.rn.f32 	%f1840, %f1784, %f1792, %f1760;
	fma.rn.f32 	%f1841, %f1784, %f1793, %f1761;
	fma.rn.f32 	%f1842, %f1784, %f1794, %f1762;
	fma.rn.f32 	%f1843, %f1785, %f1787, %f1763;
	fma.rn.f32 	%f1844, %f1785, %f1788, %f1764;
	fma.rn.f32 	%f1845, %f1785, %f1789, %f1765;
	fma.rn.f32 	%f1846, %f1785, %f1790, %f1766;
	fma.rn.f32 	%f1847, %f1785, %f1791, %f1767;
	fma.rn.f32 	%f1848, %f1785, %f1792, %f1768;
	fma.rn.f32 	%f1849, %f1785, %f1793, %f1769;
	fma.rn.f32 	%f1850, %f1785, %f1794, %f1770;
	fma.rn.f32 	%f1851, %f1786, %f1787, %f1771;
	fma.rn.f32 	%f1852, %f1786, %f1788, %f1772;
	fma.rn.f32 	%f1853, %f1786, %f1789, %f1773;
	fma.rn.f32 	%f1854, %f1786, %f1790, %f1774;
	fma.rn.f32 	%f1855, %f1786, %f1791, %f1775;
	fma.rn.f32 	%f1856, %f1786, %f1792, %f1776;
	fma.rn.f32 	%f1857, %f1786, %f1793, %f1777;
	fma.rn.f32 	%f1858, %f1786, %f1794, %f1778;
	ld.shared.f32 	%f1859, [%r2895+64];
	ld.shared.f32 	%f1860, [%r2895+196];
	ld.shared.f32 	%f1861, [%r2895+328];
	ld.shared.f32 	%f1862, [%r2895+460];
	ld.shared.f32 	%f1863, [%r2895+592];
	ld.shared.f32 	%f1864, [%r2895+724];
	ld.shared.f32 	%f1865, [%r2895+856];
	ld.shared.f32 	%f1866, [%r2895+988];
	ld.shared.f32 	%f1867, [%r2897+2112];
	ld.shared.f32 	%f1868, [%r2897+2116];
	ld.shared.f32 	%f1869, [%r2897+2120];
	ld.shared.f32 	%f1870, [%r2897+2124];
	ld.shared.f32 	%f1871, [%r2897+2128];
	ld.shared.f32 	%f1872, [%r2897+2132];
	ld.shared.f32 	%f1873, [%r2897+2136];
	ld.shared.f32 	%f1874, [%r2897+2140];
	fma.rn.f32 	%f1875, %f1859, %f1867, %f1795;
	fma.rn.f32 	%f1876, %f1859, %f1868, %f1796;
	fma.rn.f32 	%f1877, %f1859, %f1869, %f1797;
	fma.rn.f32 	%f1878, %f1859, %f1870, %f1798;
	fma.rn.f32 	%f1879, %f1859, %f1871, %f1799;
	fma.rn.f32 	%f1880, %f1859, %f1872, %f1800;
	fma.rn.f32 	%f1881, %f1859, %f1873, %f1801;
	fma.rn.f32 	%f1882, %f1859, %f1874, %f1802;
	fma.rn.f32 	%f1883, %f1860, %f1867, %f1803;
	fma.rn.f32 	%f1884, %f1860, %f1868, %f1804;
	fma.rn.f32 	%f1885, %f1860, %f1869, %f1805;
	fma.rn.f32 	%f1886, %f1860, %f1870, %f1806;
	fma.rn.f32 	%f1887, %f1860, %f1871, %f1807;
	fma.rn.f32 	%f1888, %f1860, %f1872, %f1808;
	fma.rn.f32 	%f1889, %f1860, %f1873, %f1809;
	fma.rn.f32 	%f1890, %f1860, %f1874, %f1810;
	fma.rn.f32 	%f1891, %f1861, %f1867, %f1811;
	fma.rn.f32 	%f1892, %f1861, %f1868, %f1812;
	fma.rn.f32 	%f1893, %f1861, %f1869, %f1813;
	fma.rn.f32 	%f1894, %f1861, %f1870, %f1814;
	fma.rn.f32 	%f1895, %f1861, %f1871, %f1815;
	fma.rn.f32 	%f1896, %f1861, %f1872, %f1816;
	fma.rn.f32 	%f1897, %f1861, %f1873, %f1817;
	fma.rn.f32 	%f1898, %f1861, %f1874, %f1818;
	fma.rn.f32 	%f1899, %f1862, %f1867, %f1819;
	fma.rn.f32 	%f1900, %f1862, %f1868, %f1820;
	fma.rn.f32 	%f1901, %f1862, %f1869, %f1821;
	fma.rn.f32 	%f1902, %f1862, %f1870, %f1822;
	fma.rn.f32 	%f1903, %f1862, %f1871, %f1823;
	fma.rn.f32 	%f1904, %f1862, %f1872, %f1824;
	fma.rn.f32 	%f1905, %f1862, %f1873, %f1825;
	fma.rn.f32 	%f1906, %f1862, %f1874, %f1826;
	fma.rn.f32 	%f1907, %f1863, %f1867, %f1827;
	fma.rn.f32 	%f1908, %f1863, %f1868, %f1828;
	fma.rn.f32 	%f1909, %f1863, %f1869, %f1829;
	fma.rn.f32 	%f1910, %f1863, %f1870, %f1830;
	fma.rn.f32 	%f1911, %f1863, %f1871, %f1831;
	fma.rn.f32 	%f1912, %f1863, %f1872, %f1832;
	fma.rn.f32 	%f1913, %f1863, %f1873, %f1833;
	fma.rn.f32 	%f1914, %f1863, %f1874, %f1834;
	fma.rn.f32 	%f1915, %f1864, %f1867, %f1835;
	fma.rn.f32 	%f1916, %f1864, %f1868, %f1836;
	fma.rn.f32 	%f1917, %f1864, %f1869, %f1837;
	fma.rn.f32 	%f1918, %f1864, %f1870, %f1838;
	fma.rn.f32 	%f1919, %f1864, %f1871, %f1839;
	fma.rn.f32 	%f1920, %f1864, %f1872, %f1840;
	fma.rn.f32 	%f1921, %f1864, %f1873, %f1841;
	fma.rn.f32 	%f1922, %f1864, %f1874, %f1842;
	fma.rn.f32 	%f1923, %f1865, %f1867, %f1843;
	fma.rn.f32 	%f1924, %f1865, %f1868, %f1844;
	fma.rn.f32 	%f1925, %f1865, %f1869, %f1845;
	fma.rn.f32 	%f1926, %f1865, %f1870, %f1846;
	fma.rn.f32 	%f1927, %f1865, %f1871, %f1847;
	fma.rn.f32 	%f1928, %f1865, %f1872, %f1848;
	fma.rn.f32 	%f1929, %f1865, %f1873, %f1849;
	fma.rn.f32 	%f1930, %f1865, %f1874, %f1850;
	fma.rn.f32 	%f1931, %f1866, %f1867, %f1851;
	fma.rn.f32 	%f1932, %f1866, %f1868, %f1852;
	fma.rn.f32 	%f1933, %f1866, %f1869, %f1853;
	fma.rn.f32 	%f1934, %f1866, %f1870, %f1854;
	fma.rn.f32 	%f1935, %f1866, %f1871, %f1855;
	fma.rn.f32 	%f1936, %f1866, %f1872, %f1856;
	fma.rn.f32 	%f1937, %f1866, %f1873, %f1857;
	fma.rn.f32 	%f1938, %f1866, %f1874, %f1858;
	ld.shared.f32 	%f1939, [%r2895+68];
	ld.shared.f32 	%f1940, [%r2895+200];
	ld.shared.f32 	%f1941, [%r2895+332];
	ld.shared.f32 	%f1942, [%r2895+464];
	ld.shared.f32 	%f1943, [%r2895+596];
	ld.shared.f32 	%f1944, [%r2895+728];
	ld.shared.f32 	%f1945, [%r2895+860];
	ld.shared.f32 	%f1946, [%r2895+992];
	ld.shared.f32 	%f1947, [%r2897+2244];
	ld.shared.f32 	%f1948, [%r2897+2248];
	ld.shared.f32 	%f1949, [%r2897+2252];
	ld.shared.f32 	%f1950, [%r2897+2256];
	ld.shared.f32 	%f1951, [%r2897+2260];
	ld.shared.f32 	%f1952, [%r2897+2264];
	ld.shared.f32 	%f1953, [%r2897+2268];
	ld.shared.f32 	%f1954, [%r2897+2272];
	fma.rn.f32 	%f1955, %f1939, %f1947, %f1875;
	fma.rn.f32 	%f1956, %f1939, %f1948, %f1876;
	fma.rn.f32 	%f1957, %f1939, %f1949, %f1877;
	fma.rn.f32 	%f1958, %f1939, %f1950, %f1878;
	fma.rn.f32 	%f1959, %f1939, %f1951, %f1879;
	fma.rn.f32 	%f1960, %f1939, %f1952, %f1880;
	fma.rn.f32 	%f1961, %f1939, %f1953, %f1881;
	fma.rn.f32 	%f1962, %f1939, %f1954, %f1882;
	fma.rn.f32 	%f1963, %f1940, %f1947, %f1883;
	fma.rn.f32 	%f1964, %f1940, %f1948, %f1884;
	fma.rn.f32 	%f1965, %f1940, %f1949, %f1885;
	fma.rn.f32 	%f1966, %f1940, %f1950, %f1886;
	fma.rn.f32 	%f1967, %f1940, %f1951, %f1887;
	fma.rn.f32 	%f1968, %f1940, %f1952, %f1888;
	fma.rn.f32 	%f1969, %f1940, %f1953, %f1889;
	fma.rn.f32 	%f1970, %f1940, %f1954, %f1890;
	fma.rn.f32 	%f1971, %f1941, %f1947, %f1891;
	fma.rn.f32 	%f1972, %f1941, %f1948, %f1892;
	fma.rn.f32 	%f1973, %f1941, %f1949, %f1893;
	fma.rn.f32 	%f1974, %f1941, %f1950, %f1894;
	fma.rn.f32 	%f1975, %f1941, %f1951, %f1895;
	fma.rn.f32 	%f1976, %f1941, %f1952, %f1896;
	fma.rn.f32 	%f1977, %f1941, %f1953, %f1897;
	fma.rn.f32 	%f1978, %f1941, %f1954, %f1898;
	fma.rn.f32 	%f1979, %f1942, %f1947, %f1899;
	fma.rn.f32 	%f1980, %f1942, %f1948, %f1900;
	fma.rn.f32 	%f1981, %f1942, %f1949, %f1901;
	fma.rn.f32 	%f1982, %f1942, %f1950, %f1902;
	fma.rn.f32 	%f1983, %f1942, %f1951, %f1903;
	fma.rn.f32 	%f1984, %f1942, %f1952, %f1904;
	fma.rn.f32 	%f1985, %f1942, %f1953, %f1905;
	fma.rn.f32 	%f1986, %f1942, %f1954, %f1906;
	fma.rn.f32 	%f1987, %f1943, %f1947, %f1907;
	fma.rn.f32 	%f1988, %f1943, %f1948, %f1908;
	fma.rn.f32 	%f1989, %f1943, %f1949, %f1909;
	fma.rn.f32 	%f1990, %f1943, %f1950, %f1910;
	fma.rn.f32 	%f1991, %f1943, %f1951, %f1911;
	fma.rn.f32 	%f1992, %f1943, %f1952, %f1912;
	fma.rn.f32 	%f1993, %f1943, %f1953, %f1913;
	fma.rn.f32 	%f1994, %f1943, %f1954, %f1914;
	fma.rn.f32 	%f1995, %f1944, %f1947, %f1915;
	fma.rn.f32 	%f1996, %f1944, %f1948, %f1916;
	fma.rn.f32 	%f1997, %f1944, %f1949, %f1917;
	fma.rn.f32 	%f1998, %f1944, %f1950, %f1918;
	fma.rn.f32 	%f1999, %f1944, %f1951, %f1919;
	fma.rn.f32 	%f2000, %f1944, %f1952, %f1920;
	fma.rn.f32 	%f2001, %f1944, %f1953, %f1921;
	fma.rn.f32 	%f2002, %f1944, %f1954, %f1922;
	fma.rn.f32 	%f2003, %f1945, %f1947, %f1923;
	fma.rn.f32 	%f2004, %f1945, %f1948, %f1924;
	fma.rn.f32 	%f2005, %f1945, %f1949, %f1925;
	fma.rn.f32 	%f2006, %f1945, %f1950, %f1926;
	fma.rn.f32 	%f2007, %f1945, %f1951, %f1927;
	fma.rn.f32 	%f2008, %f1945, %f1952, %f1928;
	fma.rn.f32 	%f2009, %f1945, %f1953, %f1929;
	fma.rn.f32 	%f2010, %f1945, %f1954, %f1930;
	fma.rn.f32 	%f2011, %f1946, %f1947, %f1931;
	fma.rn.f32 	%f2012, %f1946, %f1948, %f1932;
	fma.rn.f32 	%f2013, %f1946, %f1949, %f1933;
	fma.rn.f32 	%f2014, %f1946, %f1950, %f1934;
	fma.rn.f32 	%f2015, %f1946, %f1951, %f1935;
	fma.rn.f32 	%f2016, %f1946, %f1952, %f1936;
	fma.rn.f32 	%f2017, %f1946, %f1953, %f1937;
	fma.rn.f32 	%f2018, %f1946, %f1954, %f1938;
	ld.shared.f32 	%f2019, [%r2895+72];
	ld.shared.f32 	%f2020, [%r2895+204];
	ld.shared.f32 	%f2021, [%r2895+336];
	ld.shared.f32 	%f2022, [%r2895+468];
	ld.shared.f32 	%f2023, [%r2895+600];
	ld.shared.f32 	%f2024, [%r2895+732];
	ld.shared.f32 	%f2025, [%r2895+864];
	ld.shared.f32 	%f2026, [%r2895+996];
	ld.shared.f32 	%f2027, [%r2897+2376];
	ld.shared.f32 	%f2028, [%r2897+2380];
	ld.shared.f32 	%f2029, [%r2897+2384];
	ld.shared.f32 	%f2030, [%r2897+2388];
	ld.shared.f32 	%f2031, [%r2897+2392];
	ld.shared.f32 	%f2032, [%r2897+2396];
	ld.shared.f32 	%f2033, [%r2897+2400];
	ld.shared.f32 	%f2034, [%r2897+2404];
	fma.rn.f32 	%f2035, %f2019, %f2027, %f1955;
	fma.rn.f32 	%f2036, %f2019, %f2028, %f1956;
	fma.rn.f32 	%f2037, %f2019, %f2029, %f1957;
	fma.rn.f32 	%f2038, %f2019, %f2030, %f1958;
	fma.rn.f32 	%f2039, %f2019, %f2031, %f1959;
	fma.rn.f32 	%f2040, %f2019, %f2032, %f1960;
	fma.rn.f32 	%f2041, %f2019, %f2033, %f1961;
	fma.rn.f32 	%f2042, %f2019, %f2034, %f1962;
	fma.rn.f32 	%f2043, %f2020, %f2027, %f1963;
	fma.rn.f32 	%f2044, %f2020, %f2028, %f1964;
	fma.rn.f32 	%f2045, %f2020, %f2029, %f1965;
	fma.rn.f32 	%f2046, %f2020, %f2030, %f1966;
	fma.rn.f32 	%f2047, %f2020, %f2031, %f1967;
	fma.rn.f32 	%f2048, %f2020, %f2032, %f1968;
	fma.rn.f32 	%f2049, %f2020, %f2033, %f1969;
	fma.rn.f32 	%f2050, %f2020, %f2034, %f1970;
	fma.rn.f32 	%f2051, %f2021, %f2027, %f1971;
	fma.rn.f32 	%f2052, %f2021, %f2028, %f1972;
	fma.rn.f32 	%f2053, %f2021, %f2029, %f1973;
	fma.rn.f32 	%f2054, %f2021, %f2030, %f1974;
	fma.rn.f32 	%f2055, %f2021, %f2031, %f1975;
	fma.rn.f32 	%f2056, %f2021, %f2032, %f1976;
	fma.rn.f32 	%f2057, %f2021, %f2033, %f1977;
	fma.rn.f32 	%f2058, %f2021, %f2034, %f1978;
	fma.rn.f32 	%f2059, %f2022, %f2027, %f1979;
	fma.rn.f32 	%f2060, %f2022, %f2028, %f1980;
	fma.rn.f32 	%f2061, %f2022, %f2029, %f1981;
	fma.rn.f32 	%f2062, %f2022, %f2030, %f1982;
	fma.rn.f32 	%f2063, %f2022, %f2031, %f1983;
	fma.rn.f32 	%f2064, %f2022, %f2032, %f1984;
	fma.rn.f32 	%f2065, %f2022, %f2033, %f1985;
	fma.rn.f32 	%f2066, %f2022, %f2034, %f1986;
	fma.rn.f32 	%f2067, %f2023, %f2027, %f1987;
	fma.rn.f32 	%f2068, %f2023, %f2028, %f1988;
	fma.rn.f32 	%f2069, %f2023, %f2029, %f1989;
	fma.rn.f32 	%f2070, %f2023, %f2030, %f1990;
	fma.rn.f32 	%f2071, %f2023, %f2031, %f1991;
	fma.rn.f32 	%f2072, %f2023, %f2032, %f1992;
	fma.rn.f32 	%f2073, %f2023, %f2033, %f1993;
	fma.rn.f32 	%f2074, %f2023, %f2034, %f1994;
	fma.rn.f32 	%f2075, %f2024, %f2027, %f1995;
	fma.rn.f32 	%f2076, %f2024, %f2028, %f1996;
	fma.rn.f32 	%f2077, %f2024, %f2029, %f1997;
	fma.rn.f32 	%f2078, %f2024, %f2030, %f1998;
	fma.rn.f32 	%f2079, %f2024, %f2031, %f1999;
	fma.rn.f32 	%f2080, %f2024, %f2032, %f2000;
	fma.rn.f32 	%f2081, %f2024, %f2033, %f2001;
	fma.rn.f32 	%f2082, %f2024, %f2034, %f2002;
	fma.rn.f32 	%f2083, %f2025, %f2027, %f2003;
	fma.rn.f32 	%f2084, %f2025, %f2028, %f2004;
	fma.rn.f32 	%f2085, %f2025, %f2029, %f2005;
	fma.rn.f32 	%f2086, %f2025, %f2030, %f2006;
	fma.rn.f32 	%f2087, %f2025, %f2031, %f2007;
	fma.rn.f32 	%f2088, %f2025, %f2032, %f2008;
	fma.rn.f32 	%f2089, %f2025, %f2033, %f2009;
	fma.rn.f32 	%f2090, %f2025, %f2034, %f2010;
	fma.rn.f32 	%f2091, %f2026, %f2027, %f2011;
	fma.rn.f32 	%f2092, %f2026, %f2028, %f2012;
	fma.rn.f32 	%f2093, %f2026, %f2029, %f2013;
	fma.rn.f32 	%f2094, %f2026, %f2030, %f2014;
	fma.rn.f32 	%f2095, %f2026, %f2031, %f2015;
	fma.rn.f32 	%f2096, %f2026, %f2032, %f2016;
	fma.rn.f32 	%f2097, %f2026, %f2033, %f2017;
	fma.rn.f32 	%f2098, %f2026, %f2034, %f2018;
	ld.shared.f32 	%f2099, [%r2895+76];
	ld.shared.f32 	%f2100, [%r2895+208];
	ld.shared.f32 	%f2101, [%r2895+340];
	ld.shared.f32 	%f2102, [%r2895+472];
	ld.shared.f32 	%f2103, [%r2895+604];
	ld.shared.f32 	%f2104, [%r2895+736];
	ld.shared.f32 	%f2105, [%r2895+868];
	ld.shared.f32 	%f2106, [%r2895+1000];
	ld.shared.f32 	%f2107, [%r2897+2508];
	ld.shared.f32 	%f2108, [%r2897+2512];
	ld.shared.f32 	%f2109, [%r2897+2516];
	ld.shared.f32 	%f2110, [%r2897+2520];
	ld.shared.f32 	%f2111, [%r2897+2524];
	ld.shared.f32 	%f2112, [%r2897+2528];
	ld.shared.f32 	%f2113, [%r2897+2532];
	ld.shared.f32 	%f2114, [%r2897+2536];
	fma.rn.f32 	%f2115, %f2099, %f2107, %f2035;
	fma.rn.f32 	%f2116, %f2099, %f2108, %f2036;
	fma.rn.f32 	%f2117, %f2099, %f2109, %f2037;
	fma.rn.f32 	%f2118, %f2099, %f2110, %f2038;
	fma.rn.f32 	%f2119, %f2099, %f2111, %f2039;
	fma.rn.f32 	%f2120, %f2099, %f2112, %f2040;
	fma.rn.f32 	%f2121, %f2099, %f2113, %f2041;
	fma.rn.f32 	%f2122, %f2099, %f2114, %f2042;
	fma.rn.f32 	%f2123, %f2100, %f2107, %f2043;
	fma.rn.f32 	%f2124, %f2100, %f2108, %f2044;
	fma.rn.f32 	%f2125, %f2100, %f2109, %f2045;
	fma.rn.f32 	%f2126, %f2100, %f2110, %f2046;
	fma.rn.f32 	%f2127, %f2100, %f2111, %f2047;
	fma.rn.f32 	%f2128, %f2100, %f2112, %f2048;
	fma.rn.f32 	%f2129, %f2100, %f2113, %f2049;
	fma.rn.f32 	%f2130, %f2100, %f2114, %f2050;
	fma.rn.f32 	%f2131, %f2101, %f2107, %f2051;
	fma.rn.f32 	%f2132, %f2101, %f2108, %f2052;
	fma.rn.f32 	%f2133, %f2101, %f2109, %f2053;
	fma.rn.f32 	%f2134, %f2101, %f2110, %f2054;
	fma.rn.f32 	%f2135, %f2101, %f2111, %f2055;
	fma.rn.f32 	%f2136, %f2101, %f2112, %f2056;
	fma.rn.f32 	%f2137, %f2101, %f2113, %f2057;
	fma.rn.f32 	%f2138, %f2101, %f2114, %f2058;
	fma.rn.f32 	%f2139, %f2102, %f2107, %f2059;
	fma.rn.f32 	%f2140, %f2102, %f2108, %f2060;
	fma.rn.f32 	%f2141, %f2102, %f2109, %f2061;
	fma.rn.f32 	%f2142, %f2102, %f2110, %f2062;
	fma.rn.f32 	%f2143, %f2102, %f2111, %f2063;
	fma.rn.f32 	%f2144, %f2102, %f2112, %f2064;
	fma.rn.f32 	%f2145, %f2102, %f2113, %f2065;
	fma.rn.f32 	%f2146, %f2102, %f2114, %f2066;
	fma.rn.f32 	%f2147, %f2103, %f2107, %f2067;
	fma.rn.f32 	%f2148, %f2103, %f2108, %f2068;
	fma.rn.f32 	%f2149, %f2103, %f2109, %f2069;
	fma.rn.f32 	%f2150, %f2103, %f2110, %f2070;
	fma.rn.f32 	%f2151, %f2103, %f2111, %f2071;
	fma.rn.f32 	%f2152, %f2103, %f2112, %f2072;
	fma.rn.f32 	%f2153, %f2103, %f2113, %f2073;
	fma.rn.f32 	%f2154, %f2103, %f2114, %f2074;
	fma.rn.f32 	%f2155, %f2104, %f2107, %f2075;
	fma.rn.f32 	%f2156, %f2104, %f2108, %f2076;
	fma.rn.f32 	%f2157, %f2104, %f2109, %f2077;
	fma.rn.f32 	%f2158, %f2104, %f2110, %f2078;
	fma.rn.f32 	%f2159, %f2104, %f2111, %f2079;
	fma.rn.f32 	%f2160, %f2104, %f2112, %f2080;
	fma.rn.f32 	%f2161, %f2104, %f2113, %f2081;
	fma.rn.f32 	%f2162, %f2104, %f2114, %f2082;
	fma.rn.f32 	%f2163, %f2105, %f2107, %f2083;
	fma.rn.f32 	%f2164, %f2105, %f2108, %f2084;
	fma.rn.f32 	%f2165, %f2105, %f2109, %f2085;
	fma.rn.f32 	%f2166, %f2105, %f2110, %f2086;
	fma.rn.f32 	%f2167, %f2105, %f2111, %f2087;
	fma.rn.f32 	%f2168, %f2105, %f2112, %f2088;
	fma.rn.f32 	%f2169, %f2105, %f2113, %f2089;
	fma.rn.f32 	%f2170, %f2105, %f2114, %f2090;
	fma.rn.f32 	%f2171, %f2106, %f2107, %f2091;
	fma.rn.f32 	%f2172, %f2106, %f2108, %f2092;
	fma.rn.f32 	%f2173, %f2106, %f2109, %f2093;
	fma.rn.f32 	%f2174, %f2106, %f2110, %f2094;
	fma.rn.f32 	%f2175, %f2106, %f2111, %f2095;
	fma.rn.f32 	%f2176, %f2106, %f2112, %f2096;
	fma.rn.f32 	%f2177, %f2106, %f2113, %f2097;
	fma.rn.f32 	%f2178, %f2106, %f2114, %f2098;
	ld.shared.f32 	%f2179, [%r2895+80];
	ld.shared.f32 	%f2180, [%r2895+212];
	ld.shared.f32 	%f2181, [%r2895+344];
	ld.shared.f32 	%f2182, [%r2895+476];
	ld.shared.f32 	%f2183, [%r2895+608];
	ld.shared.f32 	%f2184, [%r2895+740];
	ld.shared.f32 	%f2185, [%r2895+872];
	ld.shared.f32 	%f2186, [%r2895+1004];
	ld.shared.f32 	%f2187, [%r2897+2640];
	ld.shared.f32 	%f2188, [%r2897+2644];
	ld.shared.f32 	%f2189, [%r2897+2648];
	ld.shared.f32 	%f2190, [%r2897+2652];
	ld.shared.f32 	%f2191, [%r2897+2656];
	ld.shared.f32 	%f2192, [%r2897+2660];
	ld.shared.f32 	%f2193, [%r2897+2664];
	ld.shared.f32 	%f2194, [%r2897+2668];
	fma.rn.f32 	%f2195, %f2179, %f2187, %f2115;
	fma.rn.f32 	%f2196, %f2179, %f2188, %f2116;
	fma.rn.f32 	%f2197, %f2179, %f2189, %f2117;
	fma.rn.f32 	%f2198, %f2179, %f2190, %f2118;
	fma.rn.f32 	%f2199, %f2179, %f2191, %f2119;
	fma.rn.f32 	%f2200, %f2179, %f2192, %f2120;
	fma.rn.f32 	%f2201, %f2179, %f2193, %f2121;
	fma.rn.f32 	%f2202, %f2179, %f2194, %f2122;
	fma.rn.f32 	%f2203, %f2180, %f2187, %f2123;
	fma.rn.f32 	%f2204, %f2180, %f2188, %f2124;
	fma.rn.f32 	%f2205, %f2180, %f2189, %f2125;
	fma.rn.f32 	%f2206, %f2180, %f2190, %f2126;
	fma.rn.f32 	%f2207, %f2180, %f2191, %f2127;
	fma.rn.f32 	%f2208, %f2180, %f2192, %f2128;
	fma.rn.f32 	%f2209, %f2180, %f2193, %f2129;
	fma.rn.f32 	%f2210, %f2180, %f2194, %f2130;
	fma.rn.f32 	%f2211, %f2181, %f2187, %f2131;
	fma.rn.f32 	%f2212, %f2181, %f2188, %f2132;
	fma.rn.f32 	%f2213, %f2181, %f2189, %f2133;
	fma.rn.f32 	%f2214, %f2181, %f2190, %f2134;
	fma.rn.f32 	%f2215, %f2181, %f2191, %f2135;
	fma.rn.f32 	%f2216, %f2181, %f2192, %f2136;
	fma.rn.f32 	%f2217, %f2181, %f2193, %f2137;
	fma.rn.f32 	%f2218, %f2181, %f2194, %f2138;
	fma.rn.f32 	%f2219, %f2182, %f2187, %f2139;
	fma.rn.f32 	%f2220, %f2182, %f2188, %f2140;
	fma.rn.f32 	%f2221, %f2182, %f2189, %f2141;
	fma.rn.f32 	%f2222, %f2182, %f2190, %f2142;
	fma.rn.f32 	%f2223, %f2182, %f2191, %f2143;
	fma.rn.f32 	%f2224, %f2182, %f2192, %f2144;
	fma.rn.f32 	%f2225, %f2182, %f2193, %f2145;
	fma.rn.f32 	%f2226, %f2182, %f2194, %f2146;
	fma.rn.f32 	%f2227, %f2183, %f2187, %f2147;
	fma.rn.f32 	%f2228, %f2183, %f2188, %f2148;
	fma.rn.f32 	%f2229, %f2183, %f2189, %f2149;
	fma.rn.f32 	%f2230, %f2183, %f2190, %f2150;
	fma.rn.f32 	%f2231, %f2183, %f2191, %f2151;
	fma.rn.f32 	%f2232, %f2183, %f2192, %f2152;
	fma.rn.f32 	%f2233, %f2183, %f2193, %f2153;
	fma.rn.f32 	%f2234, %f2183, %f2194, %f2154;
	fma.rn.f32 	%f2235, %f2184, %f2187, %f2155;
	fma.rn.f32 	%f2236, %f2184, %f2188, %f2156;
	fma.rn.f32 	%f2237, %f2184, %f2189, %f2157;
	fma.rn.f32 	%f2238, %f2184, %f2190, %f2158;
	fma.rn.f32 	%f2239, %f2184, %f2191, %f2159;
	fma.rn.f32 	%f2240, %f2184, %f2192, %f2160;
	fma.rn.f32 	%f2241, %f2184, %f2193, %f2161;
	fma.rn.f32 	%f2242, %f2184, %f2194, %f2162;
	fma.rn.f32 	%f2243, %f2185, %f2187, %f2163;
	fma.rn.f32 	%f2244, %f2185, %f2188, %f2164;
	fma.rn.f32 	%f2245, %f2185, %f2189, %f2165;
	fma.rn.f32 	%f2246, %f2185, %f2190, %f2166;
	fma.rn.f32 	%f2247, %f2185, %f2191, %f2167;
	fma.rn.f32 	%f2248, %f2185, %f2192, %f2168;
	fma.rn.f32 	%f2249, %f2185, %f2193, %f2169;
	fma.rn.f32 	%f2250, %f2185, %f2194, %f2170;
	fma.rn.f32 	%f2251, %f2186, %f2187, %f2171;
	fma.rn.f32 	%f2252, %f2186, %f2188, %f2172;
	fma.rn.f32 	%f2253, %f2186, %f2189, %f2173;
	fma.rn.f32 	%f2254, %f2186, %f2190, %f2174;
	fma.rn.f32 	%f2255, %f2186, %f2191, %f2175;
	fma.rn.f32 	%f2256, %f2186, %f2192, %f2176;
	fma.rn.f32 	%f2257, %f2186, %f2193, %f2177;
	fma.rn.f32 	%f2258, %f2186, %f2194, %f2178;
	ld.shared.f32 	%f2259, [%r2895+84];
	ld.shared.f32 	%f2260, [%r2895+216];
	ld.shared.f32 	%f2261, [%r2895+348];
	ld.shared.f32 	%f2262, [%r2895+480];
	ld.shared.f32 	%f2263, [%r2895+612];
	ld.shared.f32 	%f2264, [%r2895+744];
	ld.shared.f32 	%f2265, [%r2895+876];
	ld.shared.f32 	%f2266, [%r2895+1008];
	ld.shared.f32 	%f2267, [%r2897+2772];
	ld.shared.f32 	%f2268, [%r2897+2776];
	ld.shared.f32 	%f2269, [%r2897+2780];
	ld.shared.f32 	%f2270, [%r2897+2784];
	ld.shared.f32 	%f2271, [%r2897+2788];
	ld.shared.f32 	%f2272, [%r2897+2792];
	ld.shared.f32 	%f2273, [%r2897+2796];
	ld.shared.f32 	%f2274, [%r2897+2800];
	fma.rn.f32 	%f2275, %f2259, %f2267, %f2195;
	fma.rn.f32 	%f2276, %f2259, %f2268, %f2196;
	fma.rn.f32 	%f2277, %f2259, %f2269, %f2197;
	fma.rn.f32 	%f2278, %f2259, %f2270, %f2198;
	fma.rn.f32 	%f2279, %f2259, %f2271, %f2199;
	fma.rn.f32 	%f2280, %f2259, %f2272, %f2200;
	fma.rn.f32 	%f2281, %f2259, %f2273, %f2201;
	fma.rn.f32 	%f2282, %f2259, %f2274, %f2202;
	fma.rn.f32 	%f2283, %f2260, %f2267, %f2203;
	fma.rn.f32 	%f2284, %f2260, %f2268, %f2204;
	fma.rn.f32 	%f2285, %f2260, %f2269, %f2205;
	fma.rn.f32 	%f2286, %f2260, %f2270, %f2206;
	fma.rn.f32 	%f2287, %f2260, %f2271, %f2207;
	fma.rn.f32 	%f2288, %f2260, %f2272, %f2208;
	fma.rn.f32 	%f2289, %f2260, %f2273, %f2209;
	fma.rn.f32 	%f2290, %f2260, %f2274, %f2210;
	fma.rn.f32 	%f2291, %f2261, %f2267, %f2211;
	fma.rn.f32 	%f2292, %f2261, %f2268, %f2212;
	fma.rn.f32 	%f2293, %f2261, %f2269, %f2213;
	fma.rn.f32 	%f2294, %f2261, %f2270, %f2214;
	fma.rn.f32 	%f2295, %f2261, %f2271, %f2215;
	fma.rn.f32 	%f2296, %f2261, %f2272, %f2216;
	fma.rn.f32 	%f2297, %f2261, %f2273, %f2217;
	fma.rn.f32 	%f2298, %f2261, %f2274, %f2218;
	fma.rn.f32 	%f2299, %f2262, %f2267, %f2219;
	fma.rn.f32 	%f2300, %f2262, %f2268, %f2220;
	fma.rn.f32 	%f2301, %f2262, %f2269, %f2221;
	fma.rn.f32 	%f2302, %f2262, %f2270, %f2222;
	fma.rn.f32 	%f2303, %f2262, %f2271, %f2223;
	fma.rn.f32 	%f2304, %f2262, %f2272, %f2224;
	fma.rn.f32 	%f2305, %f2262, %f2273, %f2225;
	fma.rn.f32 	%f2306, %f2262, %f2274, %f2226;
	fma.rn.f32 	%f2307, %f2263, %f2267, %f2227;
	fma.rn.f32 	%f2308, %f2263, %f2268, %f2228;
	fma.rn.f32 	%f2309, %f2263, %f2269, %f2229;
	fma.rn.f32 	%f2310, %f2263, %f2270, %f2230;
	fma.rn.f32 	%f2311, %f2263, %f2271, %f2231;
	fma.rn.f32 	%f2312, %f2263, %f2272, %f2232;
	fma.rn.f32 	%f2313, %f2263, %f2273, %f2233;
	fma.rn.f32 	%f2314, %f2263, %f2274, %f2234;
	fma.rn.f32 	%f2315, %f2264, %f2267, %f2235;
	fma.rn.f32 	%f2316, %f2264, %f2268, %f2236;
	fma.rn.f32 	%f2317, %f2264, %f2269, %f2237;
	fma.rn.f32 	%f2318, %f2264, %f2270, %f2238;
	fma.rn.f32 	%f2319, %f2264, %f2271, %f2239;
	fma.rn.f32 	%f2320, %f2264, %f2272, %f2240;
	fma.rn.f32 	%f2321, %f2264, %f2273, %f2241;
	fma.rn.f32 	%f2322, %f2264, %f2274, %f2242;
	fma.rn.f32 	%f2323, %f2265, %f2267, %f2243;
	fma.rn.f32 	%f2324, %f2265, %f2268, %f2244;
	fma.rn.f32 	%f2325, %f2265, %f2269, %f2245;
	fma.rn.f32 	%f2326, %f2265, %f2270, %f2246;
	fma.rn.f32 	%f2327, %f2265, %f2271, %f2247;
	fma.rn.f32 	%f2328, %f2265, %f2272, %f2248;
	fma.rn.f32 	%f2329, %f2265, %f2273, %f2249;
	fma.rn.f32 	%f2330, %f2265, %f2274, %f2250;
	fma.rn.f32 	%f2331, %f2266, %f2267, %f2251;
	fma.rn.f32 	%f2332, %f2266, %f2268, %f2252;
	fma.rn.f32 	%f2333, %f2266, %f2269, %f2253;
	fma.rn.f32 	%f2334, %f2266, %f2270, %f2254;
	fma.rn.f32 	%f2335, %f2266, %f2271, %f2255;
	fma.rn.f32 	%f2336, %f2266, %f2272, %f2256;
	fma.rn.f32 	%f2337, %f2266, %f2273, %f2257;
	fma.rn.f32 	%f2338, %f2266, %f2274, %f2258;
	ld.shared.f32 	%f2339, [%r2895+88];
	ld.shared.f32 	%f2340, [%r2895+220];
	ld.shared.f32 	%f2341, [%r2895+352];
	ld.shared.f32 	%f2342, [%r2895+484];
	ld.shared.f32 	%f2343, [%r2895+616];
	ld.shared.f32 	%f2344, [%r2895+748];
	ld.shared.f32 	%f2345, [%r2895+880];
	ld.shared.f32 	%f2346, [%r2895+1012];
	ld.shared.f32 	%f2347, [%r2897+2904];
	ld.shared.f32 	%f2348, [%r2897+2908];
	ld.shared.f32 	%f2349, [%r2897+2912];
	ld.shared.f32 	%f2350, [%r2897+2916];
	ld.shared.f32 	%f2351, [%r2897+2920];
	ld.shared.f32 	%f2352, [%r2897+2924];
	ld.shared.f32 	%f2353, [%r2897+2928];
	ld.shared.f32 	%f2354, [%r2897+2932];
	fma.rn.f32 	%f2355, %f2339, %f2347, %f2275;
	fma.rn.f32 	%f2356, %f2339, %f2348, %f2276;
	fma.rn.f32 	%f2357, %f2339, %f2349, %f2277;
	fma.rn.f32 	%f2358, %f2339, %f2350, %f2278;
	fma.rn.f32 	%f2359, %f2339, %f2351, %f2279;
	fma.rn.f32 	%f2360, %f2339, %f2352, %f2280;
	fma.rn.f32 	%f2361, %f2339, %f2353, %f2281;
	fma.rn.f32 	%f2362, %f2339, %f2354, %f2282;
	fma.rn.f32 	%f2363, %f2340, %f2347, %f2283;
	fma.rn.f32 	%f2364, %f2340, %f2348, %f2284;
	fma.rn.f32 	%f2365, %f2340, %f2349, %f2285;
	fma.rn.f32 	%f2366, %f2340, %f2350, %f2286;
	fma.rn.f32 	%f2367, %f2340, %f2351, %f2287;
	fma.rn.f32 	%f2368, %f2340, %f2352, %f2288;
	fma.rn.f32 	%f2369, %f2340, %f2353, %f2289;
	fma.rn.f32 	%f2370, %f2340, %f2354, %f2290;
	fma.rn.f32 	%f2371, %f2341, %f2347, %f2291;
	fma.rn.f32 	%f2372, %f2341, %f2348, %f2292;
	fma.rn.f32 	%f2373, %f2341, %f2349, %f2293;
	fma.rn.f32 	%f2374, %f2341, %f2350, %f2294;
	fma.rn.f32 	%f2375, %f2341, %f2351, %f2295;
	fma.rn.f32 	%f2376, %f2341, %f2352, %f2296;
	fma.rn.f32 	%f2377, %f2341, %f2353, %f2297;
	fma.rn.f32 	%f2378, %f2341, %f2354, %f2298;
	fma.rn.f32 	%f2379, %f2342, %f2347, %f2299;
	fma.rn.f32 	%f2380, %f2342, %f2348, %f2300;
	fma.rn.f32 	%f2381, %f2342, %f2349, %f2301;
	fma.rn.f32 	%f2382, %f2342, %f2350, %f2302;
	fma.rn.f32 	%f2383, %f2342, %f2351, %f2303;
	fma.rn.f32 	%f2384, %f2342, %f2352, %f2304;
	fma.rn.f32 	%f2385, %f2342, %f2353, %f2305;
	fma.rn.f32 	%f2386, %f2342, %f2354, %f2306;
	fma.rn.f32 	%f2387, %f2343, %f2347, %f2307;
	fma.rn.f32 	%f2388, %f2343, %f2348, %f2308;
	fma.rn.f32 	%f2389, %f2343, %f2349, %f2309;
	fma.rn.f32 	%f2390, %f2343, %f2350, %f2310;
	fma.rn.f32 	%f2391, %f2343, %f2351, %f2311;
	fma.rn.f32 	%f2392, %f2343, %f2352, %f2312;
	fma.rn.f32 	%f2393, %f2343, %f2353, %f2313;
	fma.rn.f32 	%f2394, %f2343, %f2354, %f2314;
	fma.rn.f32 	%f2395, %f2344, %f2347, %f2315;
	fma.rn.f32 	%f2396, %f2344, %f2348, %f2316;
	fma.rn.f32 	%f2397, %f2344, %f2349, %f2317;
	fma.rn.f32 	%f2398, %f2344, %f2350, %f2318;
	fma.rn.f32 	%f2399, %f2344, %f2351, %f2319;
	fma.rn.f32 	%f2400, %f2344, %f2352, %f2320;
	fma.rn.f32 	%f2401, %f2344, %f2353, %f2321;
	fma.rn.f32 	%f2402, %f2344, %f2354, %f2322;
	fma.rn.f32 	%f2403, %f2345, %f2347, %f2323;
	fma.rn.f32 	%f2404, %f2345, %f2348, %f2324;
	fma.rn.f32 	%f2405, %f2345, %f2349, %f2325;
	fma.rn.f32 	%f2406, %f2345, %f2350, %f2326;
	fma.rn.f32 	%f2407, %f2345, %f2351, %f2327;
	fma.rn.f32 	%f2408, %f2345, %f2352, %f2328;
	fma.rn.f32 	%f2409, %f2345, %f2353, %f2329;
	fma.rn.f32 	%f2410, %f2345, %f2354, %f2330;
	fma.rn.f32 	%f2411, %f2346, %f2347, %f2331;
	fma.rn.f32 	%f2412, %f2346, %f2348, %f2332;
	fma.rn.f32 	%f2413, %f2346, %f2349, %f2333;
	fma.rn.f32 	%f2414, %f2346, %f2350, %f2334;
	fma.rn.f32 	%f2415, %f2346, %f2351, %f2335;
	fma.rn.f32 	%f2416, %f2346, %f2352, %f2336;
	fma.rn.f32 	%f2417, %f2346, %f2353, %f2337;
	fma.rn.f32 	%f2418, %f2346, %f2354, %f2338;
	ld.shared.f32 	%f2419, [%r2895+92];
	ld.shared.f32 	%f2420, [%r2895+224];
	ld.shared.f32 	%f2421, [%r2895+356];
	ld.shared.f32 	%f2422, [%r2895+488];
	ld.shared.f32 	%f2423, [%r2895+620];
	ld.shared.f32 	%f2424, [%r2895+752];
	ld.shared.f32 	%f2425, [%r2895+884];
	ld.shared.f32 	%f2426, [%r2895+1016];
	ld.shared.f32 	%f2427, [%r2897+3036];
	ld.shared.f32 	%f2428, [%r2897+3040];
	ld.shared.f32 	%f2429, [%r2897+3044];
	ld.shared.f32 	%f2430, [%r2897+3048];
	ld.shared.f32 	%f2431, [%r2897+3052];
	ld.shared.f32 	%f2432, [%r2897+3056];
	ld.shared.f32 	%f2433, [%r2897+3060];
	ld.shared.f32 	%f2434, [%r2897+3064];
	fma.rn.f32 	%f2435, %f2419, %f2427, %f2355;
	fma.rn.f32 	%f2436, %f2419, %f2428, %f2356;
	fma.rn.f32 	%f2437, %f2419, %f2429, %f2357;
	fma.rn.f32 	%f2438, %f2419, %f2430, %f2358;
	fma.rn.f32 	%f2439, %f2419, %f2431, %f2359;
	fma.rn.f32 	%f2440, %f2419, %f2432, %f2360;
	fma.rn.f32 	%f2441, %f2419, %f2433, %f2361;
	fma.rn.f32 	%f2442, %f2419, %f2434, %f2362;
	fma.rn.f32 	%f2443, %f2420, %f2427, %f2363;
	fma.rn.f32 	%f2444, %f2420, %f2428, %f2364;
	fma.rn.f32 	%f2445, %f2420, %f2429, %f2365;
	fma.rn.f32 	%f2446, %f2420, %f2430, %f2366;
	fma.rn.f32 	%f2447, %f2420, %f2431, %f2367;
	fma.rn.f32 	%f2448, %f2420, %f2432, %f2368;
	fma.rn.f32 	%f2449, %f2420, %f2433, %f2369;
	fma.rn.f32 	%f2450, %f2420, %f2434, %f2370;
	fma.rn.f32 	%f2451, %f2421, %f2427, %f2371;
	fma.rn.f32 	%f2452, %f2421, %f2428, %f2372;
	fma.rn.f32 	%f2453, %f2421, %f2429, %f2373;
	fma.rn.f32 	%f2454, %f2421, %f2430, %f2374;
	fma.rn.f32 	%f2455, %f2421, %f2431, %f2375;
	fma.rn.f32 	%f2456, %f2421, %f2432, %f2376;
	fma.rn.f32 	%f2457, %f2421, %f2433, %f2377;
	fma.rn.f32 	%f2458, %f2421, %f2434, %f2378;
	fma.rn.f32 	%f2459, %f2422, %f2427, %f2379;
	fma.rn.f32 	%f2460, %f2422, %f2428, %f2380;
	fma.rn.f32 	%f2461, %f2422, %f2429, %f2381;
	fma.rn.f32 	%f2462, %f2422, %f2430, %f2382;
	fma.rn.f32 	%f2463, %f2422, %f2431, %f2383;
	fma.rn.f32 	%f2464, %f2422, %f2432, %f2384;
	fma.rn.f32 	%f2465, %f2422, %f2433, %f2385;
	fma.rn.f32 	%f2466, %f2422, %f2434, %f2386;
	fma.rn.f32 	%f2467, %f2423, %f2427, %f2387;
	fma.rn.f32 	%f2468, %f2423, %f2428, %f2388;
	fma.rn.f32 	%f2469, %f2423, %f2429, %f2389;
	fma.rn.f32 	%f2470, %f2423, %f2430, %f2390;
	fma.rn.f32 	%f2471, %f2423, %f2431, %f2391;
	fma.rn.f32 	%f2472, %f2423, %f2432, %f2392;
	fma.rn.f32 	%f2473, %f2423, %f2433, %f2393;
	fma.rn.f32 	%f2474, %f2423, %f2434, %f2394;
	fma.rn.f32 	%f2475, %f2424, %f2427, %f2395;
	fma.rn.f32 	%f2476, %f2424, %f2428, %f2396;
	fma.rn.f32 	%f2477, %f2424, %f2429, %f2397;
	fma.rn.f32 	%f2478, %f2424, %f2430, %f2398;
	fma.rn.f32 	%f2479, %f2424, %f2431, %f2399;
	fma.rn.f32 	%f2480, %f2424, %f2432, %f2400;
	fma.rn.f32 	%f2481, %f2424, %f2433, %f2401;
	fma.rn.f32 	%f2482, %f2424, %f2434, %f2402;
	fma.rn.f32 	%f2483, %f2425, %f2427, %f2403;
	fma.rn.f32 	%f2484, %f2425, %f2428, %f2404;
	fma.rn.f32 	%f2485, %f2425, %f2429, %f2405;
	fma.rn.f32 	%f2486, %f2425, %f2430, %f2406;
	fma.rn.f32 	%f2487, %f2425, %f2431, %f2407;
	fma.rn.f32 	%f2488, %f2425, %f2432, %f2408;
	fma.rn.f32 	%f2489, %f2425, %f2433, %f2409;
	fma.rn.f32 	%f2490, %f2425, %f2434, %f2410;
	fma.rn.f32 	%f2491, %f2426, %f2427, %f2411;
	fma.rn.f32 	%f2492, %f2426, %f2428, %f2412;
	fma.rn.f32 	%f2493, %f2426, %f2429, %f2413;
	fma.rn.f32 	%f2494, %f2426, %f2430, %f2414;
	fma.rn.f32 	%f2495, %f2426, %f2431, %f2415;
	fma.rn.f32 	%f2496, %f2426, %f2432, %f2416;
	fma.rn.f32 	%f2497, %f2426, %f2433, %f2417;
	fma.rn.f32 	%f2498, %f2426, %f2434, %f2418;
	ld.shared.f32 	%f2499, [%r2895+96];
	ld.shared.f32 	%f2500, [%r2895+228];
	ld.shared.f32 	%f2501, [%r2895+360];
	ld.shared.f32 	%f2502, [%r2895+492];
	ld.shared.f32 	%f2503, [%r2895+624];
	ld.shared.f32 	%f2504, [%r2895+756];
	ld.shared.f32 	%f2505, [%r2895+888];
	ld.shared.f32 	%f2506, [%r2895+1020];
	ld.shared.f32 	%f2507, [%r2897+3168];
	ld.shared.f32 	%f2508, [%r2897+3172];
	ld.shared.f32 	%f2509, [%r2897+3176];
	ld.shared.f32 	%f2510, [%r2897+3180];
	ld.shared.f32 	%f2511, [%r2897+3184];
	ld.shared.f32 	%f2512, [%r2897+3188];
	ld.shared.f32 	%f2513, [%r2897+3192];
	ld.shared.f32 	%f2514, [%r2897+3196];
	fma.rn.f32 	%f2515, %f2499, %f2507, %f2435;
	fma.rn.f32 	%f2516, %f2499, %f2508, %f2436;
	fma.rn.f32 	%f2517, %f2499, %f2509, %f2437;
	fma.rn.f32 	%f2518, %f2499, %f2510, %f2438;
	fma.rn.f32 	%f2519, %f2499, %f2511, %f2439;
	fma.rn.f32 	%f2520, %f2499, %f2512, %f2440;
	fma.rn.f32 	%f2521, %f2499, %f2513, %f2441;
	fma.rn.f32 	%f2522, %f2499, %f2514, %f2442;
	fma.rn.f32 	%f2523, %f2500, %f2507, %f2443;
	fma.rn.f32 	%f2524, %f2500, %f2508, %f2444;
	fma.rn.f32 	%f2525, %f2500, %f2509, %f2445;
	fma.rn.f32 	%f2526, %f2500, %f2510, %f2446;
	fma.rn.f32 	%f2527, %f2500, %f2511, %f2447;
	fma.rn.f32 	%f2528, %f2500, %f2512, %f2448;
	fma.rn.f32 	%f2529, %f2500, %f2513, %f2449;
	fma.rn.f32 	%f2530, %f2500, %f2514, %f2450;
	fma.rn.f32 	%f2531, %f2501, %f2507, %f2451;
	fma.rn.f32 	%f2532, %f2501, %f2508, %f2452;
	fma.rn.f32 	%f2533, %f2501, %f2509, %f2453;
	fma.rn.f32 	%f2534, %f2501, %f2510, %f2454;
	fma.rn.f32 	%f2535, %f2501, %f2511, %f2455;
	fma.rn.f32 	%f2536, %f2501, %f2512, %f2456;
	fma.rn.f32 	%f2537, %f2501, %f2513, %f2457;
	fma.rn.f32 	%f2538, %f2501, %f2514, %f2458;
	fma.rn.f32 	%f2539, %f2502, %f2507, %f2459;
	fma.rn.f32 	%f2540, %f2502, %f2508, %f2460;
	fma.rn.f32 	%f2541, %f2502, %f2509, %f2461;
	fma.rn.f32 	%f2542, %f2502, %f2510, %f2462;
	fma.rn.f32 	%f2543, %f2502, %f2511, %f2463;
	fma.rn.f32 	%f2544, %f2502, %f2512, %f2464;
	fma.rn.f32 	%f2545, %f2502, %f2513, %f2465;
	fma.rn.f32 	%f2546, %f2502, %f2514, %f2466;
	fma.rn.f32 	%f2547, %f2503, %f2507, %f2467;
	fma.rn.f32 	%f2548, %f2503, %f2508, %f2468;
	fma.rn.f32 	%f2549, %f2503, %f2509, %f2469;
	fma.rn.f32 	%f2550, %f2503, %f2510, %f2470;
	fma.rn.f32 	%f2551, %f2503, %f2511, %f2471;
	fma.rn.f32 	%f2552, %f2503, %f2512, %f2472;
	fma.rn.f32 	%f2553, %f2503, %f2513, %f2473;
	fma.rn.f32 	%f2554, %f2503, %f2514, %f2474;
	fma.rn.f32 	%f2555, %f2504, %f2507, %f2475;
	fma.rn.f32 	%f2556, %f2504, %f2508, %f2476;
	fma.rn.f32 	%f2557, %f2504, %f2509, %f2477;
	fma.rn.f32 	%f2558, %f2504, %f2510, %f2478;
	fma.rn.f32 	%f2559, %f2504, %f2511, %f2479;
	fma.rn.f32 	%f2560, %f2504, %f2512, %f2480;
	fma.rn.f32 	%f2561, %f2504, %f2513, %f2481;
	fma.rn.f32 	%f2562, %f2504, %f2514, %f2482;
	fma.rn.f32 	%f2563, %f2505, %f2507, %f2483;
	fma.rn.f32 	%f2564, %f2505, %f2508, %f2484;
	fma.rn.f32 	%f2565, %f2505, %f2509, %f2485;
	fma.rn.f32 	%f2566, %f2505, %f2510, %f2486;
	fma.rn.f32 	%f2567, %f2505, %f2511, %f2487;
	fma.rn.f32 	%f2568, %f2505, %f2512, %f2488;
	fma.rn.f32 	%f2569, %f2505, %f2513, %f2489;
	fma.rn.f32 	%f2570, %f2505, %f2514, %f2490;
	fma.rn.f32 	%f2571, %f2506, %f2507, %f2491;
	fma.rn.f32 	%f2572, %f2506, %f2508, %f2492;
	fma.rn.f32 	%f2573, %f2506, %f2509, %f2493;
	fma.rn.f32 	%f2574, %f2506, %f2510, %f2494;
	fma.rn.f32 	%f2575, %f2506, %f2511, %f2495;
	fma.rn.f32 	%f2576, %f2506, %f2512, %f2496;
	fma.rn.f32 	%f2577, %f2506, %f2513, %f2497;
	fma.rn.f32 	%f2578, %f2506, %f2514, %f2498;
	ld.shared.f32 	%f2579, [%r2895+100];
	ld.shared.f32 	%f2580, [%r2895+232];
	ld.shared.f32 	%f2581, [%r2895+364];
	ld.shared.f32 	%f2582, [%r2895+496];
	ld.shared.f32 	%f2583, [%r2895+628];
	ld.shared.f32 	%f2584, [%r2895+760];
	ld.shared.f32 	%f2585, [%r2895+892];
	ld.shared.f32 	%f2586, [%r2895+1024];
	ld.shared.f32 	%f2587, [%r2897+3300];
	ld.shared.f32 	%f2588, [%r2897+3304];
	ld.shared.f32 	%f2589, [%r2897+3308];
	ld.shared.f32 	%f2590, [%r2897+3312];
	ld.shared.f32 	%f2591, [%r2897+3316];
	ld.shared.f32 	%f2592, [%r2897+3320];
	ld.shared.f32 	%f2593, [%r2897+3324];
	ld.shared.f32 	%f2594, [%r2897+3328];
	fma.rn.f32 	%f2595, %f2579, %f2587, %f2515;
	fma.rn.f32 	%f2596, %f2579, %f2588, %f2516;
	fma.rn.f32 	%f2597, %f2579, %f2589, %f2517;
	fma.rn.f32 	%f2598, %f2579, %f2590, %f2518;
	fma.rn.f32 	%f2599, %f2579, %f2591, %f2519;
	fma.rn.f32 	%f2600, %f2579, %f2592, %f2520;
	fma.rn.f32 	%f2601, %f2579, %f2593, %f2521;
	fma.rn.f32 	%f2602, %f2579, %f2594, %f2522;
	fma.rn.f32 	%f2603, %f2580, %f2587, %f2523;
	fma.rn.f32 	%f2604, %f2580, %f2588, %f2524;
	fma.rn.f32 	%f2605, %f2580, %f2589, %f2525;
	fma.rn.f32 	%f2606, %f2580, %f2590, %f2526;
	fma.rn.f32 	%f2607, %f2580, %f2591, %f2527;
	fma.rn.f32 	%f2608, %f2580, %f2592, %f2528;
	fma.rn.f32 	%f2609, %f2580, %f2593, %f2529;
	fma.rn.f32 	%f2610, %f2580, %f2594, %f2530;
	fma.rn.f32 	%f2611, %f2581, %f2587, %f2531;
	fma.rn.f32 	%f2612, %f2581, %f2588, %f2532;
	fma.rn.f32 	%f2613, %f2581, %f2589, %f2533;
	fma.rn.f32 	%f2614, %f2581, %f2590, %f2534;
	fma.rn.f32 	%f2615, %f2581, %f2591, %f2535;
	fma.rn.f32 	%f2616, %f2581, %f2592, %f2536;
	fma.rn.f32 	%f2617, %f2581, %f2593, %f2537;
	fma.rn.f32 	%f2618, %f2581, %f2594, %f2538;
	fma.rn.f32 	%f2619, %f2582, %f2587, %f2539;
	fma.rn.f32 	%f2620, %f2582, %f2588, %f2540;
	fma.rn.f32 	%f2621, %f2582, %f2589, %f2541;
	fma.rn.f32 	%f2622, %f2582, %f2590, %f2542;
	fma.rn.f32 	%f2623, %f2582, %f2591, %f2543;
	fma.rn.f32 	%f2624, %f2582, %f2592, %f2544;
	fma.rn.f32 	%f2625, %f2582, %f2593, %f2545;
	fma.rn.f32 	%f2626, %f2582, %f2594, %f2546;
	fma.rn.f32 	%f2627, %f2583, %f2587, %f2547;
	fma.rn.f32 	%f2628, %f2583, %f2588, %f2548;
	fma.rn.f32 	%f2629, %f2583, %f2589, %f2549;
	fma.rn.f32 	%f2630, %f2583, %f2590, %f2550;
	fma.rn.f32 	%f2631, %f2583, %f2591, %f2551;
	fma.rn.f32 	%f2632, %f2583, %f2592, %f2552;
	fma.rn.f32 	%f2633, %f2583, %f2593, %f2553;
	fma.rn.f32 	%f2634, %f2583, %f2594, %f2554;
	fma.rn.f32 	%f2635, %f2584, %f2587, %f2555;
	fma.rn.f32 	%f2636, %f2584, %f2588, %f2556;
	fma.rn.f32 	%f2637, %f2584, %f2589, %f2557;
	fma.rn.f32 	%f2638, %f2584, %f2590, %f2558;
	fma.rn.f32 	%f2639, %f2584, %f2591, %f2559;
	fma.rn.f32 	%f2640, %f2584, %f2592, %f2560;
	fma.rn.f32 	%f2641, %f2584, %f2593, %f2561;
	fma.rn.f32 	%f2642, %f2584, %f2594, %f2562;
	fma.rn.f32 	%f2643, %f2585, %f2587, %f2563;
	fma.rn.f32 	%f2644, %f2585, %f2588, %f2564;
	fma.rn.f32 	%f2645, %f2585, %f2589, %f2565;
	fma.rn.f32 	%f2646, %f2585, %f2590, %f2566;
	fma.rn.f32 	%f2647, %f2585, %f2591, %f2567;
	fma.rn.f32 	%f2648, %f2585, %f2592, %f2568;
	fma.rn.f32 	%f2649, %f2585, %f2593, %f2569;
	fma.rn.f32 	%f2650, %f2585, %f2594, %f2570;
	fma.rn.f32 	%f2651, %f2586, %f2587, %f2571;
	fma.rn.f32 	%f2652, %f2586, %f2588, %f2572;
	fma.rn.f32 	%f2653, %f2586, %f2589, %f2573;
	fma.rn.f32 	%f2654, %f2586, %f2590, %f2574;
	fma.rn.f32 	%f2655, %f2586, %f2591, %f2575;
	fma.rn.f32 	%f2656, %f2586, %f2592, %f2576;
	fma.rn.f32 	%f2657, %f2586, %f2593, %f2577;
	fma.rn.f32 	%f2658, %f2586, %f2594, %f2578;
	ld.shared.f32 	%f2659, [%r2895+104];
	ld.shared.f32 	%f2660, [%r2895+236];
	ld.shared.f32 	%f2661, [%r2895+368];
	ld.shared.f32 	%f2662, [%r2895+500];
	ld.shared.f32 	%f2663, [%r2895+632];
	ld.shared.f32 	%f2664, [%r2895+764];
	ld.shared.f32 	%f2665, [%r2895+896];
	ld.shared.f32 	%f2666, [%r2895+1028];
	ld.shared.f32 	%f2667, [%r2897+3432];
	ld.shared.f32 	%f2668, [%r2897+3436];
	ld.shared.f32 	%f2669, [%r2897+3440];
	ld.shared.f32 	%f2670, [%r2897+3444];
	ld.shared.f32 	%f2671, [%r2897+3448];
	ld.shared.f32 	%f2672, [%r2897+3452];
	ld.shared.f32 	%f2673, [%r2897+3456];
	ld.shared.f32 	%f2674, [%r2897+3460];
	fma.rn.f32 	%f2675, %f2659, %f2667, %f2595;
	fma.rn.f32 	%f2676, %f2659, %f2668, %f2596;
	fma.rn.f32 	%f2677, %f2659, %f2669, %f2597;
	fma.rn.f32 	%f2678, %f2659, %f2670, %f2598;
	fma.rn.f32 	%f2679, %f2659, %f2671, %f2599;
	fma.rn.f32 	%f2680, %f2659, %f2672, %f2600;
	fma.rn.f32 	%f2681, %f2659, %f2673, %f2601;
	fma.rn.f32 	%f2682, %f2659, %f2674, %f2602;
	fma.rn.f32 	%f2683, %f2660, %f2667, %f2603;
	fma.rn.f32 	%f2684, %f2660, %f2668, %f2604;
	fma.rn.f32 	%f2685, %f2660, %f2669, %f2605;
	fma.rn.f32 	%f2686, %f2660, %f2670, %f2606;
	fma.rn.f32 	%f2687, %f2660, %f2671, %f2607;
	fma.rn.f32 	%f2688, %f2660, %f2672, %f2608;
	fma.rn.f32 	%f2689, %f2660, %f2673, %f2609;
	fma.rn.f32 	%f2690, %f2660, %f2674, %f2610;
	fma.rn.f32 	%f2691, %f2661, %f2667, %f2611;
	fma.rn.f32 	%f2692, %f2661, %f2668, %f2612;
	fma.rn.f32 	%f2693, %f2661, %f2669, %f2613;
	fma.rn.f32 	%f2694, %f2661, %f2670, %f2614;
	fma.rn.f32 	%f2695, %f2661, %f2671, %f2615;
	fma.rn.f32 	%f2696, %f2661, %f2672, %f2616;
	fma.rn.f32 	%f2697, %f2661, %f2673, %f2617;
	fma.rn.f32 	%f2698, %f2661, %f2674, %f2618;
	fma.rn.f32 	%f2699, %f2662, %f2667, %f2619;
	fma.rn.f32 	%f2700, %f2662, %f2668, %f2620;
	fma.rn.f32 	%f2701, %f2662, %f2669, %f2621;
	fma.rn.f32 	%f2702, %f2662, %f2670, %f2622;
	fma.rn.f32 	%f2703, %f2662, %f2671, %f2623;
	fma.rn.f32 	%f2704, %f2662, %f2672, %f2624;
	fma.rn.f32 	%f2705, %f2662, %f2673, %f2625;
	fma.rn.f32 	%f2706, %f2662, %f2674, %f2626;
	fma.rn.f32 	%f2707, %f2663, %f2667, %f2627;
	fma.rn.f32 	%f2708, %f2663, %f2668, %f2628;
	fma.rn.f32 	%f2709, %f2663, %f2669, %f2629;
	fma.rn.f32 	%f2710, %f2663, %f2670, %f2630;
	fma.rn.f32 	%f2711, %f2663, %f2671, %f2631;
	fma.rn.f32 	%f2712, %f2663, %f2672, %f2632;
	fma.rn.f32 	%f2713, %f2663, %f2673, %f2633;
	fma.rn.f32 	%f2714, %f2663, %f2674, %f2634;
	fma.rn.f32 	%f2715, %f2664, %f2667, %f2635;
	fma.rn.f32 	%f2716, %f2664, %f2668, %f2636;
	fma.rn.f32 	%f2717, %f2664, %f2669, %f2637;
	fma.rn.f32 	%f2718, %f2664, %f2670, %f2638;
	fma.rn.f32 	%f2719, %f2664, %f2671, %f2639;
	fma.rn.f32 	%f2720, %f2664, %f2672, %f2640;
	fma.rn.f32 	%f2721, %f2664, %f2673, %f2641;
	fma.rn.f32 	%f2722, %f2664, %f2674, %f2642;
	fma.rn.f32 	%f2723, %f2665, %f2667, %f2643;
	fma.rn.f32 	%f2724, %f2665, %f2668, %f2644;
	fma.rn.f32 	%f2725, %f2665, %f2669, %f2645;
	fma.rn.f32 	%f2726, %f2665, %f2670, %f2646;
	fma.rn.f32 	%f2727, %f2665, %f2671, %f2647;
	fma.rn.f32 	%f2728, %f2665, %f2672, %f2648;
	fma.rn.f32 	%f2729, %f2665, %f2673, %f2649;
	fma.rn.f32 	%f2730, %f2665, %f2674, %f2650;
	fma.rn.f32 	%f2731, %f2666, %f2667, %f2651;
	fma.rn.f32 	%f2732, %f2666, %f2668, %f2652;
	fma.rn.f32 	%f2733, %f2666, %f2669, %f2653;
	fma.rn.f32 	%f2734, %f2666, %f2670, %f2654;
	fma.rn.f32 	%f2735, %f2666, %f2671, %f2655;
	fma.rn.f32 	%f2736, %f2666, %f2672, %f2656;
	fma.rn.f32 	%f2737, %f2666, %f2673, %f2657;
	fma.rn.f32 	%f2738, %f2666, %f2674, %f2658;
	ld.shared.f32 	%f2739, [%r2895+108];
	ld.shared.f32 	%f2740, [%r2895+240];
	ld.shared.f32 	%f2741, [%r2895+372];
	ld.shared.f32 	%f2742, [%r2895+504];
	ld.shared.f32 	%f2743, [%r2895+636];
	ld.shared.f32 	%f2744, [%r2895+768];
	ld.shared.f32 	%f2745, [%r2895+900];
	ld.shared.f32 	%f2746, [%r2895+1032];
	ld.shared.f32 	%f2747, [%r2897+3564];
	ld.shared.f32 	%f2748, [%r2897+3568];
	ld.shared.f32 	%f2749, [%r2897+3572];
	ld.shared.f32 	%f2750, [%r2897+3576];
	ld.shared.f32 	%f2751, [%r2897+3580];
	ld.shared.f32 	%f2752, [%r2897+3584];
	ld.shared.f32 	%f2753, [%r2897+3588];
	ld.shared.f32 	%f2754, [%r2897+3592];
	fma.rn.f32 	%f2755, %f2739, %f2747, %f2675;
	fma.rn.f32 	%f2756, %f2739, %f2748, %f2676;
	fma.rn.f32 	%f2757, %f2739, %f2749, %f2677;
	fma.rn.f32 	%f2758, %f2739, %f2750, %f2678;
	fma.rn.f32 	%f2759, %f2739, %f2751, %f2679;
	fma.rn.f32 	%f2760, %f2739, %f2752, %f2680;
	fma.rn.f32 	%f2761, %f2739, %f2753, %f2681;
	fma.rn.f32 	%f2762, %f2739, %f2754, %f2682;
	fma.rn.f32 	%f2763, %f2740, %f2747, %f2683;
	fma.rn.f32 	%f2764, %f2740, %f2748, %f2684;
	fma.rn.f32 	%f2765, %f2740, %f2749, %f2685;
	fma.rn.f32 	%f2766, %f2740, %f2750, %f2686;
	fma.rn.f32 	%f2767, %f2740, %f2751, %f2687;
	fma.rn.f32 	%f2768, %f2740, %f2752, %f2688;
	fma.rn.f32 	%f2769, %f2740, %f2753, %f2689;
	fma.rn.f32 	%f2770, %f2740, %f2754, %f2690;
	fma.rn.f32 	%f2771, %f2741, %f2747, %f2691;
	fma.rn.f32 	%f2772, %f2741, %f2748, %f2692;
	fma.rn.f32 	%f2773, %f2741, %f2749, %f2693;
	fma.rn.f32 	%f2774, %f2741, %f2750, %f2694;
	fma.rn.f32 	%f2775, %f2741, %f2751, %f2695;
	fma.rn.f32 	%f2776, %f2741, %f2752, %f2696;
	fma.rn.f32 	%f2777, %f2741, %f2753, %f2697;
	fma.rn.f32 	%f2778, %f2741, %f2754, %f2698;
	fma.rn.f32 	%f2779, %f2742, %f2747, %f2699;
	fma.rn.f32 	%f2780, %f2742, %f2748, %f2700;
	fma.rn.f32 	%f2781, %f2742, %f2749, %f2701;
	fma.rn.f32 	%f2782, %f2742, %f2750, %f2702;
	fma.rn.f32 	%f2783, %f2742, %f2751, %f2703;
	fma.rn.f32 	%f2784, %f2742, %f2752, %f2704;
	fma.rn.f32 	%f2785, %f2742, %f2753, %f2705;
	fma.rn.f32 	%f2786, %f2742, %f2754, %f2706;
	fma.rn.f32 	%f2787, %f2743, %f2747, %f2707;
	fma.rn.f32 	%f2788, %f2743, %f2748, %f2708;
	fma.rn.f32 	%f2789, %f2743, %f2749, %f2709;
	fma.rn.f32 	%f2790, %f2743, %f2750, %f2710;
	fma.rn.f32 	%f2791, %f2743, %f2751, %f2711;
	fma.rn.f32 	%f2792, %f2743, %f2752, %f2712;
	fma.rn.f32 	%f2793, %f2743, %f2753, %f2713;
	fma.rn.f32 	%f2794, %f2743, %f2754, %f2714;
	fma.rn.f32 	%f2795, %f2744, %f2747, %f2715;
	fma.rn.f32 	%f2796, %f2744, %f2748, %f2716;
	fma.rn.f32 	%f2797, %f2744, %f2749, %f2717;
	fma.rn.f32 	%f2798, %f2744, %f2750, %f2718;
	fma.rn.f32 	%f2799, %f2744, %f2751, %f2719;
	fma.rn.f32 	%f2800, %f2744, %f2752, %f2720;
	fma.rn.f32 	%f2801, %f2744, %f2753, %f2721;
	fma.rn.f32 	%f2802, %f2744, %f2754, %f2722;
	fma.rn.f32 	%f2803, %f2745, %f2747, %f2723;
	fma.rn.f32 	%f2804, %f2745, %f2748, %f2724;
	fma.rn.f32 	%f2805, %f2745, %f2749, %f2725;
	fma.rn.f32 	%f2806, %f2745, %f2750, %f2726;
	fma.rn.f32 	%f2807, %f2745, %f2751, %f2727;
	fma.rn.f32 	%f2808, %f2745, %f2752, %f2728;
	fma.rn.f32 	%f2809, %f2745, %f2753, %f2729;
	fma.rn.f32 	%f2810, %f2745, %f2754, %f2730;
	fma.rn.f32 	%f2811, %f2746, %f2747, %f2731;
	fma.rn.f32 	%f2812, %f2746, %f2748, %f2732;
	fma.rn.f32 	%f2813, %f2746, %f2749, %f2733;
	fma.rn.f32 	%f2814, %f2746, %f2750, %f2734;
	fma.rn.f32 	%f2815, %f2746, %f2751, %f2735;
	fma.rn.f32 	%f2816, %f2746, %f2752, %f2736;
	fma.rn.f32 	%f2817, %f2746, %f2753, %f2737;
	fma.rn.f32 	%f2818, %f2746, %f2754, %f2738;
	ld.shared.f32 	%f2819, [%r2895+112];
	ld.shared.f32 	%f2820, [%r2895+244];
	ld.shared.f32 	%f2821, [%r2895+376];
	ld.shared.f32 	%f2822, [%r2895+508];
	ld.shared.f32 	%f2823, [%r2895+640];
	ld.shared.f32 	%f2824, [%r2895+772];
	ld.shared.f32 	%f2825, [%r2895+904];
	ld.shared.f32 	%f2826, [%r2895+1036];
	ld.shared.f32 	%f2827, [%r2897+3696];
	ld.shared.f32 	%f2828, [%r2897+3700];
	ld.shared.f32 	%f2829, [%r2897+3704];
	ld.shared.f32 	%f2830, [%r2897+3708];
	ld.shared.f32 	%f2831, [%r2897+3712];
	ld.shared.f32 	%f2832, [%r2897+3716];
	ld.shared.f32 	%f2833, [%r2897+3720];
	ld.shared.f32 	%f2834, [%r2897+3724];
	fma.rn.f32 	%f2835, %f2819, %f2827, %f2755;
	fma.rn.f32 	%f2836, %f2819, %f2828, %f2756;
	fma.rn.f32 	%f2837, %f2819, %f2829, %f2757;
	fma.rn.f32 	%f2838, %f2819, %f2830, %f2758;
	fma.rn.f32 	%f2839, %f2819, %f2831, %f2759;
	fma.rn.f32 	%f2840, %f2819, %f2832, %f2760;
	fma.rn.f32 	%f2841, %f2819, %f2833, %f2761;
	fma.rn.f32 	%f2842, %f2819, %f2834, %f2762;
	fma.rn.f32 	%f2843, %f2820, %f2827, %f2763;
	fma.rn.f32 	%f2844, %f2820, %f2828, %f2764;
	fma.rn.f32 	%f2845, %f2820, %f2829, %f2765;
	fma.rn.f32 	%f2846, %f2820, %f2830, %f2766;
	fma.rn.f32 	%f2847, %f2820, %f2831, %f2767;
	fma.rn.f32 	%f2848, %f2820, %f2832, %f2768;
	fma.rn.f32 	%f2849, %f2820, %f2833, %f2769;
	fma.rn.f32 	%f2850, %f2820, %f2834, %f2770;
	fma.rn.f32 	%f2851, %f2821, %f2827, %f2771;
	fma.rn.f32 	%f2852, %f2821, %f2828, %f2772;
	fma.rn.f32 	%f2853, %f2821, %f2829, %f2773;
	fma.rn.f32 	%f2854, %f2821, %f2830, %f2774;
	fma.rn.f32 	%f2855, %f2821, %f2831, %f2775;
	fma.rn.f32 	%f2856, %f2821, %f2832, %f2776;
	fma.rn.f32 	%f2857, %f2821, %f2833, %f2777;
	fma.rn.f32 	%f2858, %f2821, %f2834, %f2778;
	fma.rn.f32 	%f2859, %f2822, %f2827, %f2779;
	fma.rn.f32 	%f2860, %f2822, %f2828, %f2780;
	fma.rn.f32 	%f2861, %f2822, %f2829, %f2781;
	fma.rn.f32 	%f2862, %f2822, %f2830, %f2782;
	fma.rn.f32 	%f2863, %f2822, %f2831, %f2783;
	fma.rn.f32 	%f2864, %f2822, %f2832, %f2784;
	fma.rn.f32 	%f2865, %f2822, %f2833, %f2785;
	fma.rn.f32 	%f2866, %f2822, %f2834, %f2786;
	fma.rn.f32 	%f2867, %f2823, %f2827, %f2787;
	fma.rn.f32 	%f2868, %f2823, %f2828, %f2788;
	fma.rn.f32 	%f2869, %f2823, %f2829, %f2789;
	fma.rn.f32 	%f2870, %f2823, %f2830, %f2790;
	fma.rn.f32 	%f2871, %f2823, %f2831, %f2791;
	fma.rn.f32 	%f2872, %f2823, %f2832, %f2792;
	fma.rn.f32 	%f2873, %f2823, %f2833, %f2793;
	fma.rn.f32 	%f2874, %f2823, %f2834, %f2794;
	fma.rn.f32 	%f2875, %f2824, %f2827, %f2795;
	fma.rn.f32 	%f2876, %f2824, %f2828, %f2796;
	fma.rn.f32 	%f2877, %f2824, %f2829, %f2797;
	fma.rn.f32 	%f2878, %f2824, %f2830, %f2798;
	fma.rn.f32 	%f2879, %f2824, %f2831, %f2799;
	fma.rn.f32 	%f2880, %f2824, %f2832, %f2800;
	fma.rn.f32 	%f2881, %f2824, %f2833, %f2801;
	fma.rn.f32 	%f2882, %f2824, %f2834, %f2802;
	fma.rn.f32 	%f2883, %f2825, %f2827, %f2803;
	fma.rn.f32 	%f2884, %f2825, %f2828, %f2804;
	fma.rn.f32 	%f2885, %f2825, %f2829, %f2805;
	fma.rn.f32 	%f2886, %f2825, %f2830, %f2806;
	fma.rn.f32 	%f2887, %f2825, %f2831, %f2807;
	fma.rn.f32 	%f2888, %f2825, %f2832, %f2808;
	fma.rn.f32 	%f2889, %f2825, %f2833, %f2809;
	fma.rn.f32 	%f2890, %f2825, %f2834, %f2810;
	fma.rn.f32 	%f2891, %f2826, %f2827, %f2811;
	fma.rn.f32 	%f2892, %f2826, %f2828, %f2812;
	fma.rn.f32 	%f2893, %f2826, %f2829, %f2813;
	fma.rn.f32 	%f2894, %f2826, %f2830, %f2814;
	fma.rn.f32 	%f2895, %f2826, %f2831, %f2815;
	fma.rn.f32 	%f2896, %f2826, %f2832, %f2816;
	fma.rn.f32 	%f2897, %f2826, %f2833, %f2817;
	fma.rn.f32 	%f2898, %f2826, %f2834, %f2818;
	ld.shared.f32 	%f2899, [%r2895+116];
	ld.shared.f32 	%f2900, [%r2895+248];
	ld.shared.f32 	%f2901, [%r2895+380];
	ld.shared.f32 	%f2902, [%r2895+512];
	ld.shared.f32 	%f2903, [%r2895+644];
	ld.shared.f32 	%f2904, [%r2895+776];
	ld.shared.f32 	%f2905, [%r2895+908];
	ld.shared.f32 	%f2906, [%r2895+1040];
	ld.shared.f32 	%f2907, [%r2897+3828];
	ld.shared.f32 	%f2908, [%r2897+3832];
	ld.shared.f32 	%f2909, [%r2897+3836];
	ld.shared.f32 	%f2910, [%r2897+3840];
	ld.shared.f32 	%f2911, [%r2897+3844];
	ld.shared.f32 	%f2912, [%r2897+3848];
	ld.shared.f32 	%f2913, [%r2897+3852];
	ld.shared.f32 	%f2914, [%r2897+3856];
	fma.rn.f32 	%f2915, %f2899, %f2907, %f2835;
	fma.rn.f32 	%f2916, %f2899, %f2908, %f2836;
	fma.rn.f32 	%f2917, %f2899, %f2909, %f2837;
	fma.rn.f32 	%f2918, %f2899, %f2910, %f2838;
	fma.rn.f32 	%f2919, %f2899, %f2911, %f2839;
	fma.rn.f32 	%f2920, %f2899, %f2912, %f2840;
	fma.rn.f32 	%f2921, %f2899, %f2913, %f2841;
	fma.rn.f32 	%f2922, %f2899, %f2914, %f2842;
	fma.rn.f32 	%f2923, %f2900, %f2907, %f2843;
	fma.rn.f32 	%f2924, %f2900, %f2908, %f2844;
	fma.rn.f32 	%f2925, %f2900, %f2909, %f2845;
	fma.rn.f32 	%f2926, %f2900, %f2910, %f2846;
	fma.rn.f32 	%f2927, %f2900, %f2911, %f2847;
	fma.rn.f32 	%f2928, %f2900, %f2912, %f2848;
	fma.rn.f32 	%f2929, %f2900, %f2913, %f2849;
	fma.rn.f32 	%f2930, %f2900, %f2914, %f2850;
	fma.rn.f32 	%f2931, %f2901, %f2907, %f2851;
	fma.rn.f32 	%f2932, %f2901, %f2908, %f2852;
	fma.rn.f32 	%f2933, %f2901, %f2909, %f2853;
	fma.rn.f32 	%f2934, %f2901, %f2910, %f2854;
	fma.rn.f32 	%f2935, %f2901, %f2911, %f2855;
	fma.rn.f32 	%f2936, %f2901, %f2912, %f2856;
	fma.rn.f32 	%f2937, %f2901, %f2913, %f2857;
	fma.rn.f32 	%f2938, %f2901, %f2914, %f2858;
	fma.rn.f32 	%f2939, %f2902, %f2907, %f2859;
	fma.rn.f32 	%f2940, %f2902, %f2908, %f2860;
	fma.rn.f32 	%f2941, %f2902, %f2909, %f2861;
	fma.rn.f32 	%f2942, %f2902, %f2910, %f2862;
	fma.rn.f32 	%f2943, %f2902, %f2911, %f2863;
	fma.rn.f32 	%f2944, %f2902, %f2912, %f2864;
	fma.rn.f32 	%f2945, %f2902, %f2913, %f2865;
	fma.rn.f32 	%f2946, %f2902, %f2914, %f2866;
	fma.rn.f32 	%f2947, %f2903, %f2907, %f2867;
	fma.rn.f32 	%f2948, %f2903, %f2908, %f2868;
	fma.rn.f32 	%f2949, %f2903, %f2909, %f2869;
	fma.rn.f32 	%f2950, %f2903, %f2910, %f2870;
	fma.rn.f32 	%f2951, %f2903, %f2911, %f2871;
	fma.rn.f32 	%f2952, %f2903, %f2912, %f2872;
	fma.rn.f32 	%f2953, %f2903, %f2913, %f2873;
	fma.rn.f32 	%f2954, %f2903, %f2914, %f2874;
	fma.rn.f32 	%f2955, %f2904, %f2907, %f2875;
	fma.rn.f32 	%f2956, %f2904, %f2908, %f2876;
	fma.rn.f32 	%f2957, %f2904, %f2909, %f2877;
	fma.rn.f32 	%f2958, %f2904, %f2910, %f2878;
	fma.rn.f32 	%f2959, %f2904, %f2911, %f2879;
	fma.rn.f32 	%f2960, %f2904, %f2912, %f2880;
	fma.rn.f32 	%f2961, %f2904, %f2913, %f2881;
	fma.rn.f32 	%f2962, %f2904, %f2914, %f2882;
	fma.rn.f32 	%f2963, %f2905, %f2907, %f2883;
	fma.rn.f32 	%f2964, %f2905, %f2908, %f2884;
	fma.rn.f32 	%f2965, %f2905, %f2909, %f2885;
	fma.rn.f32 	%f2966, %f2905, %f2910, %f2886;
	fma.rn.f32 	%f2967, %f2905, %f2911, %f2887;
	fma.rn.f32 	%f2968, %f2905, %f2912, %f2888;
	fma.rn.f32 	%f2969, %f2905, %f2913, %f2889;
	fma.rn.f32 	%f2970, %f2905, %f2914, %f2890;
	fma.rn.f32 	%f2971, %f2906, %f2907, %f2891;
	fma.rn.f32 	%f2972, %f2906, %f2908, %f2892;
	fma.rn.f32 	%f2973, %f2906, %f2909, %f2893;
	fma.rn.f32 	%f2974, %f2906, %f2910, %f2894;
	fma.rn.f32 	%f2975, %f2906, %f2911, %f2895;
	fma.rn.f32 	%f2976, %f2906, %f2912, %f2896;
	fma.rn.f32 	%f2977, %f2906, %f2913, %f2897;
	fma.rn.f32 	%f2978, %f2906, %f2914, %f2898;
	ld.shared.f32 	%f2979, [%r2895+120];
	ld.shared.f32 	%f2980, [%r2895+252];
	ld.shared.f32 	%f2981, [%r2895+384];
	ld.shared.f32 	%f2982, [%r2895+516];
	ld.shared.f32 	%f2983, [%r2895+648];
	ld.shared.f32 	%f2984, [%r2895+780];
	ld.shared.f32 	%f2985, [%r2895+912];
	ld.shared.f32 	%f2986, [%r2895+1044];
	ld.shared.f32 	%f2987, [%r2897+3960];
	ld.shared.f32 	%f2988, [%r2897+3964];
	ld.shared.f32 	%f2989, [%r2897+3968];
	ld.shared.f32 	%f2990, [%r2897+3972];
	ld.shared.f32 	%f2991, [%r2897+3976];
	ld.shared.f32 	%f2992, [%r2897+3980];
	ld.shared.f32 	%f2993, [%r2897+3984];
	ld.shared.f32 	%f2994, [%r2897+3988];
	fma.rn.f32 	%f2995, %f2979, %f2987, %f2915;
	fma.rn.f32 	%f2996, %f2979, %f2988, %f2916;
	fma.rn.f32 	%f2997, %f2979, %f2989, %f2917;
	fma.rn.f32 	%f2998, %f2979, %f2990, %f2918;
	fma.rn.f32 	%f2999, %f2979, %f2991, %f2919;
	fma.rn.f32 	%f3000, %f2979, %f2992, %f2920;
	fma.rn.f32 	%f3001, %f2979, %f2993, %f2921;
	fma.rn.f32 	%f3002, %f2979, %f2994, %f2922;
	fma.rn.f32 	%f3003, %f2980, %f2987, %f2923;
	fma.rn.f32 	%f3004, %f2980, %f2988, %f2924;
	fma.rn.f32 	%f3005, %f2980, %f2989, %f2925;
	fma.rn.f32 	%f3006, %f2980, %f2990, %f2926;
	fma.rn.f32 	%f3007, %f2980, %f2991, %f2927;
	fma.rn.f32 	%f3008, %f2980, %f2992, %f2928;
	fma.rn.f32 	%f3009, %f2980, %f2993, %f2929;
	fma.rn.f32 	%f3010, %f2980, %f2994, %f2930;
	fma.rn.f32 	%f3011, %f2981, %f2987, %f2931;
	fma.rn.f32 	%f3012, %f2981, %f2988, %f2932;
	fma.rn.f32 	%f3013, %f2981, %f2989, %f2933;
	fma.rn.f32 	%f3014, %f2981, %f2990, %f2934;
	fma.rn.f32 	%f3015, %f2981, %f2991, %f2935;
	fma.rn.f32 	%f3016, %f2981, %f2992, %f2936;
	fma.rn.f32 	%f3017, %f2981, %f2993, %f2937;
	fma.rn.f32 	%f3018, %f2981, %f2994, %f2938;
	fma.rn.f32 	%f3019, %f2982, %f2987, %f2939;
	fma.rn.f32 	%f3020, %f2982, %f2988, %f2940;
	fma.rn.f32 	%f3021, %f2982, %f2989, %f2941;
	fma.rn.f32 	%f3022, %f2982, %f2990, %f2942;
	fma.rn.f32 	%f3023, %f2982, %f2991, %f2943;
	fma.rn.f32 	%f3024, %f2982, %f2992, %f2944;
	fma.rn.f32 	%f3025, %f2982, %f2993, %f2945;
	fma.rn.f32 	%f3026, %f2982, %f2994, %f2946;
	fma.rn.f32 	%f3027, %f2983, %f2987, %f2947;
	fma.rn.f32 	%f3028, %f2983, %f2988, %f2948;
	fma.rn.f32 	%f3029, %f2983, %f2989, %f2949;
	fma.rn.f32 	%f3030, %f2983, %f2990, %f2950;
	fma.rn.f32 	%f3031, %f2983, %f2991, %f2951;
	fma.rn.f32 	%f3032, %f2983, %f2992, %f2952;
	fma.rn.f32 	%f3033, %f2983, %f2993, %f2953;
	fma.rn.f32 	%f3034, %f2983, %f2994, %f2954;
	fma.rn.f32 	%f3035, %f2984, %f2987, %f2955;
	fma.rn.f32 	%f3036, %f2984, %f2988, %f2956;
	fma.rn.f32 	%f3037, %f2984, %f2989, %f2957;
	fma.rn.f32 	%f3038, %f2984, %f2990, %f2958;
	fma.rn.f32 	%f3039, %f2984, %f2991, %f2959;
	fma.rn.f32 	%f3040, %f2984, %f2992, %f2960;
	fma.rn.f32 	%f3041, %f2984, %f2993, %f2961;
	fma.rn.f32 	%f3042, %f2984, %f2994, %f2962;
	fma.rn.f32 	%f3043, %f2985, %f2987, %f2963;
	fma.rn.f32 	%f3044, %f2985, %f2988, %f2964;
	fma.rn.f32 	%f3045, %f2985, %f2989, %f2965;
	fma.rn.f32 	%f3046, %f2985, %f2990, %f2966;
	fma.rn.f32 	%f3047, %f2985, %f2991, %f2967;
	fma.rn.f32 	%f3048, %f2985, %f2992, %f2968;
	fma.rn.f32 	%f3049, %f2985, %f2993, %f2969;
	fma.rn.f32 	%f3050, %f2985, %f2994, %f2970;
	fma.rn.f32 	%f3051, %f2986, %f2987, %f2971;
	fma.rn.f32 	%f3052, %f2986, %f2988, %f2972;
	fma.rn.f32 	%f3053, %f2986, %f2989, %f2973;
	fma.rn.f32 	%f3054, %f2986, %f2990, %f2974;
	fma.rn.f32 	%f3055, %f2986, %f2991, %f2975;
	fma.rn.f32 	%f3056, %f2986, %f2992, %f2976;
	fma.rn.f32 	%f3057, %f2986, %f2993, %f2977;
	fma.rn.f32 	%f3058, %f2986, %f2994, %f2978;
	ld.shared.f32 	%f3059, [%r2895+124];
	ld.shared.f32 	%f3060, [%r2895+256];
	ld.shared.f32 	%f3061, [%r2895+388];
	ld.shared.f32 	%f3062, [%r2895+520];
	ld.shared.f32 	%f3063, [%r2895+652];
	ld.shared.f32 	%f3064, [%r2895+784];
	ld.shared.f32 	%f3065, [%r2895+916];
	ld.shared.f32 	%f3066, [%r2895+1048];
	ld.shared.f32 	%f3067, [%r2897+4092];
	ld.shared.f32 	%f3068, [%r2897+4096];
	ld.shared.f32 	%f3069, [%r2897+4100];
	ld.shared.f32 	%f3070, [%r2897+4104];
	ld.shared.f32 	%f3071, [%r2897+4108];
	ld.shared.f32 	%f3072, [%r2897+4112];
	ld.shared.f32 	%f3073, [%r2897+4116];
	ld.shared.f32 	%f3074, [%r2897+4120];
	fma.rn.f32 	%f3138, %f3059, %f3067, %f2995;
	fma.rn.f32 	%f3137, %f3059, %f3068, %f2996;
	fma.rn.f32 	%f3136, %f3059, %f3069, %f2997;
	fma.rn.f32 	%f3135, %f3059, %f3070, %f2998;
	fma.rn.f32 	%f3134, %f3059, %f3071, %f2999;
	fma.rn.f32 	%f3133, %f3059, %f3072, %f3000;
	fma.rn.f32 	%f3132, %f3059, %f3073, %f3001;
	fma.rn.f32 	%f3131, %f3059, %f3074, %f3002;
	fma.rn.f32 	%f3130, %f3060, %f3067, %f3003;
	fma.rn.f32 	%f3129, %f3060, %f3068, %f3004;
	fma.rn.f32 	%f3128, %f3060, %f3069, %f3005;
	fma.rn.f32 	%f3127, %f3060, %f3070, %f3006;
	fma.rn.f32 	%f3126, %f3060, %f3071, %f3007;
	fma.rn.f32 	%f3125, %f3060, %f3072, %f3008;
	fma.rn.f32 	%f3124, %f3060, %f3073, %f3009;
	fma.rn.f32 	%f3123, %f3060, %f3074, %f3010;
	fma.rn.f32 	%f3122, %f3061, %f3067, %f3011;
	fma.rn.f32 	%f3121, %f3061, %f3068, %f3012;
	fma.rn.f32 	%f3120, %f3061, %f3069, %f3013;
	fma.rn.f32 	%f3119, %f3061, %f3070, %f3014;
	fma.rn.f32 	%f3118, %f3061, %f3071, %f3015;
	fma.rn.f32 	%f3117, %f3061, %f3072, %f3016;
	fma.rn.f32 	%f3116, %f3061, %f3073, %f3017;
	fma.rn.f32 	%f3115, %f3061, %f3074, %f3018;
	fma.rn.f32 	%f3114, %f3062, %f3067, %f3019;
	fma.rn.f32 	%f3113, %f3062, %f3068, %f3020;
	fma.rn.f32 	%f3112, %f3062, %f3069, %f3021;
	fma.rn.f32 	%f3111, %f3062, %f3070, %f3022;
	fma.rn.f32 	%f3110, %f3062, %f3071, %f3023;
	fma.rn.f32 	%f3109, %f3062, %f3072, %f3024;
	fma.rn.f32 	%f3108, %f3062, %f3073, %f3025;
	fma.rn.f32 	%f3107, %f3062, %f3074, %f3026;
	fma.rn.f32 	%f3106, %f3063, %f3067, %f3027;
	fma.rn.f32 	%f3105, %f3063, %f3068, %f3028;
	fma.rn.f32 	%f3104, %f3063, %f3069, %f3029;
	fma.rn.f32 	%f3103, %f3063, %f3070, %f3030;
	fma.rn.f32 	%f3102, %f3063, %f3071, %f3031;
	fma.rn.f32 	%f3101, %f3063, %f3072, %f3032;
	fma.rn.f32 	%f3100, %f3063, %f3073, %f3033;
	fma.rn.f32 	%f3099, %f3063, %f3074, %f3034;
	fma.rn.f32 	%f3098, %f3064, %f3067, %f3035;
	fma.rn.f32 	%f3097, %f3064, %f3068, %f3036;
	fma.rn.f32 	%f3096, %f3064, %f3069, %f3037;
	fma.rn.f32 	%f3095, %f3064, %f3070, %f3038;
	fma.rn.f32 	%f3094, %f3064, %f3071, %f3039;
	fma.rn.f32 	%f3093, %f3064, %f3072, %f3040;
	fma.rn.f32 	%f3092, %f3064, %f3073, %f3041;
	fma.rn.f32 	%f3091, %f3064, %f3074, %f3042;
	fma.rn.f32 	%f3090, %f3065, %f3067, %f3043;
	fma.rn.f32 	%f3089, %f3065, %f3068, %f3044;
	fma.rn.f32 	%f3088, %f3065, %f3069, %f3045;
	fma.rn.f32 	%f3087, %f3065, %f3070, %f3046;
	fma.rn.f32 	%f3086, %f3065, %f3071, %f3047;
	fma.rn.f32 	%f3085, %f3065, %f3072, %f3048;
	fma.rn.f32 	%f3084, %f3065, %f3073, %f3049;
	fma.rn.f32 	%f3083, %f3065, %f3074, %f3050;
	fma.rn.f32 	%f3082, %f3066, %f3067, %f3051;
	fma.rn.f32 	%f3081, %f3066, %f3068, %f3052;
	fma.rn.f32 	%f3080, %f3066, %f3069, %f3053;
	fma.rn.f32 	%f3079, %f3066, %f3070, %f3054;
	fma.rn.f32 	%f3078, %f3066, %f3071, %f3055;
	fma.rn.f32 	%f3077, %f3066, %f3072, %f3056;
	fma.rn.f32 	%f3076, %f3066, %f3073, %f3057;
	fma.rn.f32 	%f3075, %f3066, %f3074, %f3058;
	bar.sync 	0;
	add.s32 	%r3497, %r3497, 1;
	setp.eq.s32 	%p386, %r3497, 0;
	shl.b32 	%r2898, %r3109, 5;
	add.s32 	%r3496, %r3496, %r2898;
	add.s32 	%r3495, %r3495, 32;
	add.s32 	%r3494, %r3494, %r2898;
	add.s32 	%r3493, %r3493, 32;
	add.s32 	%r3492, %r3492, %r2898;
	add.s32 	%r3491, %r3491, 32;
	add.s32 	%r3490, %r3490, %r2898;
	add.s32 	%r3489, %r3489, 32;
	add.s32 	%r3488, %r3488, %r2898;
	add.s32 	%r3487, %r3487, 32;
	add.s32 	%r3486, %r3486, %r2898;
	add.s32 	%r3485, %r3485, 32;
	add.s32 	%r3484, %r3484, %r2898;
	add.s32 	%r3483, %r3483, 32;
	add.s32 	%r3482, %r3482, %r2898;
	add.s32 	%r3481, %r3481, 32;
	add.s32 	%r3480, %r3480, %r2898;
	add.s32 	%r3479, %r3479, 32;
	add.s32 	%r3478, %r3478, %r2898;
	add.s32 	%r3477, %r3477, 32;
	add.s32 	%r3476, %r3476, %r2898;
	add.s32 	%r3475, %r3475, 32;
	add.s32 	%r3474, %r3474, %r2898;
	add.s32 	%r3473, %r3473, 32;
	add.s32 	%r3472, %r3472, %r2898;
	add.s32 	%r3471, %r3471, 32;
	add.s32 	%r3470, %r3470, %r2898;
	add.s32 	%r3469, %r3469, 32;
	add.s32 	%r3468, %r3468, %r2898;
	add.s32 	%r3467, %r3467, 32;
	add.s32 	%r3466, %r3466, %r2898;
	add.s32 	%r3465, %r3465, 32;
	add.s32 	%r3464, %r3464, %r2898;
	add.s32 	%r3463, %r3463, 32;
	add.s32 	%r3462, %r3462, %r2898;
	add.s32 	%r3461, %r3461, 32;
	add.s32 	%r3460, %r3460, %r2898;
	add.s32 	%r3459, %r3459, 32;
	add.s32 	%r3458, %r3458, %r2898;
	add.s32 	%r3457, %r3457, 32;
	add.s32 	%r3456, %r3456, %r2898;
	add.s32 	%r3455, %r3455, 32;
	add.s32 	%r3454, %r3454, %r2898;
	add.s32 	%r3453, %r3453, 32;
	add.s32 	%r3452, %r3452, %r2898;
	add.s32 	%r3451, %r3451, 32;
	add.s32 	%r3450, %r3450, %r2898;
	add.s32 	%r3449, %r3449, 32;
	add.s32 	%r3448, %r3448, %r2898;
	add.s32 	%r3447, %r3447, 32;
	add.s32 	%r3446, %r3446, %r2898;
	add.s32 	%r3445, %r3445, 32;
	add.s32 	%r3444, %r3444, %r2898;
	add.s32 	%r3443, %r3443, 32;
	add.s32 	%r3442, %r3442, %r2898;
	add.s32 	%r3441, %r3441, 32;
	add.s32 	%r3440, %r3440, %r2898;
	add.s32 	%r3439, %r3439, 32;
	add.s32 	%r3438, %r3438, %r2898;
	add.s32 	%r3437, %r3437, 32;
	add.s32 	%r3436, %r3436, %r2898;
	add.s32 	%r3435, %r3435, 32;
	add.s32 	%r3434, %r3434, %r2898;
	add.s32 	%r3433, %r3433, 32;
	add.s32 	%r3432, %r3432, %r2898;
	add.s32 	%r3431, %r3431, 32;
	add.s32 	%r3430, %r3430, %r2898;
	add.s32 	%r3429, %r3429, 32;
	add.s32 	%r3428, %r3428, %r2898;
	add.s32 	%r3427, %r3427, 32;
	add.s32 	%r3426, %r3426, %r2898;
	add.s32 	%r3425, %r3425, 32;
	add.s32 	%r3424, %r3424, %r2898;
	add.s32 	%r3423, %r3423, 32;
	add.s32 	%r3422, %r3422, %r2898;
	add.s32 	%r3421, %r3421, 32;
	add.s32 	%r3420, %r3420, %r2898;
	add.s32 	%r3419, %r3419, 32;
	add.s32 	%r3418, %r3418, %r2898;
	add.s32 	%r3417, %r3417, 32;
	add.s32 	%r3416, %r3416, %r2898;
	add.s32 	%r3415, %r3415, 32;
	add.s32 	%r3414, %r3414, %r2898;
	add.s32 	%r3413, %r3413, 32;
	add.s32 	%r3412, %r3412, %r2898;
	add.s32 	%r3411, %r3411, 32;
	add.s32 	%r3410, %r3410, %r2898;
	add.s32 	%r3409, %r3409, 32;
	add.s32 	%r3408, %r3408, %r2898;
	add.s32 	%r3407, %r3407, 32;
	add.s32 	%r3406, %r3406, %r2898;
	add.s32 	%r3405, %r3405, 32;
	add.s32 	%r3404, %r3404, %r2898;
	add.s32 	%r3403, %r3403, 32;
	add.s32 	%r3402, %r3402, %r2898;
	add.s32 	%r3401, %r3401, 32;
	add.s32 	%r3400, %r3400, %r2898;
	add.s32 	%r3399, %r3399, 32;
	add.s32 	%r3398, %r3398, %r2898;
	add.s32 	%r3397, %r3397, 32;
	add.s32 	%r3396, %r3396, %r2898;
	add.s32 	%r3395, %r3395, 32;
	add.s32 	%r3394, %r3394, %r2898;
	add.s32 	%r3393, %r3393, 32;
	add.s32 	%r3392, %r3392, %r2898;
	add.s32 	%r3391, %r3391, 32;
	add.s32 	%r3390, %r3390, %r2898;
	add.s32 	%r3389, %r3389, 32;
	add.s32 	%r3388, %r3388, %r2898;
	add.s32 	%r3387, %r3387, 32;
	add.s32 	%r3386, %r3386, %r2898;
	add.s32 	%r3385, %r3385, 32;
	add.s32 	%r3384, %r3384, %r2898;
	add.s32 	%r3383, %r3383, 32;
	add.s32 	%r3382, %r3382, %r2898;
	add.s32 	%r3381, %r3381, 32;
	add.s32 	%r3380, %r3380, %r2898;
	add.s32 	%r3379, %r3379, 32;
	add.s32 	%r3378, %r3378, %r2898;
	add.s32 	%r3377, %r3377, 32;
	add.s32 	%r3376, %r3376, %r2898;
	add.s32 	%r3375, %r3375, 32;
	add.s32 	%r3374, %r3374, %r2898;
	add.s32 	%r3373, %r3373, 32;
	add.s32 	%r3372, %r3372, %r2898;
	add.s32 	%r3371, %r3371, 32;
	add.s32 	%r3370, %r3370, 32;
	add.s32 	%r3369, %r3369, 32;
	add.s32 	%r3368, %r3368, 32;
	add.s32 	%r3367, %r3367, 32;
	add.s32 	%r3366, %r3366, 32;
	add.s32 	%r3365, %r3365, 32;
	add.s32 	%r3364, %r3364, 32;
	add.s32 	%r3363, %r3363, 32;
	add.s32 	%r3362, %r3362, 32;
	add.s32 	%r3361, %r3361, 32;
	add.s32 	%r3360, %r3360, 32;
	add.s32 	%r3359, %r3359, 32;
	add.s32 	%r3358, %r3358, 32;
	add.s32 	%r3357, %r3357, 32;
	add.s32 	%r3356, %r3356, 32;
	add.s32 	%r3355, %r3355, 32;
	add.s32 	%r3354, %r3354, 32;
	add.s32 	%r3353, %r3353, 32;
	add.s32 	%r3352, %r3352, 32;
	add.s32 	%r3351, %r3351, 32;
	add.s32 	%r3350, %r3350, 32;
	add.s32 	%r3349, %r3349, 32;
	add.s32 	%r3348, %r3348, 32;
	add.s32 	%r3347, %r3347, 32;
	add.s32 	%r3346, %r3346, 32;
	add.s32 	%r3345, %r3345, 32;
	add.s32 	%r3344, %r3344, 32;
	add.s32 	%r3343, %r3343, 32;
	add.s32 	%r3342, %r3342, 32;
	add.s32 	%r3341, %r3341, 32;
	add.s32 	%r3340, %r3340, 32;
	add.s32 	%r3339, %r3339, 32;
	add.s32 	%r3338, %r3338, 32;
	add.s32 	%r3337, %r3337, %r2898;
	add.s32 	%r3336, %r3336, 32;
	add.s32 	%r3335, %r3335, 32;
	add.s32 	%r3334, %r3334, 32;
	add.s32 	%r3333, %r3333, 32;
	add.s32 	%r3332, %r3332, 32;
	add.s32 	%r3331, %r3331, 32;
	add.s32 	%r3330, %r3330, 32;
	add.s32 	%r3329, %r3329, 32;
	add.s32 	%r3328, %r3328, 32;
	add.s32 	%r3327, %r3327, 32;
	add.s32 	%r3326, %r3326, 32;
	add.s32 	%r3325, %r3325, 32;
	add.s32 	%r3324, %r3324, 32;
	add.s32 	%r3323, %r3323, 32;
	add.s32 	%r3322, %r3322, 32;
	add.s32 	%r3321, %r3321, 32;
	add.s32 	%r3320, %r3320, 32;
	add.s32 	%r3319, %r3319, 32;
	add.s32 	%r3318, %r3318, 32;
	add.s32 	%r3317, %r3317, 32;
	add.s32 	%r3316, %r3316, 32;
	add.s32 	%r3315, %r3315, 32;
	add.s32 	%r3314, %r3314, 32;
	add.s32 	%r3313, %r3313, 32;
	add.s32 	%r3312, %r3312, 32;
	add.s32 	%r3311, %r3311, 32;
	add.s32 	%r3310, %r3310, 32;
	add.s32 	%r3309, %r3309, 32;
	add.s32 	%r3308, %r3308, 32;
	add.s32 	%r3307, %r3307, 32;
	add.s32 	%r3306, %r3306, 32;
	add.s32 	%r3305, %r3305, 32;
	add.s32 	%r3304, %r3304, 32;
	add.s32 	%r3303, %r3303, 32;
	@%p386 bra 	$L__BB2_259;
	bra.uni 	$L__BB2_2;
$L__BB2_259:
	ld.param.u32 	%r3110, [_Z31matrix_multiplication_kernel_v3PKfS0_Pfiii_param_4];
	ld.param.u32 	%r2980, [_Z31matrix_multiplication_kernel_v3PKfS0_Pfiii_param_3];
	ld.param.u64 	%rd566, [_Z31matrix_multiplication_kernel_v3PKfS0_Pfiii_param_2];
	cvta.to.global.u64 	%rd1, %rd566;
	mov.u32 	%r2899, %tid.y;
	shl.b32 	%r2900, %r2899, 3;
	mov.u32 	%r2901, %ctaid.y;
	shl.b32 	%r2902, %r2901, 5;
	add.s32 	%r391, %r2902, %r2900;
	mov.u32 	%r2903, %ctaid.x;
	shl.b32 	%r2904, %r2903, 5;
	mov.u32 	%r2905, %tid.x;
	shl.b32 	%r2906, %r2905, 3;
	add.s32 	%r2907, %r2904, %r2906;
	setp.lt.s32 	%p387, %r391, %r2980;
	mul.lo.s32 	%r393, %r391, %r3110;
	setp.lt.s32 	%p388, %r2907, %r3110;
	and.pred  	%p389, %p387, %p388;
	@%p389 bra 	$L__BB2_260;
	bra.uni 	$L__BB2_261;
$L__BB2_260:
	add.s32 	%r2908, %r2907, %r393;
	mul.wide.s32 	%rd398, %r2908, 4;
	add.s64 	%rd399, %rd1, %rd398;
	st.global.f32 	[%rd399], %f3138;
$L__BB2_261:
	ld.param.u32 	%r3111, [_Z31matrix_multiplication_kernel_v3PKfS0_Pfiii_param_4];
	ld.param.u32 	%r2981, [_Z31matrix_multiplication_kernel_v3PKfS0_Pfiii_param_3];
	setp.ge.s32 	%p390, %r391, %r2981;
	add.s32 	%r589, %r2907, 1;
	setp.ge.s32 	%p391, %r589, %r3111;
	cvt.s64.s32 	%rd400, %r393;
	cvt.s64.s32 	%rd2, %r2907;
	add.s64 	%rd401, %rd2, %rd400;
	shl.b64 	%rd402, %rd401, 2;
	add.s64 	%rd3, %rd1, %rd402;
	or.pred  	%p392, %p390, %p391;
	@%p392 bra 	$L__BB2_263;
	st.global.f32 	[%rd3+4], %f3137;
$L__BB2_263:
	ld.param.u32 	%r3112, [_Z31matrix_multiplication_kernel_v3PKfS0_Pfiii_param_4];
	ld.param.u32 	%r2982, [_Z31matrix_multiplication_kernel_v3PKfS0_Pfiii_param_3];
	setp.ge.s32 	%p393, %r391, %r2982;
	add.s32 	%r590, %r2907, 2;
	setp.ge.s32 	%p394, %r590, %r3112;
	or.pred  	%p395, %p393, %p394;
	@%p395 bra 	$L__BB2_265;
	st.global.f32 	[%rd3+8], %f3136;
$L__BB2_265:
	ld.param.u32 	%r3113, [_Z31matrix_multiplication_kernel_v3PKfS0_Pfiii_param_4];
	ld.param.u32 	%r2983, [_Z31matrix_multiplication_kernel_v3PKfS0_Pfiii_param_3];
	setp.ge.s32 	%p396, %r391, %r2983;
	add.s32 	%r591, %r2907, 3;
	setp.ge.s32 	%p397, %r591, %r3113;
	or.pred  	%p398, %p396, %p397;
	@%p398 bra 	$L__BB2_267;
	st.global.f32 	[%rd3+12], %f3135;
$L__BB2_267:
	ld.param.u32 	%r3114, [_Z31matrix_multiplication_kernel_v3PKfS0_Pfiii_param_4];
	ld.param.u32 	%r2984, [_Z31matrix_multiplication_kernel_v3PKfS0_Pfiii_param_3];
	setp.ge.s32 	%p399, %r391, %r2984;
	add.s32 	%r592, %r2907, 4;
	setp.ge.s32 	%p400, %r592, %r3114;
	or.pred  	%p401, %p399, %p400;
	@%p401 bra 	$L__BB2_269;
	st.global.f32 	[%rd3+16], %f3134;
$L__BB2_269:
	ld.param.u32 	%r3115, [_Z31matrix_multiplication_kernel_v3PKfS0_Pfiii_param_4];
	ld.param.u32 	%r2985, [_Z31matrix_multiplication_kernel_v3PKfS0_Pfiii_param_3];
	setp.ge.s32 	%p402, %r391, %r2985;
	add.s32 	%r593, %r2907, 5;
	setp.ge.s32 	%p403, %r593, %r3115;
	or.pred  	%p404, %p402, %p403;
	@%p404 bra 	$L__BB2_271;
	st.global.f32 	[%rd3+20], %f3133;
$L__BB2_271:
	ld.param.u32 	%r3116, [_Z31matrix_multiplication_kernel_v3PKfS0_Pfiii_param_4];
	ld.param.u32 	%r2986, [_Z31matrix_multiplication_kernel_v3PKfS0_Pfiii_param_3];
	setp.ge.s32 	%p405, %r391, %r2986;
	add.s32 	%r594, %r2907, 6;
	setp.ge.s32 	%p406, %r594, %r3116;
	or.pred  	%p407, %p405, %p406;
	@%p407 bra 	$L__BB2_273;
	st.global.f32 	[%rd3+24], %f3132;
$L__BB2_273:
	ld.param.u32 	%r3117, [_Z31matrix_multiplication_kernel_v3PKfS0_Pfiii_param_4];
	ld.param.u32 	%r2987, [_Z31matrix_multiplication_kernel_v3PKfS0_Pfiii_param_3];
	setp.ge.s32 	%p408, %r391, %r2987;
	add.s32 	%r595, %r2907, 7;
	setp.ge.s32 	%p409, %r595, %r3117;
	or.pred  	%p410, %p408, %p409;
	@%p410 bra 	$L__BB2_275;
	st.global.f32 	[%rd3+28], %f3131;
$L__BB2_275:
	ld.param.u32 	%r3118, [_Z31matrix_multiplication_kernel_v3PKfS0_Pfiii_param_4];
	ld.param.u32 	%r2988, [_Z31matrix_multiplication_kernel_v3PKfS0_Pfiii_param_3];
	setp.ge.s32 	%p411, %r2907, %r3118;
	add.s32 	%r596, %r391, 1;
	setp.ge.s32 	%p412, %r596, %r2988;
	add.s32 	%r597, %r393, %r3118;
	or.pred  	%p413, %p412, %p411;
	@%p413 bra 	$L__BB2_277;
	add.s32 	%r2909, %r2907, %r597;
	mul.wide.s32 	%rd403, %r2909, 4;
	add.s64 	%rd404, %rd1, %rd403;
	st.global.f32 	[%rd404], %f3130;
$L__BB2_277:
	ld.param.u32 	%r3119, [_Z31matrix_multiplication_kernel_v3PKfS0_Pfiii_param_4];
	ld.param.u32 	%r2989, [_Z31matrix_multiplication_kernel_v3PKfS0_Pfiii_param_3];
	setp.ge.s32 	%p414, %r596, %r2989;
	setp.ge.s32 	%p415, %r589, %r3119;
	cvt.s64.s32 	%rd405, %r597;
	add.s64 	%rd406, %rd2, %rd405;
	shl.b64 	%rd407, %rd406, 2;
	add.s64 	%rd4, %rd1, %rd407;
	or.pred  	%p416, %p414, %p415;
	@%p416 bra 	$L__BB2_279;
	st.global.f32 	[%rd4+4], %f3129;
$L__BB2_279:
	ld.param.u32 	%r3120, [_Z31matrix_multiplication_kernel_v3PKfS0_Pfiii_param_4];
	ld.param.u32 	%r2990, [_Z31matrix_multiplication_kernel_v3PKfS0_Pfiii_param_3];
	setp.ge.s32 	%p417, %r596, %r2990;
	setp.ge.s32 	%p418, %r590, %r3120;
	or.pred  	%p419, %p417, %p418;
	@%p419 bra 	$L__BB2_281;
	st.global.f32 	[%rd4+8], %f3128;
$L__BB2_281:
	ld.param.u32 	%r3121, [_Z31matrix_multiplication_kernel_v3PKfS0_Pfiii_param_4];
	ld.param.u32 	%r2991, [_Z31matrix_multiplication_kernel_v3PKfS0_Pfiii_param_3];
	setp.ge.s32 	%p420, %r596, %r2991;
	setp.ge.s32 	%p421, %r591, %r3121;
	or.pred  	%p422, %p420, %p421;
	@%p422 bra 	$L__BB2_283;
	st.global.f32 	[%rd4+12], %f3127;
$L__BB2_283:
	ld.param.u32 	%r3122, [_Z31matrix_multiplication_kernel_v3PKfS0_Pfiii_param_4];
	ld.param.u32 	%r2992, [_Z31matrix_multiplication_kernel_v3PKfS0_Pfiii_param_3];
	setp.ge.s32 	%p423, %r596, %r2992;
	setp.ge.s32 	%p424, %r592, %r3122;
	or.pred  	%p425, %p423, %p424;
	@%p425 bra 	$L__BB2_285;
	st.global.f32 	[%rd4+16], %f3126;
$L__BB2_285:
	ld.param.u32 	%r3123, [_Z31matrix_multiplication_kernel_v3PKfS0_Pfiii_param_4];
	ld.param.u32 	%r2993, [_Z31matrix_multiplication_kernel_v3PKfS0_Pfiii_param_3];
	setp.ge.s32 	%p426, %r596, %r2993;
	setp.ge.s32 	%p427, %r593, %r3123;
	or.pred  	%p428, %p426, %p427;
	@%p428 bra 	$L__BB2_287;
	st.global.f32 	[%rd4+20], %f3125;
$L__BB2_287:
	ld.param.u32 	%r3124, [_Z31matrix_multiplication_kernel_v3PKfS0_Pfiii_param_4];
	ld.param.u32 	%r2994, [_Z31matrix_multiplication_kernel_v3PKfS0_Pfiii_param_3];
	setp.ge.s32 	%p429, %r596, %r2994;
	setp.ge.s32 	%p430, %r594, %r3124;
	or.pred  	%p431, %p429, %p430;
	@%p431 bra 	$L__BB2_289;
	st.global.f32 	[%rd4+24], %f3124;
$L__BB2_289:
	ld.param.u32 	%r3125, [_Z31matrix_multiplication_kernel_v3PKfS0_Pfiii_param_4];
	ld.param.u32 	%r2995, [_Z31matrix_multiplication_kernel_v3PKfS0_Pfiii_param_3];
	setp.ge.s32 	%p432, %r596, %r2995;
	setp.ge.s32 	%p433, %r595, %r3125;
	or.pred  	%p434, %p432, %p433;
	@%p434 bra 	$L__BB2_291;
	st.global.f32 	[%rd4+28], %f3123;
$L__BB2_291:
	ld.param.u32 	%r3126, [_Z31matrix_multiplication_kernel_v3PKfS0_Pfiii_param_4];
	ld.param.u32 	%r2996, [_Z31matrix_multiplication_kernel_v3PKfS0_Pfiii_param_3];
	setp.ge.s32 	%p435, %r2907, %r3126;
	add.s32 	%r598, %r391, 2;
	setp.ge.s32 	%p436, %r598, %r2996;
	add.s32 	%r599, %r597, %r3126;
	or.pred  	%p437, %p436, %p435;
	@%p437 bra 	$L__BB2_293;
	add.s32 	%r2910, %r2907, %r599;
	mul.wide.s32 	%rd408, %r2910, 4;
	add.s64 	%rd409, %rd1, %rd408;
	st.global.f32 	[%rd409], %f3122;
$L__BB2_293:
	ld.param.u32 	%r3127, [_Z31matrix_multiplication_kernel_v3PKfS0_Pfiii_param_4];
	ld.param.u32 	%r2997, [_Z31matrix_multiplication_kernel_v3PKfS0_Pfiii_param_3];
	setp.ge.s32 	%p438, %r598, %r2997;
	setp.ge.s32 	%p439, %r589, %r3127;
	cvt.s64.s32 	%rd410, %r599;
	add.s64 	%rd411, %rd2, %rd410;
	shl.b64 	%rd412, %rd411, 2;
	add.s64 	%rd5, %rd1, %rd412;
	or.pred  	%p440, %p438, %p439;
	@%p440 bra 	$L__BB2_295;
	st.global.f32 	[%rd5+4], %f3121;
$L__BB2_295:
	ld.param.u32 	%r3128, [_Z31matrix_multiplication_kernel_v3PKfS0_Pfiii_param_4];
	ld.param.u32 	%r2998, [_Z31matrix_multiplication_kernel_v3PKfS0_Pfiii_param_3];
	setp.ge.s32 	%p441, %r598, %r2998;
	setp.ge.s32 	%p442, %r590, %r3128;
	or.pred  	%p443, %p441, %p442;
	@%p443 bra 	$L__BB2_297;
	st.global.f32 	[%rd5+8], %f3120;
$L__BB2_297:
	ld.param.u32 	%r3129, [_Z31matrix_multiplication_kernel_v3PKfS0_Pfiii_param_4];
	ld.param.u32 	%r2999, [_Z31matrix_multiplication_kernel_v3PKfS0_Pfiii_param_3];
	setp.ge.s32 	%p444, %r598, %r2999;
	setp.ge.s32 	%p445, %r591, %r3129;
	or.pred  	%p446, %p444, %p445;
	@%p446 bra 	$L__BB2_299;
	st.global.f32 	[%rd5+12], %f3119;
$L__BB2_299:
	ld.param.u32 	%r3130, [_Z31matrix_multiplication_kernel_v3PKfS0_Pfiii_param_4];
	ld.param.u32 	%r3000, [_Z31matrix_multiplication_kernel_v3PKfS0_Pfiii_param_3];
	setp.ge.s32 	%p447, %r598, %r3000;
	setp.ge.s32 	%p448, %r592, %r3130;
	or.pred  	%p449, %p447, %p448;
	@%p449 bra 	$L__BB2_301;
	st.global.f32 	[%rd5+16], %f3118;
$L__BB2_301:
	ld.param.u32 	%r3131, [_Z31matrix_multiplication_kernel_v3PKfS0_Pfiii_param_4];
	ld.param.u32 	%r3001, [_Z31matrix_multiplication_kernel_v3PKfS0_Pfiii_param_3];
	setp.ge.s32 	%p450, %r598, %r3001;
	setp.ge.s32 	%p451, %r593, %r3131;
	or.pred  	%p452, %p450, %p451;
	@%p452 bra 	$L__BB2_303;
	st.global.f32 	[%rd5+20], %f3117;
$L__BB2_303:
	ld.param.u32 	%r3132, [_Z31matrix_multiplication_kernel_v3PKfS0_Pfiii_param_4];
	ld.param.u32 	%r3002, [_Z31matrix_multiplication_kernel_v3PKfS0_Pfiii_param_3];
	setp.ge.s32 	%p453, %r598, %r3002;
	setp.ge.s32 	%p454, %r594, %r3132;
	or.pred  	%p455, %p453, %p454;
	@%p455 bra 	$L__BB2_305;
	st.global.f32 	[%rd5+24], %f3116;
$L__BB2_305:
	ld.param.u32 	%r3133, [_Z31matrix_multiplication_kernel_v3PKfS0_Pfiii_param_4];
	ld.param.u32 	%r3003, [_Z31matrix_multiplication_kernel_v3PKfS0_Pfiii_param_3];
	setp.ge.s32 	%p456, %r598, %r3003;
	setp.ge.s32 	%p457, %r595, %r3133;
	or.pred  	%p458, %p456, %p457;
	@%p458 bra 	$L__BB2_307;
	st.global.f32 	[%rd5+28], %f3115;
$L__BB2_307:
	ld.param.u32 	%r3134, [_Z31matrix_multiplication_kernel_v3PKfS0_Pfiii_param_4];
	ld.param.u32 	%r3004, [_Z31matrix_multiplication_kernel_v3PKfS0_Pfiii_param_3];
	setp.ge.s32 	%p459, %r2907, %r3134;
	add.s32 	%r600, %r391, 3;
	setp.ge.s32 	%p460, %r600, %r3004;
	add.s32 	%r601, %r599, %r3134;
	or.pred  	%p461, %p460, %p459;
	@%p461 bra 	$L__BB2_309;
	add.s32 	%r2911, %r2907, %r601;
	mul.wide.s32 	%rd413, %r2911, 4;
	add.s64 	%rd414, %rd1, %rd413;
	st.global.f32 	[%rd414], %f3114;
$L__BB2_309:
	ld.param.u32 	%r3135, [_Z31matrix_multiplication_kernel_v3PKfS0_Pfiii_param_4];
	ld.param.u32 	%r3005, [_Z31matrix_multiplication_kernel_v3PKfS0_Pfiii_param_3];
	setp.ge.s32 	%p462, %r600, %r3005;
	setp.ge.s32 	%p463, %r589, %r3135;
	cvt.s64.s32 	%rd415, %r601;
	add.s64 	%rd416, %rd2, %rd415;
	shl.b64 	%rd417, %rd416, 2;
	add.s64 	%rd6, %rd1, %rd417;
	or.pred  	%p464, %p462, %p463;
	@%p464 bra 	$L__BB2_311;
	st.global.f32 	[%rd6+4], %f3113;
$L__BB2_311:
	ld.param.u32 	%r3136, [_Z31matrix_multiplication_kernel_v3PKfS0_Pfiii_param_4];
	ld.param.u32 	%r3006, [_Z31matrix_multiplication_kernel_v3PKfS0_Pfiii_param_3];
	setp.ge.s32 	%p465, %r600, %r3006;
	setp.ge.s32 	%p466, %r590, %r3136;
	or.pred  	%p467, %p465, %p466;
	@%p467 bra 	$L__BB2_313;
	st.global.f32 	[%rd6+8], %f3112;
$L__BB2_313:
	ld.param.u32 	%r3137, [_Z31matrix_multiplication_kernel_v3PKfS0_Pfiii_param_4];
	ld.param.u32 	%r3007, [_Z31matrix_multiplication_kernel_v3PKfS0_Pfiii_param_3];
	setp.ge.s32 	%p468, %r600, %r3007;
	setp.ge.s32 	%p469, %r591, %r3137;
	or.pred  	%p470, %p468, %p469;
	@%p470 bra 	$L__BB2_315;
	st.global.f32 	[%rd6+12], %f3111;
$L__BB2_315:
	ld.param.u32 	%r3138, [_Z31matrix_multiplication_kernel_v3PKfS0_Pfiii_param_4];
	ld.param.u32 	%r3008, [_Z31matrix_multiplication_kernel_v3PKfS0_Pfiii_param_3];
	setp.ge.s32 	%p471, %r600, %r3008;
	setp.ge.s32 	%p472, %r592, %r3138;
	or.pred  	%p473, %p471, %p472;
	@%p473 bra 	$L__BB2_317;
	st.global.f32 	[%rd6+16], %f3110;
$L__BB2_317:
	ld.param.u32 	%r3139, [_Z31matrix_multiplication_kernel_v3PKfS0_Pfiii_param_4];
	ld.param.u32 	%r3009, [_Z31matrix_multiplication_kernel_v3PKfS0_Pfiii_param_3];
	setp.ge.s32 	%p474, %r600, %r3009;
	setp.ge.s32 	%p475, %r593, %r3139;
	or.pred  	%p476, %p474, %p475;
	@%p476 bra 	$L__BB2_319;
	st.global.f32 	[%rd6+20], %f3109;
$L__BB2_319:
	ld.param.u32 	%r3140, [_Z31matrix_multiplication_kernel_v3PKfS0_Pfiii_param_4];
	ld.param.u32 	%r3010, [_Z31matrix_multiplication_kernel_v3PKfS0_Pfiii_param_3];
	setp.ge.s32 	%p477, %r600, %r3010;
	setp.ge.s32 	%p478, %r594, %r3140;
	or.pred  	%p479, %p477, %p478;
	@%p479 bra 	$L__BB2_321;
	st.global.f32 	[%rd6+24], %f3108;
$L__BB2_321:
	ld.param.u32 	%r3141, [_Z31matrix_multiplication_kernel_v3PKfS0_Pfiii_param_4];
	ld.param.u32 	%r3011, [_Z31matrix_multiplication_kernel_v3PKfS0_Pfiii_param_3];
	setp.ge.s32 	%p480, %r600, %r3011;
	setp.ge.s32 	%p481, %r595, %r3141;
	or.pred  	%p482, %p480, %p481;
	@%p482 bra 	$L__BB2_323;
	st.global.f32 	[%rd6+28], %f3107;
$L__BB2_323:
	ld.param.u32 	%r3142, [_Z31matrix_multiplication_kernel_v3PKfS0_Pfiii_param_4];
	ld.param.u32 	%r3012, [_Z31matrix_multiplication_kernel_v3PKfS0_Pfiii_param_3];
	setp.ge.s32 	%p483, %r2907, %r3142;
	add.s32 	%r602, %r391, 4;
	setp.ge.s32 	%p484, %r602, %r3012;
	add.s32 	%r603, %r601, %r3142;
	or.pred  	%p485, %p484, %p483;
	@%p485 bra 	$L__BB2_325;
	add.s32 	%r2912, %r2907, %r603;
	mul.wide.s32 	%rd418, %r2912, 4;
	add.s64 	%rd419, %rd1, %rd418;
	st.global.f32 	[%rd419], %f3106;
$L__BB2_325:
	ld.param.u32 	%r3143, [_Z31matrix_multiplication_kernel_v3PKfS0_Pfiii_param_4];
	ld.param.u32 	%r3013, [_Z31matrix_multiplication_kernel_v3PKfS0_Pfiii_param_3];
	setp.ge.s32 	%p486, %r602, %r3013;
	setp.ge.s32 	%p487, %r589, %r3143;
	cvt.s64.s32 	%rd420, %r603;
	add.s64 	%rd421, %rd2, %rd420;
	shl.b64 	%rd422, %rd421, 2;
	add.s64 	%rd7, %rd1, %rd422;
	or.pred  	%p488, %p486, %p487;
	@%p488 bra 	$L__BB2_327;
	st.global.f32 	[%rd7+4], %f3105;
$L__BB2_327:
	ld.param.u32 	%r3144, [_Z31matrix_multiplication_kernel_v3PKfS0_Pfiii_param_4];
	ld.param.u32 	%r3014, [_Z31matrix_multiplication_kernel_v3PKfS0_Pfiii_param_3];
	setp.ge.s32 	%p489, %r602, %r3014;
	setp.ge.s32 	%p490, %r590, %r3144;
	or.pred  	%p491, %p489, %p490;
	@%p491 bra 	$L__BB2_329;
	st.global.f32 	[%rd7+8], %f3104;
$L__BB2_329:
	ld.param.u32 	%r3145, [_Z31matrix_multiplication_kernel_v3PKfS0_Pfiii_param_4];
	ld.param.u32 	%r3015, [_Z31matrix_multiplication_kernel_v3PKfS0_Pfiii_param_3];
	setp.ge.s32 	%p492, %r602, %r3015;
	setp.ge.s32 	%p493, %r591, %r3145;
	or.pred  	%p494, %p492, %p493;
	@%p494 bra 	$L__BB2_331;
	st.global.f32 	[%rd7+12], %f3103;
$L__BB2_331:
	ld.param.u32 	%r3146, [_Z31matrix_multiplication_kernel_v3PKfS0_Pfiii_param_4];
	ld.param.u32 	%r3016, [_Z31matrix_multiplication_kernel_v3PKfS0_Pfiii_param_3];
	setp.ge.s32 	%p495, %r602, %r3016;
	setp.ge.s32 	%p496, %r592, %r3146;
	or.pred  	%p497, %p495, %p496;
	@%p497 bra 	$L__BB2_333;
	st.global.f32 	[%rd7+16], %f3102;
$L__BB2_333:
	ld.param.u32 	%r3147, [_Z31matrix_multiplication_kernel_v3PKfS0_Pfiii_param_4];
	ld.param.u32 	%r3017, [_Z31matrix_multiplication_kernel_v3PKfS0_Pfiii_param_3];
	setp.ge.s32 	%p498, %r602, %r3017;
	setp.ge.s32 	%p499, %r593, %r3147;
	or.pred  	%p500, %p498, %p499;
	@%p500 bra 	$L__BB2_335;
	st.global.f32 	[%rd7+20], %f3101;
$L__BB2_335:
	ld.param.u32 	%r3148, [_Z31matrix_multiplication_kernel_v3PKfS0_Pfiii_param_4];
	ld.param.u32 	%r3018, [_Z31matrix_multiplication_kernel_v3PKfS0_Pfiii_param_3];
	setp.ge.s32 	%p501, %r602, %r3018;
	setp.ge.s32 	%p502, %r594, %r3148;
	or.pred  	%p503, %p501, %p502;
	@%p503 bra 	$L__BB2_337;
	st.global.f32 	[%rd7+24], %f3100;
$L__BB2_337:
	ld.param.u32 	%r3149, [_Z31matrix_multiplication_kernel_v3PKfS0_Pfiii_param_4];
	ld.param.u32 	%r3019, [_Z31matrix_multiplication_kernel_v3PKfS0_Pfiii_param_3];
	setp.ge.s32 	%p504, %r602, %r3019;
	setp.ge.s32 	%p505, %r595, %r3149;
	or.pred  	%p506, %p504, %p505;
	@%p506 bra 	$L__BB2_339;
	st.global.f32 	[%rd7+28], %f3099;
$L__BB2_339:
	ld.param.u32 	%r3150, [_Z31matrix_multiplication_kernel_v3PKfS0_Pfiii_param_4];
	ld.param.u32 	%r3020, [_Z31matrix_multiplication_kernel_v3PKfS0_Pfiii_param_3];
	setp.ge.s32 	%p507, %r2907, %r3150;
	add.s32 	%r604, %r391, 5;
	setp.ge.s32 	%p508, %r604, %r3020;
	add.s32 	%r605, %r603, %r3150;
	or.pred  	%p509, %p508, %p507;
	@%p509 bra 	$L__BB2_341;
	add.s32 	%r2913, %r2907, %r605;
	mul.wide.s32 	%rd423, %r2913, 4;
	add.s64 	%rd424, %rd1, %rd423;
	st.global.f32 	[%rd424], %f3098;
$L__BB2_341:
	ld.param.u32 	%r3151, [_Z31matrix_multiplication_kernel_v3PKfS0_Pfiii_param_4];
	ld.param.u32 	%r3021, [_Z31matrix_multiplication_kernel_v3PKfS0_Pfiii_param_3];
	setp.ge.s32 	%p510, %r604, %r3021;
	setp.ge.s32 	%p511, %r589, %r3151;
	cvt.s64.s32 	%rd425, %r605;
	add.s64 	%rd426, %rd2, %rd425;
	shl.b64 	%rd427, %rd426, 2;
	add.s64 	%rd8, %rd1, %rd427;
	or.pred  	%p512, %p510, %p511;
	@%p512 bra 	$L__BB2_343;
	st.global.f32 	[%rd8+4], %f3097;
$L__BB2_343:
	ld.param.u32 	%r3152, [_Z31matrix_multiplication_kernel_v3PKfS0_Pfiii_param_4];
	ld.param.u32 	%r3022, [_Z31matrix_multiplication_kernel_v3PKfS0_Pfiii_param_3];
	setp.ge.s32 	%p513, %r604, %r3022;
	setp.ge.s32 	%p514, %r590, %r3152;
	or.pred  	%p515, %p513, %p514;
	@%p515 bra 	$L__BB2_345;
	st.global.f32 	[%rd8+8], %f3096;
$L__BB2_345:
	ld.param.u32 	%r3153, [_Z31matrix_multiplication_kernel_v3PKfS0_Pfiii_param_4];
	ld.param.u32 	%r3023, [_Z31matrix_multiplication_kernel_v3PKfS0_Pfiii_param_3];
	setp.ge.s32 	%p516, %r604, %r3023;
	setp.ge.s32 	%p517, %r591, %r3153;
	or.pred  	%p518, %p516, %p517;
	@%p518 bra 	$L__BB2_347;
	st.global.f32 	[%rd8+12], %f3095;
$L__BB2_347:
	ld.param.u32 	%r3154, [_Z31matrix_multiplication_kernel_v3PKfS0_Pfiii_param_4];
	ld.param.u32 	%r3024, [_Z31matrix_multiplication_kernel_v3PKfS0_Pfiii_param_3];
	setp.ge.s32 	%p519, %r604, %r3024;
	setp.ge.s32 	%p520, %r592, %r3154;
	or.pred  	%p521, %p519, %p520;
	@%p521 bra 	$L__BB2_349;
	st.global.f32 	[%rd8+16], %f3094;
$L__BB2_349:
	ld.param.u32 	%r3155, [_Z31matrix_multiplication_kernel_v3PKfS0_Pfiii_param_4];
	ld.param.u32 	%r3025, [_Z31matrix_multiplication_kernel_v3PKfS0_Pfiii_param_3];
	setp.ge.s32 	%p522, %r604, %r3025;
	setp.ge.s32 	%p523, %r593, %r3155;
	or.pred  	%p524, %p522, %p523;
	@%p524 bra 	$L__BB2_351;
	st.global.f32 	[%rd8+20], %f3093;
$L__BB2_351:
	ld.param.u32 	%r3156, [_Z31matrix_multiplication_kernel_v3PKfS0_Pfiii_param_4];
	ld.param.u32 	%r3026, [_Z31matrix_multiplication_kernel_v3PKfS0_Pfiii_param_3];
	setp.ge.s32 	%p525, %r604, %r3026;
	setp.ge.s32 	%p526, %r594, %r3156;
	or.pred  	%p527, %p525, %p526;
	@%p527 bra 	$L__BB2_353;
	st.global.f32 	[%rd8+24], %f3092;
$L__BB2_353:
	ld.param.u32 	%r3157, [_Z31matrix_multiplication_kernel_v3PKfS0_Pfiii_param_4];
	ld.param.u32 	%r3027, [_Z31matrix_multiplication_kernel_v3PKfS0_Pfiii_param_3];
	setp.ge.s32 	%p528, %r604, %r3027;
	setp.ge.s32 	%p529, %r595, %r3157;
	or.pred  	%p530, %p528, %p529;
	@%p530 bra 	$L__BB2_355;
	st.global.f32 	[%rd8+28], %f3091;
$L__BB2_355:
	ld.param.u32 	%r3158, [_Z31matrix_multiplication_kernel_v3PKfS0_Pfiii_param_4];
	ld.param.u32 	%r3028, [_Z31matrix_multiplication_kernel_v3PKfS0_Pfiii_param_3];
	setp.ge.s32 	%p531, %r2907, %r3158;
	add.s32 	%r606, %r391, 6;
	setp.ge.s32 	%p532, %r606, %r3028;
	add.s32 	%r607, %r605, %r3158;
	or.pred  	%p533, %p532, %p531;
	@%p533 bra 	$L__BB2_357;
	add.s32 	%r2914, %r2907, %r607;
	mul.wide.s32 	%rd428, %r2914, 4;
	add.s64 	%rd429, %rd1, %rd428;
	st.global.f32 	[%rd429], %f3090;
$L__BB2_357:
	ld.param.u32 	%r3159, [_Z31matrix_multiplication_kernel_v3PKfS0_Pfiii_param_4];
	ld.param.u32 	%r3029, [_Z31matrix_multiplication_kernel_v3PKfS0_Pfiii_param_3];
	setp.ge.s32 	%p534, %r606, %r3029;
	setp.ge.s32 	%p535, %r589, %r3159;
	cvt.s64.s32 	%rd430, %r607;
	add.s64 	%rd431, %rd2, %rd430;
	shl.b64 	%rd432, %rd431, 2;
	add.s64 	%rd9, %rd1, %rd432;
	or.pred  	%p536, %p534, %p535;
	@%p536 bra 	$L__BB2_359;
	st.global.f32 	[%rd9+4], %f3089;
$L__BB2_359:
	ld.param.u32 	%r3160, [_Z31matrix_multiplication_kernel_v3PKfS0_Pfiii_param_4];
	ld.param.u32 	%r3030, [_Z31matrix_multiplication_kernel_v3PKfS0_Pfiii_param_3];
	setp.ge.s32 	%p537, %r606, %r3030;
	setp.ge.s32 	%p538, %r590, %r3160;
	or.pred  	%p539, %p537, %p538;
	@%p539 bra 	$L__BB2_361;
	st.global.f32 	[%rd9+8], %f3088;
$L__BB2_361:
	ld.param.u32 	%r3161, [_Z31matrix_multiplication_kernel_v3PKfS0_Pfiii_param_4];
	ld.param.u32 	%r3031, [_Z31matrix_multiplication_kernel_v3PKfS0_Pfiii_param_3];
	setp.ge.s32 	%p540, %r606, %r3031;
	setp.ge.s32 	%p541, %r591, %r3161;
	or.pred  	%p542, %p540, %p541;
	@%p542 bra 	$L__BB2_363;
	st.global.f32 	[%rd9+12], %f3087;
$L__BB2_363:
	ld.param.u32 	%r3162, [_Z31matrix_multiplication_kernel_v3PKfS0_Pfiii_param_4];
	ld.param.u32 	%r3032, [_Z31matrix_multiplication_kernel_v3PKfS0_Pfiii_param_3];
	setp.ge.s32 	%p543, %r606, %r3032;
	setp.ge.s32 	%p544, %r592, %r3162;
	or.pred  	%p545, %p543, %p544;
	@%p545 bra 	$L__BB2_365;
	st.global.f32 	[%rd9+16], %f3086;
$L__BB2_365:
	ld.param.u32 	%r3163, [_Z31matrix_multiplication_kernel_v3PKfS0_Pfiii_param_4];
	ld.param.u32 	%r3033, [_Z31matrix_multiplication_kernel_v3PKfS0_Pfiii_param_3];
	setp.ge.s32 	%p546, %r606, %r3033;
	setp.ge.s32 	%p547, %r593, %r3163;
	or.pred  	%p548, %p546, %p547;
	@%p548 bra 	$L__BB2_367;
	st.global.f32 	[%rd9+20], %f3085;
$L__BB2_367:
	ld.param.u32 	%r3164, [_Z31matrix_multiplication_kernel_v3PKfS0_Pfiii_param_4];
	ld.param.u32 	%r3034, [_Z31matrix_multiplication_kernel_v3PKfS0_Pfiii_param_3];
	setp.ge.s32 	%p549, %r606, %r3034;
	setp.ge.s32 	%p550, %r594, %r3164;
	or.pred  	%p551, %p549, %p550;
	@%p551 bra 	$L__BB2_369;
	st.global.f32 	[%rd9+24], %f3084;
$L__BB2_369:
	ld.param.u32 	%r3165, [_Z31matrix_multiplication_kernel_v3PKfS0_Pfiii_param_4];
	ld.param.u32 	%r3035, [_Z31matrix_multiplication_kernel_v3PKfS0_Pfiii_param_3];
	setp.ge.s32 	%p552, %r606, %r3035;
	setp.ge.s32 	%p553, %r595, %r3165;
	or.pred  	%p554, %p552, %p553;
	@%p554 bra 	$L__BB2_371;
	st.global.f32 	[%rd9+28], %f3083;
$L__BB2_371:
	ld.param.u32 	%r3166, [_Z31matrix_multiplication_kernel_v3PKfS0_Pfiii_param_4];
	ld.param.u32 	%r3036, [_Z31matrix_multiplication_kernel_v3PKfS0_Pfiii_param_3];
	setp.ge.s32 	%p555, %r2907, %r3166;
	add.s32 	%r608, %r391, 7;
	setp.ge.s32 	%p556, %r608, %r3036;
	add.s32 	%r609, %r607, %r3166;
	or.pred  	%p557, %p556, %p555;
	@%p557 bra 	$L__BB2_373;
	add.s32 	%r2915, %r2907, %r609;
	mul.wide.s32 	%rd433, %r2915, 4;
	add.s64 	%rd434, %rd1, %rd433;
	st.global.f32 	[%rd434], %f3082;
$L__BB2_373:
	ld.param.u32 	%r3167, [_Z31matrix_multiplication_kernel_v3PKfS0_Pfiii_param_4];
	ld.param.u32 	%r3037, [_Z31matrix_multiplication_kernel_v3PKfS0_Pfiii_param_3];
	setp.ge.s32 	%p558, %r608, %r3037;
	setp.ge.s32 	%p559, %r589, %r3167;
	cvt.s64.s32 	%rd435, %r609;
	add.s64 	%rd436, %rd2, %rd435;
	shl.b64 	%rd437, %rd436, 2;
	add.s64 	%rd10, %rd1, %rd437;
	or.pred  	%p560, %p558, %p559;
	@%p560 bra 	$L__BB2_375;
	st.global.f32 	[%rd10+4], %f3081;
$L__BB2_375:
	ld.param.u32 	%r3168, [_Z31matrix_multiplication_kernel_v3PKfS0_Pfiii_param_4];
	ld.param.u32 	%r3038, [_Z31matrix_multiplication_kernel_v3PKfS0_Pfiii_param_3];
	setp.ge.s32 	%p561, %r608, %r3038;
	setp.ge.s32 	%p562, %r590, %r3168;
	or.pred  	%p563, %p561, %p562;
	@%p563 bra 	$L__BB2_377;
	st.global.f32 	[%rd10+8], %f3080;
$L__BB2_377:
	ld.param.u32 	%r3169, [_Z31matrix_multiplication_kernel_v3PKfS0_Pfiii_param_4];
	ld.param.u32 	%r3039, [_Z31matrix_multiplication_kernel_v3PKfS0_Pfiii_param_3];
	setp.ge.s32 	%p564, %r608, %r3039;
	setp.ge.s32 	%p565, %r591, %r3169;
	or.pred  	%p566, %p564, %p565;
	@%p566 bra 	$L__BB2_379;
	st.global.f32 	[%rd10+12], %f3079;
$L__BB2_379:
	ld.param.u32 	%r3170, [_Z31matrix_multiplication_kernel_v3PKfS0_Pfiii_param_4];
	ld.param.u32 	%r3040, [_Z31matrix_multiplication_kernel_v3PKfS0_Pfiii_param_3];
	setp.ge.s32 	%p567, %r608, %r3040;
	setp.ge.s32 	%p568, %r592, %r3170;
	or.pred  	%p569, %p567, %p568;
	@%p569 bra 	$L__BB2_381;
	st.global.f32 	[%rd10+16], %f3078;
$L__BB2_381:
	ld.param.u32 	%r3171, [_Z31matrix_multiplication_kernel_v3PKfS0_Pfiii_param_4];
	ld.param.u32 	%r3041, [_Z31matrix_multiplication_kernel_v3PKfS0_Pfiii_param_3];
	setp.ge.s32 	%p570, %r608, %r3041;
	setp.ge.s32 	%p571, %r593, %r3171;
	or.pred  	%p572, %p570, %p571;
	@%p572 bra 	$L__BB2_383;
	st.global.f32 	[%rd10+20], %f3077;
$L__BB2_383:
	ld.param.u32 	%r3172, [_Z31matrix_multiplication_kernel_v3PKfS0_Pfiii_param_4];
	ld.param.u32 	%r3042, [_Z31matrix_multiplication_kernel_v3PKfS0_Pfiii_param_3];
	setp.ge.s32 	%p573, %r608, %r3042;
	setp.ge.s32 	%p574, %r594, %r3172;
	or.pred  	%p575, %p573, %p574;
	@%p575 bra 	$L__BB2_385;
	st.global.f32 	[%rd10+24], %f3076;
$L__BB2_385:
	ld.param.u32 	%r3173, [_Z31matrix_multiplication_kernel_v3PKfS0_Pfiii_param_4];
	ld.param.u32 	%r3043, [_Z31matrix_multiplication_kernel_v3PKfS0_Pfiii_param_3];
	setp.ge.s32 	%p576, %r608, %r3043;
	setp.ge.s32 	%p577, %r595, %r3173;
	or.pred  	%p578, %p576, %p577;
	@%p578 bra 	$L__BB2_387;
	st.global.f32 	[%rd10+28], %f3075;
$L__BB2_387:
	ret;

}


// ===== COMPILED SASS (sm_100) =====

	.target	sm_100

	.elftype	@"ET_EXEC"


//--------------------- .note.nv.tkinfo           --------------------------
	.section	.note.nv.tkinfo,"",@"SHT_NOTE"
	.sectionflags	@"SHF_NOTE_NV_TKINFO"
	.tkinfo
        /*0018*/ 	.word	0x00000002
        /*0030*/ 	.string	""
        /*0030*/ 	.string	"ptxas"
        /*0030*/ 	.string	"Cuda compilation tools, release 13.0, V13.0.88"
        /*0030*/ 	.string	"Build cuda_13.0.r13.0/compiler.36424714_0"
        /*0030*/ 	.string	"-arch sm_100 -m 64 "



//--------------------- .note.nv.cuinfo           --------------------------
	.section	.note.nv.cuinfo,"",@"SHT_NOTE"
	.sectionflags	@"SHF_NOTE_NV_CUINFO"
        /*0018*/ 	.short	0x0002
        /*001a*/ 	.short	0x0064
        /*001c*/ 	.short	0x0082
	.zero		2


//--------------------- .nv.info                  --------------------------
	.section	.nv.info,"",@"SHT_CUDA_INFO"
	.align	4


	//----- nvinfo : EIATTR_REGCOUNT
	.align		4
        /*0000*/ 	.byte	0x04, 0x2f
        /*0002*/ 	.short	(.L_1 - .L_0)
	.align		4
.L_0:
        /*0004*/ 	.word	index@(_Z31matrix_multiplication_kernel_v2PKfS0_Pfiii)
        /*0008*/ 	.word	0x00000020


	//----- nvinfo : EIATTR_FRAME_SIZE
	.align		4
.L_1:
        /*000c*/ 	.byte	0x04, 0x11
        /*000e*/ 	.short	(.L_3 - .L_2)
	.align		4
.L_2:
        /*0010*/ 	.word	index@(_Z31matrix_multiplication_kernel_v2PKfS0_Pfiii)
        /*0014*/ 	.word	0x00000000


	//----- nvinfo : EIATTR_REGCOUNT
	.align		4
.L_3:
        /*0018*/ 	.byte	0x04, 0x2f
        /*001a*/ 	.short	(.L_5 - .L_4)
	.align		4
.L_4:
        /*001c*/ 	.word	index@(_Z33matrix_multiplication_kernel_v3_0PKfS0_Pfiii)
        /*0020*/ 	.word	0x0000009c


	//----- nvinfo : EIATTR_FRAME_SIZE
	.align		4
.L_5:
        /*0024*/ 	.byte	0x04, 0x11
        /*0026*/ 	.short	(.L_7 - .L_6)
	.align		4
.L_6:
        /*0028*/ 	.word	index@(_Z33matrix_multiplication_kernel_v3_0PKfS0_Pfiii)
        /*002c*/ 	.word	0x00000000


	//----- nvinfo : EIATTR_REGCOUNT
	.align		4
.L_7:
        /*0030*/ 	.byte	0x04, 0x2f
        /*0032*/ 	.short	(.L_9 - .L_8)
	.align		4
.L_8:
        /*0034*/ 	.word	index@(_Z31matrix_multiplication_kernel_v3PKfS0_Pfiii)
        /*0038*/ 	.word	0x000000ff


	//----- nvinfo : EIATTR_FRAME_SIZE
	.align		4
.L_9:
        /*003c*/ 	.byte	0x04, 0x11
        /*003e*/ 	.short	(.L_11 - .L_10)
	.align		4
.L_10:
        /*0040*/ 	.word	index@(_Z31matrix_multiplication_kernel_v3PKfS0_Pfiii)
        /*0044*/ 	.word	0x00000208


	//----- nvinfo : EIATTR_MIN_STACK_SIZE
	.align		4
.L_11:
        /*0048*/ 	.byte	0x04, 0x12
        /*004a*/ 	.short	(.L_13 - .L_12)
	.align		4
.L_12:
        /*004c*/ 	.word	index@(_Z31matrix_multiplication_kernel_v3PKfS0_Pfiii)
        /*0050*/ 	.word	0x00000208


	//----- nvinfo : EIATTR_MIN_STACK_SIZE
	.align		4
.L_13:
        /*0054*/ 	.byte	0x04, 0x12
        /*0056*/ 	.short	(.L_15 - .L_14)
	.align		4
.L_14:
        /*0058*/ 	.word	index@(_Z33matrix_multiplication_kernel_v3_0PKfS0_Pfiii)
        /*005c*/ 	.word	0x00000000


	//----- nvinfo : EIATTR_MIN_STACK_SIZE
	.align		4
.L_15:
        /*0060*/ 	.byte	0x04, 0x12
        /*0062*/ 	.short	(.L_17 - .L_16)
	.align		4
.L_16:
        /*0064*/ 	.word	index@(_Z31matrix_multiplication_kernel_v2PKfS0_Pfiii)
        /*0068*/ 	.word	0x00000000
.L_17:


//--------------------- .nv.compat                --------------------------
	.section	.nv.compat,"",@"SHT_CUDA_COMPAT_INFO"
	.align	4
        /*0000*/ 	.byte	0x02, 0x09, 0x00, 0x00, 0x02, 0x02, 0x01, 0x00, 0x02, 0x05, 0x05, 0x00, 0x03, 0x07, 0x01, 0x01
        /*0010*/ 	.byte	0x02, 0x03, 0x00, 0x00, 0x02, 0x06, 0x01, 0x00, 0x04, 0x0b, 0x08, 0x00, 0x09, 0x00, 0x00, 0x00
        /*0020*/ 	.byte	0x00, 0x00, 0x00, 0x00


//--------------------- .nv.info._Z31matrix_multiplication_kernel_v3PKfS0_Pfiii --------------------------
	.section	.nv.info._Z31matrix_multiplication_kernel_v3PKfS0_Pfiii,"",@"SHT_CUDA_INFO"
	.sectionflags	@""
	.align	4


	//----- nvinfo : EIATTR_CUDA_API_VERSION
	.align		4
        /*0000*/ 	.byte	0x04, 0x37
        /*0002*/ 	.short	(.L_19 - .L_18)
.L_18:
        /*0004*/ 	.word	0x00000082


	//----- nvinfo : EIATTR_KPARAM_INFO
	.align		4
.L_19:
        /*0008*/ 	.byte	0x04, 0x17
        /*000a*/ 	.short	(.L_21 - .L_20)
.L_20:
        /*000c*/ 	.word	0x00000000
        /*0010*/ 	.short	0x0005
        /*0012*/ 	.short	0x0020
        /*0014*/ 	.byte	0x00, 0xf0, 0x11, 0x00


	//----- nvinfo : EIATTR_KPARAM_INFO
	.align		4
.L_21:
        /*0018*/ 	.byte	0x04, 0x17
        /*001a*/ 	.short	(.L_23 - .L_22)
.L_22:
        /*001c*/ 	.word	0x00000000
        /*0020*/ 	.short	0x0004
        /*0022*/ 	.short	0x001c
        /*0024*/ 	.byte	0x00, 0xf0, 0x11, 0x00


	//----- nvinfo : EIATTR_KPARAM_INFO
	.align		4
.L_23:
        /*0028*/ 	.byte	0x04, 0x17
        /*002a*/ 	.short	(.L_25 - .L_24)
.L_24:
        /*002c*/ 	.word	0x00000000
        /*0030*/ 	.short	0x0003
        /*0032*/ 	.short	0x0018
        /*0034*/ 	.byte	0x00, 0xf0, 0x11, 0x00


	//----- nvinfo : EIATTR_KPARAM_INFO
	.align		4
.L_25:
        /*0038*/ 	.byte	0x04, 0x17
        /*003a*/ 	.short	(.L_27 - .L_26)
.L_26:
        /*003c*/ 	.word	0x00000000
        /*0040*/ 	.short	0x0002
        /*0042*/ 	.short	0x0010
        /*0044*/ 	.byte	0x00, 0xf5, 0x21, 0x00


	//----- nvinfo : EIATTR_KPARAM_INFO
	.align		4
.L_27:
        /*0048*/ 	.byte	0x04, 0x17
        /*004a*/ 	.short	(.L_29 - .L_28)
.L_28:
        /*004c*/ 	.word	0x00000000
        /*0050*/ 	.short	0x0001
        /*0052*/ 	.short	0x0008
        /*0054*/ 	.byte	0x00, 0xf5, 0x21, 0x00


	//----- nvinfo : EIATTR_KPARAM_INFO
	.align		4
.L_29:
        /*0058*/ 	.byte	0x04, 0x17
        /*005a*/ 	.short	(.L_31 - .L_30)
.L_30:
        /*005c*/ 	.word	0x00000000
        /*0060*/ 	.short	0x0000
        /*0062*/ 	.short	0x0000
        /*0064*/ 	.byte	0x00, 0xf5, 0x21, 0x00


	//----- nvinfo : EIATTR_SPARSE_MMA_MASK
	.align		4
.L_31:
        /*0068*/ 	.byte	0x03, 0x50
        /*006a*/ 	.short	0x0000


	//----- nvinfo : EIATTR_MAXREG_COUNT
	.align		4
        /*006c*/ 	.byte	0x03, 0x1b
        /*006e*/ 	.short	0x00ff


	//----- nvinfo : EIATTR_NUM_BARRIERS
	.align		4
        /*0070*/ 	.byte	0x02, 0x4c
        /*0072*/ 	.byte	0x01
	.zero		1


	//----- nvinfo : EIATTR_ANNOTATIONS
	.align		4
        /*0074*/ 	.byte	0x04, 0x55
        /*0076*/ 	.short	(.L_33 - .L_32)


	//   ....[0]....
.L_32:
        /*0078*/ 	.word	0x00000001
        /*007c*/ 	.byte	0x50, 0x03, 0x00, 0x00, 0x01, 0x00, 0x00, 0x00, 0xc0, 0x04, 0x00, 0x00, 0x01, 0x00, 0x00, 0x00
        /* <DEDUP_REMOVED lines=153> */
        /*0a1c*/ 	.byte	0x60, 0x0a, 0x02, 0x00, 0x01, 0x00, 0x00, 0x00, 0x70, 0x0a, 0x02, 0x00


	//----- nvinfo : EIATTR_MERCURY_ISA_VERSION
	.align		4
.L_33:
        /*0a28*/ 	.byte	0x03, 0x5f
        /*0a2a*/ 	.short	0x0101


	//----- nvinfo : EIATTR_UNUSED_LOAD_BYTE_OFFSET
	.align		4
        /*0a2c*/ 	.byte	0x04, 0x44
        /*0a2e*/ 	.short	(.L_35 - .L_34)


	//   ....[0]....
.L_34:
        /*0a30*/ 	.word	0x000068a0
        /*0a34*/ 	.word	0x0000fff0


	//   ....[1]....
        /*0a38*/ 	.word	0x000068b0
        /*0a3c*/ 	.word	0x0000fff0


	//   ....[2]....
        /*0a40*/ 	.word	0x000068e0
        /*0a44*/ 	.word	0x0000ff0f


	//   ....[3]....
        /*0a48*/ 	.word	0x00006900
        /*0a4c*/ 	.word	0x0000ff0f


	//   ....[4]....
        /*0a50*/ 	.word	0x00006910
        /*0a54*/ 	.word	0x0000fff0


	//   ....[5]....
        /*0a58*/ 	.word	0x000069d0
        /*0a5c*/ 	.word	0x0000f0ff


	//   ....[6]....
        /*0a60*/ 	.word	0x00006b20
        /*0a64*/ 	.word	0x0000f0ff


	//   ....[7]....
        /*0a68*/ 	.word	0x00007570
        /*0a6c*/ 	.word	0x00000fff


	//   ....[8]....
        /*0a70*/ 	.word	0x00007e50
        /*0a74*/ 	.word	0x0000fff0


	//   ....[9]....
        /*0a78*/ 	.word	0x000086b0
        /*0a7c*/ 	.word	0x00000fff


	//   ....[10]....
        /*0a80*/ 	.word	0x00008f90
        /*0a84*/ 	.word	0x0000fff0


	//   ....[11]....
        /*0a88*/ 	.word	0x000097f0
        /*0a8c*/ 	.word	0x00000fff


	//   ....[12]....
        /*0a90*/ 	.word	0x0000a0b0
        /*0a94*/ 	.word	0x0000fff0


	//   ....[13]....
        /*0a98*/ 	.word	0x0000a910
        /*0a9c*/ 	.word	0x00000fff


	//   ....[14]....
        /*0aa0*/ 	.word	0x0000b1f0
        /*0aa4*/ 	.word	0x0000fff0


	//   ....[15]....
        /*0aa8*/ 	.word	0x0000ba40
        /*0aac*/ 	.word	0x00000fff


	//   ....[16]....
        /*0ab0*/ 	.word	0x0000c2d0
        /*0ab4*/ 	.word	0x0000fff0


	//   ....[17]....
        /*0ab8*/ 	.word	0x0000cae0
        /*0abc*/ 	.word	0x00000fff


	//   ....[18]....
        /*0ac0*/ 	.word	0x0000d410
        /*0ac4*/ 	.word	0x0000fff0


	//   ....[19]....
        /*0ac8*/ 	.word	0x0000dca0
        /*0acc*/ 	.word	0x00000fff


	//   ....[20]....
        /*0ad0*/ 	.word	0x0000e560
        /*0ad4*/ 	.word	0x0000fff0


	//   ....[21]....
        /*0ad8*/ 	.word	0x0000e6c0
        /*0adc*/ 	.word	0x00000fff


	//   ....[22]....
        /*0ae0*/ 	.word	0x0000e6d0
        /*0ae4*/ 	.word	0x00000fff


	//   ....[23]....
        /*0ae8*/ 	.word	0x0000ed20
        /*0aec*/ 	.word	0x00000fff


	//   ....[24]....
        /*0af0*/ 	.word	0x00015cd0
        /*0af4*/ 	.word	0x0000fff0


	//   ....[25]....
        /*0af8*/ 	.word	0x00015d10
        /*0afc*/ 	.word	0x0000ff0f


	//   ....[26]....
        /*0b00*/ 	.word	0x00015d20
        /*0b04*/ 	.word	0x0000f0ff


	//   ....[27]....
        /*0b08*/ 	.word	0x00015ee0
        /*0b0c*/ 	.word	0x0000fff0


	//   ....[28]....
        /*0b10*/ 	.word	0x00016010
        /*0b14*/ 	.word	0x0000ff0f


	//   ....[29]....
        /*0b18*/ 	.word	0x000160c0
        /*0b1c*/ 	.word	0x0000f0ff


	//   ....[30]....
        /*0b20*/ 	.word	0x000161c0
        /*0b24*/ 	.word	0x0000fff0


	//   ....[31]....
        /*0b28*/ 	.word	0x00016a90
        /*0b2c*/ 	.word	0x00000fff


	//   ....[32]....
        /*0b30*/ 	.word	0x00017710
        /*0b34*/ 	.word	0x0000fff0


	//   ....[33]....
        /*0b38*/ 	.word	0x000181e0
        /*0b3c*/ 	.word	0x00000fff


	//   ....[34]....
        /*0b40*/ 	.word	0x00018c30
        /*0b44*/ 	.word	0x0000fff0


	//   ....[35]....
        /*0b48*/ 	.word	0x00019530
        /*0b4c*/ 	.word	0x00000fff


	//   ....[36]....
        /*0b50*/ 	.word	0x0001a030
        /*0b54*/ 	.word	0x0000fff0


	//   ....[37]....
        /*0b58*/ 	.word	0x0001aa70
        /*0b5c*/ 	.word	0x00000fff


	//   ....[38]....
        /*0b60*/ 	.word	0x0001b4e0
        /*0b64*/ 	.word	0x0000fff0


	//   ....[39]....
        /*0b68*/ 	.word	0x0001be30
        /*0b6c*/ 	.word	0x00000fff


	//   ....[40]....
        /*0b70*/ 	.word	0x0001c9a0
        /*0b74*/ 	.word	0x0000fff0


	//   ....[41]....
        /*0b78*/ 	.word	0x0001d380
        /*0b7c*/ 	.word	0x00000fff


	//   ....[42]....
        /*0b80*/ 	.word	0x0001df50
        /*0b84*/ 	.word	0x0000fff0


	//   ....[43]....
        /*0b88*/ 	.word	0x0001e970
        /*0b8c*/ 	.word	0x00000fff


	//   ....[44]....
        /*0b90*/ 	.word	0x0001f4b0
        /*0b94*/ 	.word	0x0000fff0


	//   ....[45]....
        /*0b98*/ 	.word	0x0001f810
        /*0b9c*/ 	.word	0x00000fff


	//   ....[46]....
        /*0ba0*/ 	.word	0x0001f950
        /*0ba4*/ 	.word	0x00000fff


	//   ....[47]....
        /*0ba8*/ 	.word	0x000206c0
        /*0bac*/ 	.word	0x00000fff


	//----- nvinfo : EIATTR_VRC_CTA_INIT_COUNT
	.align		4
.L_35:
        /*0bb0*/ 	.byte	0x02, 0x4a
	.zero		1
	.zero		1


	//----- nvinfo : EIATTR_EXIT_INSTR_OFFSETS
	.align		4
        /*0bb4*/ 	.byte	0x04, 0x1c
        /*0bb6*/ 	.short	(.L_37 - .L_36)


	//   ....[0]....
.L_36:
        /*0bb8*/ 	.word	0x00022450


	//   ....[1]....
        /*0bbc*/ 	.word	0x00022470


	//----- nvinfo : EIATTR_CBANK_PARAM_SIZE
	.align		4
.L_37:
        /*0bc0*/ 	.byte	0x03, 0x19
        /*0bc2*/ 	.short	0x0024


	//----- nvinfo : EIATTR_PARAM_CBANK
	.align		4
        /*0bc4*/ 	.byte	0x04, 0x0a
        /*0bc6*/ 	.short	(.L_39 - .L_38)
	.align		4
.L_38:
        /*0bc8*/ 	.word	index@(.nv.constant0._Z31matrix_multiplication_kernel_v3PKfS0_Pfiii)
        /*0bcc*/ 	.short	0x0380
        /*0bce*/ 	.short	0x0024


	//----- nvinfo : EIATTR_SW_WAR
	.align		4
.L_39:
        /*0bd0*/ 	.byte	0x04, 0x36
        /*0bd2*/ 	.short	(.L_41 - .L_40)
.L_40:
        /*0bd4*/ 	.word	0x00000008
.L_41:


//--------------------- .nv.info._Z33matrix_multiplication_kernel_v3_0PKfS0_Pfiii --------------------------
	.section	.nv.info._Z33matrix_multiplication_kernel_v3_0PKfS0_Pfiii,"",@"SHT_CUDA_INFO"
	.sectionflags	@""
	.align	4


	//----- nvinfo : EIATTR_CUDA_API_VERSION
	.align		4
        /*0000*/ 	.byte	0x04, 0x37
        /*0002*/ 	.short	(.L_43 - .L_42)
.L_42:
        /*0004*/ 	.word	0x00000082


	//----- nvinfo : EIATTR_KPARAM_INFO
	.align		4
.L_43:
        /*0008*/ 	.byte	0x04, 0x17
        /*000a*/ 	.short	(.L_45 - .L_44)
.L_44:
        /*000c*/ 	.word	0x00000000
        /*0010*/ 	.short	0x0005
        /*0012*/ 	.short	0x0020
        /*0014*/ 	.byte	0x00, 0xf0, 0x11, 0x00


	//----- nvinfo : EIATTR_KPARAM_INFO
	.align		4
.L_45:
        /*0018*/ 	.byte	0x04, 0x17
        /*001a*/ 	.short	(.L_47 - .L_46)
.L_46:
        /*001c*/ 	.word	0x00000000
        /*0020*/ 	.short	0x0004
        /*0022*/ 	.short	0x001c
        /*0024*/ 	.byte	0x00, 0xf0, 0x11, 0x00


	//----- nvinfo : EIATTR_KPARAM_INFO
	.align		4
.L_47:
        /*0028*/ 	.byte	0x04, 0x17
        /*002a*/ 	.short	(.L_49 - .L_48)
.L_48:
        /*002c*/ 	.word	0x00000000
        /*0030*/ 	.short	0x0003
        /*0032*/ 	.short	0x0018
        /*0034*/ 	.byte	0x00, 0xf0, 0x11, 0x00


	//----- nvinfo : EIATTR_KPARAM_INFO
	.align		4
.L_49:
        /*0038*/ 	.byte	0x04, 0x17
        /*003a*/ 	.short	(.L_51 - .L_50)
.L_50:
        /*003c*/ 	.word	0x00000000
        /*0040*/ 	.short	0x0002
        /*0042*/ 	.short	0x0010
        /*0044*/ 	.byte	0x00, 0xf5, 0x21, 0x00


	//----- nvinfo : EIATTR_KPARAM_INFO
	.align		4
.L_51:
        /*0048*/ 	.byte	0x04, 0x17
        /*004a*/ 	.short	(.L_53 - .L_52)
.L_52:
        /*004c*/ 	.word	0x00000000
        /*0050*/ 	.short	0x0001
        /*0052*/ 	.short	0x0008
        /*0054*/ 	.byte	0x00, 0xf5, 0x21, 0x00


	//----- nvinfo : EIATTR_KPARAM_INFO
	.align		4
.L_53:
        /*0058*/ 	.byte	0x04, 0x17
        /*005a*/ 	.short	(.L_55 - .L_54)
.L_54:
        /*005c*/ 	.word	0x00000000
        /*0060*/ 	.short	0x0000
        /*0062*/ 	.short	0x0000
        /*0064*/ 	.byte	0x00, 0xf5, 0x21, 0x00


	//----- nvinfo : EIATTR_SPARSE_MMA_MASK
	.align		4
.L_55:
        /*0068*/ 	.byte	0x03, 0x50
        /*006a*/ 	.short	0x0000


	//----- nvinfo : EIATTR_MAXREG_COUNT
	.align		4
        /*006c*/ 	.byte	0x03, 0x1b
        /*006e*/ 	.short	0x00ff


	//----- nvinfo : EIATTR_NUM_BARRIERS
	.align		4
        /*0070*/ 	.byte	0x02, 0x4c
        /*0072*/ 	.byte	0x01
	.zero		1


	//----- nvinfo : EIATTR_MERCURY_ISA_VERSION
	.align		4
        /*0074*/ 	.byte	0x03, 0x5f
        /*0076*/ 	.short	0x0101


	//----- nvinfo : EIATTR_VRC_CTA_INIT_COUNT
	.align		4
        /*0078*/ 	.byte	0x02, 0x4a
	.zero		1
	.zero		1


	//----- nvinfo : EIATTR_EXIT_INSTR_OFFSETS
	.align		4
        /*007c*/ 	.byte	0x04, 0x1c
        /*007e*/ 	.short	(.L_57 - .L_56)


	//   ....[0]....
.L_56:
        /*0080*/ 	.word	0x0001dcf0


	//   ....[1]....
        /*0084*/ 	.word	0x0001df10


	//   ....[2]....
        /*0088*/ 	.word	0x0001df30


	//----- nvinfo : EIATTR_CRS_STACK_SIZE
	.align		4
.L_57:
        /*008c*/ 	.byte	0x04, 0x1e
        /*008e*/ 	.short	(.L_59 - .L_58)
.L_58:
        /*0090*/ 	.word	0x00000000


	//----- nvinfo : EIATTR_CBANK_PARAM_SIZE
	.align		4
.L_59:
        /*0094*/ 	.byte	0x03, 0x19
        /*0096*/ 	.short	0x0024


	//----- nvinfo : EIATTR_PARAM_CBANK
	.align		4
        /*0098*/ 	.byte	0x04, 0x0a
        /*009a*/ 	.short	(.L_61 - .L_60)
	.align		4
.L_60:
        /*009c*/ 	.word	index@(.nv.constant0._Z33matrix_multiplication_kernel_v3_0PKfS0_Pfiii)
        /*00a0*/ 	.short	0x0380
        /*00a2*/ 	.short	0x0024


	//----- nvinfo : EIATTR_SW_WAR
	.align		4
.L_61:
        /*00a4*/ 	.byte	0x04, 0x36
        /*00a6*/ 	.short	(.L_63 - .L_62)
.L_62:
        /*00a8*/ 	.word	0x00000008
.L_63:


//--------------------- .nv.info._Z31matrix_multiplication_kernel_v2PKfS0_Pfiii --------------------------
	.section	.nv.info._Z31matrix_multiplication_kernel_v2PKfS0_Pfiii,"",@"SHT_CUDA_INFO"
	.sectionflags	@""
	.align	4


	//----- nvinfo : EIATTR_CUDA_API_VERSION
	.align		4
        /*0000*/ 	.byte	0x04, 0x37
        /*0002*/ 	.short	(.L_65 - .L_64)
.L_64:
        /*0004*/ 	.word	0x00000082


	//----- nvinfo : EIATTR_KPARAM_INFO
	.align		4
.L_65:
        /*0008*/ 	.byte	0x04, 0x17
        /*000a*/ 	.short	(.L_67 - .L_66)
.L_66:
        /*000c*/ 	.word	0x00000000
        /*0010*/ 	.short	0x0005
        /*0012*/ 	.short	0x0020
        /*0014*/ 	.byte	0x00, 0xf0, 0x11, 0x00


	//----- nvinfo : EIATTR_KPARAM_INFO
	.align		4
.L_67:
        /*0018*/ 	.byte	0x04, 0x17
        /*001a*/ 	.short	(.L_69 - .L_68)
.L_68:
        /*001c*/ 	.word	0x00000000
        /*0020*/ 	.short	0x0004
        /*0022*/ 	.short	0x001c
        /*0024*/ 	.byte	0x00, 0xf0, 0x11, 0x00


	//----- nvinfo : EIATTR_KPARAM_INFO
	.align		4
.L_69:
        /*0028*/ 	.byte	0x04, 0x17
        /*002a*/ 	.short	(.L_71 - .L_70)
.L_70:
        /*002c*/ 	.word	0x00000000
        /*0030*/ 	.short	0x0003
        /*0032*/ 	.short	0x0018
        /*0034*/ 	.byte	0x00, 0xf0, 0x11, 0x00


	//----- nvinfo : EIATTR_KPARAM_INFO
	.align		4
.L_71:
        /*0038*/ 	.byte	0x04, 0x17
        /*003a*/ 	.short	(.L_73 - .L_72)
.L_72:
        /*003c*/ 	.word	0x00000000
        /*0040*/ 	.short	0x0002
        /*0042*/ 	.short	0x0010
        /*0044*/ 	.byte	0x00, 0xf5, 0x21, 0x00


	//----- nvinfo : EIATTR_KPARAM_INFO
	.align		4
.L_73:
        /*0048*/ 	.byte	0x04, 0x17
        /*004a*/ 	.short	(.L_75 - .L_74)
.L_74:
        /*004c*/ 	.word	0x00000000
        /*0050*/ 	.short	0x0001
        /*0052*/ 	.short	0x0008
        /*0054*/ 	.byte	0x00, 0xf5, 0x21, 0x00


	//----- nvinfo : EIATTR_KPARAM_INFO
	.align		4
.L_75:
        /*0058*/ 	.byte	0x04, 0x17
        /*005a*/ 	.short	(.L_77 - .L_76)
.L_76:
        /*005c*/ 	.word	0x00000000
        /*0060*/ 	.short	0x0000
        /*0062*/ 	.short	0x0000
        /*0064*/ 	.byte	0x00, 0xf5, 0x21, 0x00


	//----- nvinfo : EIATTR_SPARSE_MMA_MASK
	.align		4
.L_77:
        /*0068*/ 	.byte	0x03, 0x50
        /*006a*/ 	.short	0x0000


	//----- nvinfo : EIATTR_MAXREG_COUNT
	.align		4
        /*006c*/ 	.byte	0x03, 0x1b
        /*006e*/ 	.short	0x00ff


	//----- nvinfo : EIATTR_NUM_BARRIERS
	.align		4
        /*0070*/ 	.byte	0x02, 0x4c
        /*0072*/ 	.byte	0x01
	.zero		1


	//----- nvinfo : EIATTR_MERCURY_ISA_VERSION
	.align		4
        /*0074*/ 	.byte	0x03, 0x5f
        /*0076*/ 	.short	0x0101


	//----- nvinfo : EIATTR_VRC_CTA_INIT_COUNT
	.align		4
        /*0078*/ 	.byte	0x02, 0x4a
	.zero		1
	.zero		1


	//----- nvinfo : EIATTR_EXIT_INSTR_OFFSETS
	.align		4
        /*007c*/ 	.byte	0x04, 0x1c
        /*007e*/ 	.short	(.L_79 - .L_78)


	//   ....[0]....
.L_78:
        /*0080*/ 	.word	0x00000820


	//   ....[1]....
        /*0084*/ 	.word	0x00000870


	//----- nvinfo : EIATTR_CBANK_PARAM_SIZE
	.align		4
.L_79:
        /*0088*/ 	.byte	0x03, 0x19
        /*008a*/ 	.short	0x0024


	//----- nvinfo : EIATTR_PARAM_CBANK
	.align		4
        /*008c*/ 	.byte	0x04, 0x0a
        /*008e*/ 	.short	(.L_81 - .L_80)
	.align		4
.L_80:
        /*0090*/ 	.word	index@(.nv.constant0._Z31matrix_multiplication_kernel_v2PKfS0_Pfiii)
        /*0094*/ 	.short	0x0380
        /*0096*/ 	.short	0x0024


	//----- nvinfo : EIATTR_SW_WAR
	.align		4
.L_81:
        /*0098*/ 	.byte	0x04, 0x36
        /*009a*/ 	.short	(.L_83 - .L_82)
.L_82:
        /*009c*/ 	.word	0x00000008
.L_83:


//--------------------- .nv.callgraph             --------------------------
	.section	.nv.callgraph,"",@"SHT_CUDA_CALLGRAPH"
	.align	4
	.sectionentsize	8
	.align		4
        /*0000*/ 	.word	0x00000000
	.align		4
        /*0004*/ 	.word	0xffffffff
	.align		4
        /*0008*/ 	.word	0x00000000
	.align		4
        /*000c*/ 	.word	0xfffffffe
	.align		4
        /*0010*/ 	.word	0x00000000
	.align		4
        /*0014*/ 	.word	0xfffffffd
	.align		4
        /*0018*/ 	.word	0x00000000
	.align		4
        /*001c*/ 	.word	0xfffffffc


//--------------------- .text._Z31matrix_multiplication_kernel_v3PKfS0_Pfiii --------------------------
	.section	.text._Z31matrix_multiplication_kernel_v3PKfS0_Pfiii,"ax",@progbits
	.align	128
        .global         _Z31matrix_multiplication_kernel_v3PKfS0_Pfiii
        .type           _Z31matrix_multiplication_kernel_v3PKfS0_Pfiii,@function
        .size           _Z31matrix_multiplication_kernel_v3PKfS0_Pfiii,(.L_x_23 - _Z31matrix_multiplication_kernel_v3PKfS0_Pfiii)
        .other          _Z31matrix_multiplication_kernel_v3PKfS0_Pfiii,@"STO_CUDA_ENTRY STV_DEFAULT"
_Z31matrix_multiplication_kernel_v3PKfS0_Pfiii:
.text._Z31matrix_multiplication_kernel_v3PKfS0_Pfiii:
[----:B------:R-:W0:Y:S01]  /*0000*/  LDC R1, c[0x0][0x37c] ;  /* 0x0000df00ff017b82 */ /* 0x000e220000000800 */
[----:B------:R-:W1:Y:S01]  /*0010*/  LDCU UR4, c[0x0][0x3a0] ;  /* 0x00007400ff0477ac */ /* 0x000e620008000800 */
[----:B0-----:R-:W-:Y:S02]  /*0020*/  IADD3 R1, PT, PT, R1, -0x208, RZ ;  /* 0xfffffdf801017810 */ /* 0x001fe40007ffe0ff */
[----:B------:R-:W-:Y:S02]  /*0030*/  CS2R R96, SRZ ;  /* 0x0000000000607805 */ /* 0x000fe4000001ff00 */
[----:B------:R-:W-:Y:S02]  /*0040*/  CS2R R70, SRZ ;  /* 0x0000000000467805 */ /* 0x000fe4000001ff00 */
[----:B------:R-:W-:Y:S02]  /*0050*/  CS2R R68, SRZ ;  /* 0x0000000000447805 */ /* 0x000fe4000001ff00 */
[----:B------:R-:W-:-:S02]  /*0060*/  CS2R R114, SRZ ;  /* 0x0000000000727805 */ /* 0x000fc4000001ff00 */
[----:B------:R-:W-:Y:S02]  /*0070*/  CS2R R110, SRZ ;  /* 0x00000000006e7805 */ /* 0x000fe4000001ff00 */
[----:B------:R-:W-:Y:S02]  /*0080*/  CS2R R102, SRZ ;  /* 0x0000000000667805 */ /* 0x000fe4000001ff00 */
        /* <DEDUP_REMOVED lines=9> */
[----:B------:R-:W-:Y:S01]  /*0120*/  CS2R R112, SRZ ;  /* 0x0000000000707805 */ /* 0x000fe2000001ff00 */
[----:B-1----:R-:W-:Y:S01]  /*0130*/  UISETP.GE.AND UP0, UPT, UR4, 0x1, UPT ;  /* 0x000000010400788c */ /* 0x002fe2000bf06270 */
        /* <DEDUP_REMOVED lines=15> */
[----:B------:R-:W-:Y:S01]  /*0230*/  CS2R R128, SRZ ;  /* 0x0000000000807805 */ /* 0x000fe2000001ff00 */
[----:B------:R-:W0:Y:S01]  /*0240*/  LDCU.64 UR6, c[0x0][0x358] ;  /* 0x00006b00ff0677ac */ /* 0x000e220008000a00 */
[----:B------:R-:W-:Y:S05]  /*0250*/  BRA.U !UP0, `(.L_x_0) ;  /* 0x0000021108bc7547 */ /* 0x000fea000b800000 */
[----:B------:R-:W1:Y:S01]  /*0260*/  S2R R68, SR_TID.Y ;  /* 0x0000000000447919 */ /* 0x000e620000002200 */
[----:B------:R-:W2:Y:S01]  /*0270*/  LDC.64 R48, c[0x0][0x398] ;  /* 0x0000e600ff307b82 */ /* 0x000ea20000000a00 */
[----:B------:R-:W3:Y:S01]  /*0280*/  LDCU UR5, c[0x0][0x398] ;  /* 0x00007300ff0577ac */ /* 0x000ee20008000800 */
[----:B------:R-:W-:Y:S01]  /*0290*/  CS2R R138, SRZ ;  /* 0x00000000008a7805 */ /* 0x000fe2000001ff00 */
[----:B------:R-:W1:Y:S01]  /*02a0*/  S2R R51, SR_TID.X ;  /* 0x0000000000337919 */ /* 0x000e620000002100 */
[----:B------:R-:W4:Y:S01]  /*02b0*/  LDCU UR8, c[0x0][0x398] ;  /* 0x00007300ff0877ac */ /* 0x000f220008000800 */
[----:B------:R-:W5:Y:S01]  /*02c0*/  S2R R4, SR_CTAID.Y ;  /* 0x0000000000047919 */ /* 0x000f620000002600 */
[----:B------:R-:W0:Y:S01]  /*02d0*/  LDCU UR9, c[0x0][0x398] ;  /* 0x00007300ff0977ac */ /* 0x000e220008000800 */
[----:B------:R-:W0:Y:S01]  /*02e0*/  LDCU UR10, c[0x0][0x398] ;  /* 0x00007300ff0a77ac */ /* 0x000e220008000800 */
[----:B-1----:R-:W-:Y:S02]  /*02f0*/  LEA R50, R68, R51, 0x2 ;  /* 0x0000003344327211 */ /* 0x002fe400078e10ff */
[----:B-----5:R-:W-:-:S02]  /*0300*/  SHF.L.U32 R8, R4, 0x5, RZ ;  /* 0x0000000504087819 */ /* 0x020fc400000006ff */
[C---:B------:R-:W-:Y:S02]  /*0310*/  LOP3.LUT R38, R50.reuse, 0x1f, RZ, 0xc0, !PT ;  /* 0x0000001f32267812 */ /* 0x040fe400078ec0ff */
[----:B------:R-:W-:Y:S02]  /*0320*/  LEA.HI R0, R50, R8, RZ, 0x1b ;  /* 0x0000000832007211 */ /* 0x000fe400078fd8ff */
[----:B------:R-:W-:Y:S02]  /*0330*/  ISETP.GE.AND P2, PT, R38, UR4, PT ;  /* 0x0000000426007c0c */ /* 0x000fe4000bf46270 */
[----:B------:R-:W-:Y:S01]  /*0340*/  IADD3 R67, PT, PT, R50, 0x10, RZ ;  /* 0x0000001032437810 */ /* 0x000fe20007ffe0ff */
[----:B------:R1:W-:Y:S01]  /*0350*/  STL [R1+0xd0], R0 ;  /* 0x0000d00001007387 */ /* 0x0003e20000100800 */
[----:B--2---:R-:W-:Y:S02]  /*0360*/  ISETP.LT.AND P2, PT, R0, R48, !P2 ;  /* 0x000000300000720c */ /* 0x004fe40005741270 */
[----:B------:R-:W-:-:S02]  /*0370*/  LEA.HI R5, R67, R8, RZ, 0x1b ;  /* 0x0000000843057211 */ /* 0x000fc400078fd8ff */
[----:B------:R-:W-:Y:S02]  /*0380*/  IADD3 R161, PT, PT, R50, 0x20, RZ ;  /* 0x0000002032a17810 */ /* 0x000fe40007ffe0ff */
[----:B------:R-:W-:Y:S02]  /*0390*/  ISETP.GE.AND P1, PT, R38, UR4, PT ;  /* 0x0000000426007c0c */ /* 0x000fe4000bf26270 */
[----:B------:R-:W-:Y:S02]  /*03a0*/  LEA.HI R6, R161, R8, RZ, 0x1b ;  /* 0x00000008a1067211 */ /* 0x000fe400078fd8ff */
[----:B-1----:R-:W-:Y:S02]  /*03b0*/  LOP3.LUT R0, R67, 0x1f, RZ, 0xc0, !PT ;  /* 0x0000001f43007812 */ /* 0x002fe400078ec0ff */
[----:B---3--:R-:W-:Y:S01]  /*03c0*/  ISETP.GE.OR P3, PT, R6, UR5, P1 ;  /* 0x0000000506007c0c */ /* 0x008fe20008f66670 */
[----:B------:R-:W1:Y:S01]  /*03d0*/  @P2 LDC.64 R2, c[0x0][0x380] ;  /* 0x0000e000ff022b82 */ /* 0x000e620000000a00 */
[----:B------:R-:W-:Y:S01]  /*03e0*/  ISETP.GE.AND P0, PT, R0, UR4, PT ;  /* 0x0000000400007c0c */ /* 0x000fe2000bf06270 */
[----:B------:R-:W2:Y:S01]  /*03f0*/  LDCU UR5, c[0x0][0x398] ;  /* 0x00007300ff0577ac */ /* 0x000ea20008000800 */
[----:B------:R-:W-:-:S02]  /*0400*/  SHF.R.U32.HI R212, RZ, 0x5, R50 ;  /* 0x00000005ffd47819 */ /* 0x000fc40000011632 */
[----:B------:R-:W-:Y:S02]  /*0410*/  ISETP.GE.OR P6, PT, R5, R48, P0 ;  /* 0x000000300500720c */ /* 0x000fe400007c6670 */
[----:B------:R-:W-:Y:S02]  /*0420*/  LEA R5, R4, R212, 0x5 ;  /* 0x000000d404057211 */ /* 0x000fe400078e28ff */
[C---:B------:R-:W-:Y:S02]  /*0430*/  IADD3 R165, PT, PT, R50.reuse, 0x40, RZ ;  /* 0x0000004032a57810 */ /* 0x040fe40007ffe0ff */
[----:B------:R-:W-:Y:S01]  /*0440*/  IADD3 R169, PT, PT, R50, 0x60, RZ ;  /* 0x0000006032a97810 */ /* 0x000fe20007ffe0ff */
[----:B------:R-:W-:Y:S01]  /*0450*/  IMAD R12, R5, UR4, R38 ;  /* 0x00000004050c7c24 */ /* 0x000fe2000f8e0226 */
[----:B------:R-:W-:Y:S01]  /*0460*/  LEA.HI R5, R165, R8, RZ, 0x1b ;  /* 0x00000008a5057211 */ /* 0x000fe200078fd8ff */
[----:B------:R-:W3:Y:S01]  /*0470*/  @!P3 LDC.64 R10, c[0x0][0x380] ;  /* 0x0000e000ff0abb82 */ /* 0x000ee20000000a00 */
[----:B------:R-:W-:-:S02]  /*0480*/  SHF.R.U32.HI R159, RZ, 0x5, R67 ;  /* 0x00000005ff9f7819 */ /* 0x000fc40000011643 */
[----:B----4-:R-:W-:Y:S01]  /*0490*/  ISETP.GE.OR P4, PT, R5, UR8, P1 ;  /* 0x0000000805007c0c */ /* 0x010fe20008f86670 */
[----:B------:R-:W-:Y:S01]  /*04a0*/  HFMA2 R137, -RZ, RZ, 0, 0 ;  /* 0x00000000ff897431 */ /* 0x000fe200000001ff */
[----:B------:R-:W-:Y:S01]  /*04b0*/  LEA.HI R9, R169, R8, RZ, 0x1b ;  /* 0x00000008a9097211 */ /* 0x000fe200078fd8ff */
[----:B------:R4:W-:Y:S02]  /*04c0*/  STL [R1+0x16c], R12 ;  /* 0x00016c0c01007387 */ /* 0x0009e40000100800 */
[----:B------:R-:W5:Y:S01]  /*04d0*/  @!P6 LDC.64 R6, c[0x0][0x380] ;  /* 0x0000e000ff06eb82 */ /* 0x000f620000000a00 */
[----:B------:R-:W-:Y:S01]  /*04e0*/  LEA R5, R4, R159, 0x5 ;  /* 0x0000009f04057211 */ /* 0x000fe200078e28ff */
[----:B-1----:R-:W-:Y:S01]  /*04f0*/  @P2 IMAD.WIDE.U32 R2, R12, 0x4, R2 ;  /* 0x000000040c022825 */ /* 0x002fe200078e0002 */
[----:B--2---:R-:W-:Y:S01]  /*0500*/  ISETP.GE.OR P5, PT, R9, UR5, P1 ;  /* 0x0000000509007c0c */ /* 0x004fe20008fa6670 */
[----:B------:R-:W1:Y:S01]  /*0510*/  LDCU UR5, c[0x0][0x398] ;  /* 0x00007300ff0577ac */ /* 0x000e620008000800 */
[----:B------:R-:W-:Y:S01]  /*0520*/  SHF.R.U32.HI R161, RZ, 0x5, R161 ;  /* 0x00000005ffa17819 */ /* 0x000fe200000116a1 */
[----:B------:R-:W-:Y:S01]  /*0530*/  IMAD R14, R5, UR4, R0 ;  /* 0x00000004050e7c24 */ /* 0x000fe2000f8e0200 */
[----:B------:R-:W-:Y:S01]  /*0540*/  IADD3 R173, PT, PT, R50, 0x80, RZ ;  /* 0x0000008032ad7810 */ /* 0x000fe20007ffe0ff */
[----:B----4-:R-:W2:Y:S01]  /*0550*/  @!P4 LDC.64 R12, c[0x0][0x380] ;  /* 0x0000e000ff0ccb82 */ /* 0x010ea20000000a00 */
[----:B------:R-:W-:Y:S01]  /*0560*/  LEA R9, R4, R161, 0x5 ;  /* 0x000000a104097211 */ /* 0x000fe200078e28ff */
[----:B0-----:R5:W4:Y:S01]  /*0570*/  @P2 LDG.E R138, desc[UR6][R2.64] ;  /* 0x00000006028a2981 */ /* 0x001b22000c1e1900 */
[----:B------:R-:W-:-:S02]  /*0580*/  IADD3 R177, PT, PT, R50, 0xa0, RZ ;  /* 0x000000a032b17810 */ /* 0x000fc40007ffe0ff */
[----:B------:R-:W-:Y:S02]  /*0590*/  CS2R R134, SRZ ;  /* 0x0000000000867805 */ /* 0x000fe4000001ff00 */
[-C--:B------:R-:W-:Y:S01]  /*05a0*/  LEA.HI R16, R173, R8.reuse, RZ, 0x1b ;  /* 0x00000008ad107211 */ /* 0x080fe200078fd8ff */
[----:B------:R-:W-:Y:S01]  /*05b0*/  IMAD R17, R9, UR4, R38 ;  /* 0x0000000409117c24 */ /* 0x000fe2000f8e0226 */
[----:B------:R-:W-:Y:S01]  /*05c0*/  LEA.HI R5, R177, R8, RZ, 0x1b ;  /* 0x00000008b1057211 */ /* 0x000fe200078fd8ff */
[----:B------:R0:W-:Y:S01]  /*05d0*/  STL [R1+0x138], R14 ;  /* 0x0001380e01007387 */ /* 0x0001e20000100800 */
[----:B------:R-:W-:Y:S01]  /*05e0*/  IADD3 R181, PT, PT, R50, 0xc0, RZ ;  /* 0x000000c032b57810 */ /* 0x000fe20007ffe0ff */
[----:B------:R-:W2:Y:S01]  /*05f0*/  LDCU UR8, c[0x0][0x398] ;  /* 0x00007300ff0877ac */ /* 0x000ea20008000800 */
[----:B------:R-:W-:Y:S01]  /*0600*/  ISETP.GE.OR P2, PT, R16, UR9, P1 ;  /* 0x0000000910007c0c */ /* 0x000fe20008f46670 */
[----:B------:R-:W2:Y:S01]  /*0610*/  S2R R21, SR_CTAID.X ;  /* 0x0000000000157919 */ /* 0x000ea20000002500 */
[----:B-----5:R-:W-:Y:S01]  /*0620*/  @!P6 IMAD.WIDE.U32 R2, R14, 0x4, R6 ;  /* 0x000000040e02e825 */ /* 0x020fe200078e0006 */
[----:B------:R-:W-:Y:S01]  /*0630*/  SHF.R.U32.HI R165, RZ, 0x5, R165 ;  /* 0x00000005ffa57819 */ /* 0x000fe200000116a5 */
[----:B0-----:R-:W0:Y:S01]  /*0640*/  @!P5 LDC.64 R14, c[0x0][0x380] ;  /* 0x0000e000ff0edb82 */ /* 0x001e220000000a00 */
[----:B------:R-:W-:Y:S01]  /*0650*/  SHF.R.U32.HI R169, RZ, 0x5, R169 ;  /* 0x00000005ffa97819 */ /* 0x000fe200000116a9 */
[----:B---3--:R-:W-:Y:S01]  /*0660*/  @!P3 IMAD.WIDE.U32 R6, R17, 0x4, R10 ;  /* 0x000000041106b825 */ /* 0x008fe200078e000a */
[----:B------:R2:W3:Y:S01]  /*0670*/  @!P6 LDG.E R137, desc[UR6][R2.64] ;  /* 0x000000060289e981 */ /* 0x0004e2000c1e1900 */
[----:B------:R-:W-:-:S02]  /*0680*/  ISETP.GE.OR P6, PT, R5, UR10, P1 ;  /* 0x0000000a05007c0c */ /* 0x000fc40008fc6670 */
[----:B------:R-:W-:Y:S01]  /*0690*/  LEA.HI R5, R181, R8, RZ, 0x1b ;  /* 0x00000008b5057211 */ /* 0x000fe200078fd8ff */
[----:B------:R0:W5:Y:S02]  /*06a0*/  @!P3 LDG.E R135, desc[UR6][R6.64] ;  /* 0x000000060687b981 */ /* 0x000164000c1e1900 */
[----:B------:R-:W0:Y:S01]  /*06b0*/  @!P2 LDC.64 R10, c[0x0][0x380] ;  /* 0x0000e000ff0aab82 */ /* 0x000e220000000a00 */
[----:B-1----:R-:W-:Y:S01]  /*06c0*/  ISETP.GE.OR P3, PT, R5, UR5, P1 ;  /* 0x0000000505007c0c */ /* 0x002fe20008f66670 */
[----:B------:R-:W1:Y:S01]  /*06d0*/  LDCU UR5, c[0x0][0x398] ;  /* 0x00007300ff0577ac */ /* 0x000e620008000800 */
[----:B------:R-:W-:Y:S01]  /*06e0*/  LEA R5, R4, R165, 0x5 ;  /* 0x000000a504057211 */ /* 0x000fe200078e28ff */
[----:B------:R2:W-:Y:S01]  /*06f0*/  STL [R1+0x168], R17 ;  /* 0x0001681101007387 */ /* 0x0005e20000100800 */
[----:B------:R-:W-:-:S03]  /*0700*/  IADD3 R185, PT, PT, R50, 0xe0, RZ ;  /* 0x000000e032b97810 */ /* 0x000fc60007ffe0ff */
[----:B------:R-:W-:Y:S01]  /*0710*/  IMAD R18, R5, UR4, R38 ;  /* 0x0000000405127c24 */ /* 0x000fe2000f8e0226 */
[----:B------:R-:W-:Y:S02]  /*0720*/  MOV R131, RZ ;  /* 0x000000ff00837202 */ /* 0x000fe40000000f00 */
[----:B------:R-:W-:Y:S01]  /*0730*/  LEA R9, R4, R169, 0x5 ;  /* 0x000000a904097211 */ /* 0x000fe200078e28ff */
[----:B--2---:R-:W-:Y:S01]  /*0740*/  @!P4 IMAD.WIDE.U32 R2, R18, 0x4, R12 ;  /* 0x000000041202c825 */ /* 0x004fe200078e000c */
[----:B------:R-:W-:Y:S01]  /*0750*/  LEA.HI R5, R185, R8, RZ, 0x1b ;  /* 0x00000008b9057211 */ /* 0x000fe200078fd8ff */
[----:B------:R-:W2:Y:S02]  /*0760*/  @!P6 LDC.64 R12, c[0x0][0x380] ;  /* 0x0000e000ff0ceb82 */ /* 0x000ea40000000a00 */
[----:B------:R-:W-:Y:S01]  /*0770*/  IMAD R17, R9, UR4, R38 ;  /* 0x0000000409117c24 */ /* 0x000fe2000f8e0226 */
[----:B------:R1:W5:Y:S01]  /*0780*/  @!P4 LDG.E R131, desc[UR6][R2.64] ;  /* 0x000000060283c981 */ /* 0x000362000c1e1900 */
[----:B------:R-:W-:-:S02]  /*0790*/  ISETP.GE.OR P4, PT, R5, UR8, P1 ;  /* 0x0000000805007c0c */ /* 0x000fc40008f86670 */
[----:B------:R-:W-:Y:S02]  /*07a0*/  CS2R R128, SRZ ;  /* 0x0000000000807805 */ /* 0x000fe4000001ff00 */
[----:B------:R-:W-:Y:S01]  /*07b0*/  IADD3 R189, PT, PT, R50, 0x100, RZ ;  /* 0x0000010032bd7810 */ /* 0x000fe20007ffe0ff */
[----:B0-----:R-:W-:Y:S01]  /*07c0*/  @!P5 IMAD.WIDE.U32 R6, R17, 0x4, R14 ;  /* 0x000000041106d825 */ /* 0x001fe200078e000e */
[----:B------:R-:W-:Y:S01]  /*07d0*/  SHF.R.U32.HI R173, RZ, 0x5, R173 ;  /* 0x00000005ffad7819 */ /* 0x000fe200000116ad */
[----:B------:R-:W0:Y:S01]  /*07e0*/  @!P3 LDC.64 R14, c[0x0][0x380] ;  /* 0x0000e000ff0ebb82 */ /* 0x000e220000000a00 */
[----:B------:R-:W-:Y:S02]  /*07f0*/  LEA.HI R9, R189, R8, RZ, 0x1b ;  /* 0x00000008bd097211 */ /* 0x000fe400078fd8ff */
[----:B------:R-:W-:Y:S01]  /*0800*/  SHF.R.U32.HI R177, RZ, 0x5, R177 ;  /* 0x00000005ffb17819 */ /* 0x000fe200000116b1 */
[----:B------:R2:W5:Y:S01]  /*0810*/  @!P5 LDG.E R129, desc[UR6][R6.64] ;  /* 0x000000060681d981 */ /* 0x000562000c1e1900 */
[C---:B------:R-:W-:Y:S01]  /*0820*/  LEA R5, R4.reuse, R173, 0x5 ;  /* 0x000000ad04057211 */ /* 0x040fe200078e28ff */
[----:B------:R-:W-:Y:S01]  /*0830*/  HFMA2 R122, -RZ, RZ, 0, 0 ;  /* 0x00000000ff7a7431 */ /* 0x000fe200000001ff */
[----:B-1----:R-:W-:Y:S01]  /*0840*/  ISETP.GE.OR P5, PT, R9, UR5, P1 ;  /* 0x0000000509007c0c */ /* 0x002fe20008fa6670 */
[----:B------:R1:W-:Y:S01]  /*0850*/  STL [R1+0x164], R18 ;  /* 0x0001641201007387 */ /* 0x0003e20000100800 */
[----:B------:R-:W-:Y:S01]  /*0860*/  LEA R9, R4, R177, 0x5 ;  /* 0x000000b104097211 */ /* 0x000fe200078e28ff */
[----:B------:R-:W-:Y:S01]  /*0870*/  IMAD R19, R5, UR4, R38 ;  /* 0x0000000405137c24 */ /* 0x000fe2000f8e0226 */
[----:B------:R-:W-:Y:S01]  /*0880*/  SHF.R.U32.HI R181, RZ, 0x5, R181 ;  /* 0x00000005ffb57819 */ /* 0x000fe200000116b5 */
[----:B------:R1:W-:Y:S01]  /*0890*/  STL [R1+0x160], R17 ;  /* 0x0001601101007387 */ /* 0x0003e20000100800 */
[----:B------:R-:W-:Y:S01]  /*08a0*/  MOV R119, RZ ;  /* 0x000000ff00777202 */ /* 0x000fe20000000f00 */
[----:B------:R-:W-:Y:S01]  /*08b0*/  @!P2 IMAD.WIDE.U32 R2, R19, 0x4, R10 ;  /* 0x000000041302a825 */ /* 0x000fe200078e000a */
[----:B------:R-:W-:-:S03]  /*08c0*/  LEA R10, R21, R38, 0x5 ;  /* 0x00000026150a7211 */ /* 0x000fc600078e28ff */
[----:B------:R-:W-:Y:S01]  /*08d0*/  HFMA2 R114, -RZ, RZ, 0, 0 ;  /* 0x00000000ff727431 */ /* 0x000fe200000001ff */
[----:B------:R-:W-:Y:S01]  /*08e0*/  SHF.R.U32.HI R185, RZ, 0x5, R185 ;  /* 0x00000005ffb97819 */ /* 0x000fe200000116b9 */
[----:B-1----:R-:W-:Y:S01]  /*08f0*/  IMAD R18, R9, UR4, R38 ;  /* 0x0000000409127c24 */ /* 0x002fe2000f8e0226 */
[----:B------:R-:W-:Y:S01]  /*0900*/  LEA R5, R4, R181, 0x5 ;  /* 0x000000b504057211 */ /* 0x000fe200078e28ff */
[----:B------:R1:W5:Y:S01]  /*0910*/  @!P2 LDG.E R122, desc[UR6][R2.64] ;  /* 0x00000006027aa981 */ /* 0x000362000c1e1900 */
[----:B------:R-:W-:Y:S01]  /*0920*/  CS2R R110, SRZ ;  /* 0x00000000006e7805 */ /* 0x000fe2000001ff00 */
[----:B------:R-:W1:Y:S01]  /*0930*/  @!P4 LDC.64 R16, c[0x0][0x380] ;  /* 0x0000e000ff10cb82 */ /* 0x000e620000000a00 */
[----:B--2---:R-:W-:Y:S01]  /*0940*/  @!P6 IMAD.WIDE.U32 R6, R18, 0x4, R12 ;  /* 0x000000041206e825 */ /* 0x004fe200078e000c */
[----:B------:R-:W-:Y:S01]  /*0950*/  ISETP.GE.AND P2, PT, R10, R49, PT ;  /* 0x000000310a00720c */ /* 0x000fe20003f46270 */
[----:B------:R-:W2:Y:S02]  /*0960*/  LDCU UR5, c[0x0][0x398] ;  /* 0x00007300ff0577ac */ /* 0x000ea40008000800 */
[----:B------:R-:W-:Y:S01]  /*0970*/  IMAD R9, R5, UR4, R38 ;  /* 0x0000000405097c24 */ /* 0x000fe2000f8e0226 */
[----:B------:R2:W5:Y:S01]  /*0980*/  @!P6 LDG.E R119, desc[UR6][R6.64] ;  /* 0x000000060677e981 */ /* 0x000562000c1e1900 */
[----:B------:R-:W-:-:S02]  /*0990*/  ISETP.GE.OR P6, PT, R212, UR4, P2 ;  /* 0x00000004d4007c0c */ /* 0x000fc400097c6670 */
[----:B------:R-:W-:Y:S02]  /*09a0*/  CS2R R106, SRZ ;  /* 0x00000000006a7805 */ /* 0x000fe4000001ff00 */
[----:B------:R-:W-:Y:S01]  /*09b0*/  LEA R5, R4, R185, 0x5 ;  /* 0x000000b904057211 */ /* 0x000fe200078e28ff */
[----:B------:R-:W-:Y:S01]  /*09c0*/  STL [R1+0x15c], R19 ;  /* 0x00015c1301007387 */ /* 0x000fe20000100800 */
[----:B0-----:R-:W-:Y:S01]  /*09d0*/  @!P3 IMAD.WIDE.U32 R10, R9, 0x4, R14 ;  /* 0x00000004090ab825 */ /* 0x001fe200078e000e */
[----:B------:R-:W-:Y:S02]  /*09e0*/  LEA R12, R21, R0, 0x5 ;  /* 0x00000000150c7211 */ /* 0x000fe400078e28ff */
[----:B------:R-:W-:Y:S01]  /*09f0*/  MOV R72, RZ ;  /* 0x000000ff00487202 */ /* 0x000fe20000000f00 */
[----:B------:R0:W-:Y:S01]  /*0a00*/  STL [R1+0x158], R18 ;  /* 0x0001581201007387 */ /* 0x0001e20000100800 */
[----:B-1----:R-:W-:Y:S01]  /*0a10*/  IMAD R2, R5, UR4, R38 ;  /* 0x0000000405027c24 */ /* 0x002fe2000f8e0226 */
[----:B------:R-:W-:-:S02]  /*0a20*/  SHF.L.U32 R26, R21, 0x5, RZ ;  /* 0x00000005151a7819 */ /* 0x000fc400000006ff */
[----:B------:R-:W-:Y:S01]  /*0a30*/  CS2R R132, SRZ ;  /* 0x0000000000847805 */ /* 0x000fe2000001ff00 */
[----:B------:R-:W-:Y:S01]  /*0a40*/  STL [R1+0x154], R9 ;  /* 0x0001540901007387 */ /* 0x000fe20000100800 */
[C---:B------:R-:W-:Y:S02]  /*0a50*/  IADD3 R136, PT, PT, R50.reuse, 0x30, RZ ;  /* 0x0000003032887810 */ /* 0x040fe40007ffe0ff */
[----:B------:R-:W-:Y:S02]  /*0a60*/  CS2R R90, SRZ ;  /* 0x00000000005a7805 */ /* 0x000fe4000001ff00 */
[C---:B------:R-:W-:Y:S01]  /*0a70*/  IADD3 R130, PT, PT, R50.reuse, 0x50, RZ ;  /* 0x0000005032827810 */ /* 0x040fe20007ffe0ff */
[----:B------:R-:W5:Y:S01]  /*0a80*/  @!P3 LDG.E R114, desc[UR6][R10.64] ;  /* 0x000000060a72b981 */ /* 0x000f62000c1e1900 */
[----:B------:R-:W-:Y:S01]  /*0a90*/  IADD3 R127, PT, PT, R50, 0x70, RZ ;  /* 0x00000070327f7810 */ /* 0x000fe20007ffe0ff */
[----:B0-----:R-:W0:Y:S01]  /*0aa0*/  @!P5 LDC.64 R18, c[0x0][0x380] ;  /* 0x0000e000ff12db82 */ /* 0x001e220000000a00 */
[----:B------:R-:W-:Y:S01]  /*0ab0*/  ISETP.GE.AND P3, PT, R12, R49, PT ;  /* 0x000000310c00720c */ /* 0x000fe20003f66270 */
[----:B------:R1:W-:Y:S01]  /*0ac0*/  STL [R1+0x150], R2 ;  /* 0x0001500201007387 */ /* 0x0003e20000100800 */
[----:B------:R-:W-:Y:S01]  /*0ad0*/  SHF.R.U32.HI R189, RZ, 0x5, R189 ;  /* 0x00000005ffbd7819 */ /* 0x000fe200000116bd */
[----:B------:R-:W-:Y:S01]  /*0ae0*/  HFMA2 R126, -RZ, RZ, 0, 0 ;  /* 0x00000000ff7e7431 */ /* 0x000fe200000001ff */
[----:B------:R-:W-:-:S02]  /*0af0*/  IADD3 R123, PT, PT, R50, 0x90, RZ ;  /* 0x00000090327b7810 */ /* 0x000fc40007ffe0ff */
[----:B------:R-:W-:Y:S02]  /*0b00*/  CS2R R124, SRZ ;  /* 0x00000000007c7805 */ /* 0x000fe4000001ff00 */
[----:B------:R-:W-:Y:S01]  /*0b10*/  CS2R R96, SRZ ;  /* 0x0000000000607805 */ /* 0x000fe2000001ff00 */
[----:B------:R-:W0:Y:S01]  /*0b20*/  @!P6 LDC.64 R12, c[0x0][0x388] ;  /* 0x0000e200ff0ceb82 */ /* 0x000e220000000a00 */
[C---:B------:R-:W-:Y:S02]  /*0b30*/  IADD3 R118, PT, PT, R50.reuse, 0xb0, RZ ;  /* 0x000000b032767810 */ /* 0x040fe40007ffe0ff */
[----:B------:R-:W-:Y:S02]  /*0b40*/  CS2R R120, SRZ ;  /* 0x0000000000787805 */ /* 0x000fe4000001ff00 */
[----:B------:R-:W-:Y:S01]  /*0b50*/  IADD3 R115, PT, PT, R50, 0xd0, RZ ;  /* 0x000000d032737810 */ /* 0x000fe20007ffe0ff */
[----:B-1----:R-:W-:Y:S01]  /*0b60*/  @!P4 IMAD.WIDE.U32 R2, R2, 0x4, R16 ;  /* 0x000000040202c825 */ /* 0x002fe200078e0010 */
[----:B------:R-:W-:-:S02]  /*0b70*/  LEA R5, R4, R189, 0x5 ;  /* 0x000000bd04057211 */ /* 0x000fc400078e28ff */
[----:B------:R-:W-:Y:S02]  /*0b80*/  CS2R R116, SRZ ;  /* 0x0000000000747805 */ /* 0x000fe4000001ff00 */
[----:B------:R-:W-:Y:S02]  /*0b90*/  IADD3 R113, PT, PT, R50, 0xf0, RZ ;  /* 0x000000f032717810 */ /* 0x000fe40007ffe0ff */
[----:B------:R-:W-:Y:S01]  /*0ba0*/  MOV R39, RZ ;  /* 0x000000ff00277202 */ /* 0x000fe20000000f00 */
[----:B------:R1:W5:Y:S01]  /*0bb0*/  @!P4 LDG.E R110, desc[UR6][R2.64] ;  /* 0x00000006026ec981 */ /* 0x000362000c1e1900 */
[----:B------:R-:W-:Y:S01]  /*0bc0*/  ISETP.GE.OR P4, PT, R159, UR4, P3 ;  /* 0x000000049f007c0c */ /* 0x000fe20009f86670 */
[----:B--2---:R-:W-:Y:S02]  /*0bd0*/  IMAD R6, R5, UR4, R38 ;  /* 0x0000000405067c24 */ /* 0x004fe4000f8e0226 */
[----:B------:R-:W-:Y:S02]  /*0be0*/  HFMA2 R112, -RZ, RZ, 0, 0 ;  /* 0x00000000ff707431 */ /* 0x000fe400000001ff */
[----:B------:R-:W-:Y:S01]  /*0bf0*/  IMAD R5, R212, R49, R26 ;  /* 0x00000031d4057224 */ /* 0x000fe200078e021a */
[----:B------:R-:W-:-:S02]  /*0c00*/  CS2R R98, SRZ ;  /* 0x0000000000627805 */ /* 0x000fc4000001ff00 */
[C---:B------:R-:W-:Y:S01]  /*0c10*/  IADD3 R108, PT, PT, R50.reuse, 0x110, RZ ;  /* 0x00000110326c7810 */ /* 0x040fe20007ffe0ff */
[----:B------:R0:W-:Y:S01]  /*0c20*/  STL [R1+0x14c], R6 ;  /* 0x00014c0601007387 */ /* 0x0001e20000100800 */
[----:B------:R-:W-:Y:S02]  /*0c30*/  IADD3 R193, PT, PT, R50, 0x120, RZ ;  /* 0x0000012032c17810 */ /* 0x000fe40007ffe0ff */
[----:B------:R-:W-:Y:S02]  /*0c40*/  MOV R109, RZ ;  /* 0x000000ff006d7202 */ /* 0x000fe40000000f00 */
[----:B------:R-:W-:Y:S02]  /*0c50*/  CS2R R104, SRZ ;  /* 0x0000000000687805 */ /* 0x000fe4000001ff00 */
[----:B-1----:R-:W-:Y:S02]  /*0c60*/  IADD3 R2, PT, PT, R38, R5, RZ ;  /* 0x0000000526027210 */ /* 0x002fe40007ffe0ff */
[----:B------:R-:W-:Y:S01]  /*0c70*/  CS2R R102, SRZ ;  /* 0x0000000000667805 */ /* 0x000fe2000001ff00 */
[----:B------:R-:W1:Y:S01]  /*0c80*/  @!P4 LDC.64 R10, c[0x0][0x388] ;  /* 0x0000e200ff0acb82 */ /* 0x000e620000000a00 */
[----:B------:R-:W-:Y:S01]  /*0c90*/  IADD3 R101, PT, PT, R50, 0x130, RZ ;  /* 0x0000013032657810 */ /* 0x000fe20007ffe0ff */
[----:B------:R-:W-:-:S02]  /*0ca0*/  HFMA2 R100, -RZ, RZ, 0, 0 ;  /* 0x00000000ff647431 */ /* 0x000fc400000001ff */
[----:B0-----:R-:W-:Y:S01]  /*0cb0*/  @!P5 IMAD.WIDE.U32 R6, R6, 0x4, R18 ;  /* 0x000000040606d825 */ /* 0x001fe200078e0012 */
[----:B------:R-:W-:Y:S02]  /*0cc0*/  LEA.HI R5, R136, R8, RZ, 0x1b ;  /* 0x0000000888057211 */ /* 0x000fe400078fd8ff */
[----:B------:R-:W-:Y:S02]  /*0cd0*/  MOV R42, RZ ;  /* 0x000000ff002a7202 */ /* 0x000fe40000000f00 */
[----:B------:R-:W-:Y:S01]  /*0ce0*/  CS2R R94, SRZ ;  /* 0x00000000005e7805 */ /* 0x000fe2000001ff00 */
[----:B------:R0:W2:Y:S01]  /*0cf0*/  @!P5 LDG.E R106, desc[UR6][R6.64] ;  /* 0x00000006066ad981 */ /* 0x0000a2000c1e1900 */
[----:B------:R-:W-:Y:S01]  /*0d00*/  ISETP.GE.OR P5, PT, R161, UR4, P2 ;  /* 0x00000004a1007c0c */ /* 0x000fe200097a6670 */
[----:B------:R-:W-:Y:S01]  /*0d10*/  @!P6 IMAD.WIDE R2, R2, 0x4, R12 ;  /* 0x000000040202e825 */ /* 0x000fe200078e020c */
[----:B------:R-:W-:-:S03]  /*0d20*/  IADD3 R197, PT, PT, R50, 0x140, RZ ;  /* 0x0000014032c57810 */ /* 0x000fc60007ffe0ff */
[----:B------:R-:W-:Y:S01]  /*0d30*/  HFMA2 R92, -RZ, RZ, 0, 0 ;  /* 0x00000000ff5c7431 */ /* 0x000fe200000001ff */
[----:B------:R-:W-:Y:S02]  /*0d40*/  IADD3 R93, PT, PT, R50, 0x150, RZ ;  /* 0x00000150325d7810 */ /* 0x000fe40007ffe0ff */
[----:B------:R-:W-:Y:S01]  /*0d50*/  CS2R R88, SRZ ;  /* 0x0000000000587805 */ /* 0x000fe2000001ff00 */
[----:B------:R1:W3:Y:S01]  /*0d60*/  @!P6 LDG.E R139, desc[UR6][R2.64] ;  /* 0x00000006028be981 */ /* 0x0002e2000c1e1900 */
[----:B------:R-:W-:Y:S01]  /*0d70*/  ISETP.GE.OR P6, PT, R5, UR5, P0 ;  /* 0x0000000505007c0c */ /* 0x000fe200087c6670 */
[----:B------:R-:W-:Y:S01]  /*0d80*/  IMAD R5, R159, R49, R26 ;  /* 0x000000319f057224 */ /* 0x000fe200078e021a */
[----:B------:R-:W-:Y:S01]  /*0d90*/  SHF.R.U32.HI R163, RZ, 0x5, R136 ;  /* 0x00000005ffa37819 */ /* 0x000fe20000011688 */
[----:B------:R-:W1:Y:S01]  /*0da0*/  LDCU UR5, c[0x0][0x398] ;  /* 0x00007300ff0577ac */ /* 0x000e620008000800 */
[----:B------:R-:W1:Y:S02]  /*0db0*/  @!P5 LDC.64 R12, c[0x0][0x388] ;  /* 0x0000e200ff0cdb82 */ /* 0x000e640000000a00 */
[----:B0-----:R-:W-:-:S02]  /*0dc0*/  IADD3 R6, PT, PT, R0, R5, RZ ;  /* 0x0000000500067210 */ /* 0x001fc40007ffe0ff */
[----:B------:R-:W-:Y:S02]  /*0dd0*/  CS2R R44, SRZ ;  /* 0x00000000002c7805 */ /* 0x000fe4000001ff00 */
[C---:B------:R-:W-:Y:S02]  /*0de0*/  IADD3 R201, PT, PT, R50.reuse, 0x160, RZ ;  /* 0x0000016032c97810 */ /* 0x040fe40007ffe0ff */
[----:B------:R-:W-:Y:S02]  /*0df0*/  CS2R R84, SRZ ;  /* 0x0000000000547805 */ /* 0x000fe4000001ff00 */
[----:B------:R-:W-:Y:S01]  /*0e00*/  IADD3 R43, PT, PT, R50, 0x170, RZ ;  /* 0x00000170322b7810 */ /* 0x000fe20007ffe0ff */
[----:B-1----:R-:W-:Y:S01]  /*0e10*/  @!P4 IMAD.WIDE R6, R6, 0x4, R10 ;  /* 0x000000040606c825 */ /* 0x002fe200078e020a */
[C---:B------:R-:W-:Y:S01]  /*0e20*/  IADD3 R205, PT, PT, R50.reuse, 0x180, RZ ;  /* 0x0000018032cd7810 */ /* 0x040fe20007ffe0ff */
[----:B------:R-:W0:Y:S01]  /*0e30*/  @!P6 LDC.64 R10, c[0x0][0x380] ;  /* 0x0000e000ff0aeb82 */ /* 0x000e220000000a00 */
[----:B------:R-:W-:-:S02]  /*0e40*/  IADD3 R86, PT, PT, R50, 0x190, RZ ;  /* 0x0000019032567810 */ /* 0x000fc40007ffe0ff */
[----:B------:R-:W-:Y:S01]  /*0e50*/  MOV R87, RZ ;  /* 0x000000ff00577202 */ /* 0x000fe20000000f00 */
[----:B------:R1:W5:Y:S01]  /*0e60*/  @!P4 LDG.E R134, desc[UR6][R6.64] ;  /* 0x000000060686c981 */ /* 0x000362000c1e1900 */
[----:B------:R-:W-:Y:S01]  /*0e70*/  ISETP.GE.OR P4, PT, R163, UR4, P3 ;  /* 0x00000004a3007c0c */ /* 0x000fe20009f86670 */
[----:B------:R-:W-:Y:S01]  /*0e80*/  IMAD R5, R161, R49, R26 ;  /* 0x00000031a1057224 */ /* 0x000fe200078e021a */
[----:B------:R-:W-:Y:S02]  /*0e90*/  IADD3 R221, PT, PT, R50, 0x1a0, RZ ;  /* 0x000001a032dd7810 */ /* 0x000fe40007ffe0ff */
[----:B------:R-:W-:Y:S02]  /*0ea0*/  CS2R R78, SRZ ;  /* 0x00000000004e7805 */ /* 0x000fe4000001ff00 */
[----:B------:R-:W-:Y:S01]  /*0eb0*/  CS2R R82, SRZ ;  /* 0x0000000000527805 */ /* 0x000fe2000001ff00 */
[----:B------:R-:W-:Y:S01]  /*0ec0*/  HFMA2 R77, -RZ, RZ, 0, 0 ;  /* 0x00000000ff4d7431 */ /* 0x000fe200000001ff */
[----:B------:R-:W-:-:S02]  /*0ed0*/  IADD3 R2, PT, PT, R38, R5, RZ ;  /* 0x0000000526027210 */ /* 0x000fc40007ffe0ff */
[----:B------:R-:W-:Y:S02]  /*0ee0*/  CS2R R46, SRZ ;  /* 0x00000000002e7805 */ /* 0x000fe4000001ff00 */
[----:B------:R-:W-:Y:S02]  /*0ef0*/  LEA R5, R4, R163, 0x5 ;  /* 0x000000a304057211 */ /* 0x000fe400078e28ff */
[----:B------:R-:W-:Y:S02]  /*0f00*/  CS2R R70, SRZ ;  /* 0x0000000000467805 */ /* 0x000fe4000001ff00 */
[----:B------:R-:W-:Y:S01]  /*0f10*/  IADD3 R81, PT, PT, R50, 0x1b0, RZ ;  /* 0x000001b032517810 */ /* 0x000fe20007ffe0ff */
[----:B------:R-:W-:Y:S01]  /*0f20*/  @!P5 IMAD.WIDE R2, R2, 0x4, R12 ;  /* 0x000000040202d825 */ /* 0x000fe200078e020c */
[C---:B------:R-:W-:Y:S01]  /*0f30*/  IADD3 R76, PT, PT, R50.reuse, 0x1d0, RZ ;  /* 0x000001d0324c7810 */ /* 0x040fe20007ffe0ff */
[----:B------:R-:W4:Y:S01]  /*0f40*/  @!P4 LDC.64 R12, c[0x0][0x388] ;  /* 0x0000e200ff0ccb82 */ /* 0x000f220000000a00 */
[----:B------:R-:W-:Y:S01]  /*0f50*/  IADD3 R235, PT, PT, R50, 0x1e0, RZ ;  /* 0x000001e032eb7810 */ /* 0x000fe20007ffe0ff */
[----:B-1----:R-:W-:Y:S01]  /*0f60*/  IMAD R6, R5, UR4, R0 ;  /* 0x0000000405067c24 */ /* 0x002fe2000f8e0200 */
[----:B------:R4:W2:Y:S01]  /*0f70*/  @!P5 LDG.E R72, desc[UR6][R2.64] ;  /* 0x000000060248d981 */ /* 0x0008a2000c1e1900 */
[----:B------:R-:W-:Y:S01]  /*0f80*/  ISETP.GE.OR P5, PT, R165, UR4, P2 ;  /* 0x00000004a5007c0c */ /* 0x000fe200097a6670 */
[----:B------:R-:W-:-:S02]  /*0f90*/  HFMA2 R69, -RZ, RZ, 0, 0 ;  /* 0x00000000ff457431 */ /* 0x000fc400000001ff */
[----:B0-----:R-:W-:Y:S01]  /*0fa0*/  @!P6 IMAD.WIDE.U32 R6, R6, 0x4, R10 ;  /* 0x000000040606e825 */ /* 0x001fe200078e000a */
[----:B------:R-:W-:-:S03]  /*0fb0*/  LEA.HI R5, R130, R8, RZ, 0x1b ;  /* 0x0000000882057211 */ /* 0x000fc600078fd8ff */
[----:B------:R-:W-:Y:S01]  /*0fc0*/  HFMA2 R25, -RZ, RZ, 0, 0 ;  /* 0x00000000ff197431 */ /* 0x000fe200000001ff */
[----:B------:R-:W-:Y:S01]  /*0fd0*/  MOV R48, RZ ;  /* 0x000000ff00307202 */ /* 0x000fe20000000f00 */
[----:B------:R-:W-:Y:S01]  /*0fe0*/  HFMA2 R27, -RZ, RZ, 0, 0 ;  /* 0x00000000ff1b7431 */ /* 0x000fe200000001ff */
[----:B------:R0:W2:Y:S01]  /*0ff0*/  @!P6 LDG.E R133, desc[UR6][R6.64] ;  /* 0x000000060685e981 */ /* 0x0000a2000c1e1900 */
[----:B------:R-:W-:Y:S01]  /*1000*/  ISETP.GE.OR P6, PT, R5, UR5, P0 ;  /* 0x0000000505007c0c */ /* 0x000fe200087c6670 */
[----:B------:R-:W-:Y:S01]  /*1010*/  IMAD R5, R163, R49, R26 ;  /* 0x00000031a3057224 */ /* 0x000fe200078e021a */
[----:B------:R-:W-:Y:S01]  /*1020*/  SHF.R.U32.HI R167, RZ, 0x5, R130 ;  /* 0x00000005ffa77819 */ /* 0x000fe20000011682 */
[----:B------:R-:W1:Y:S01]  /*1030*/  LDCU UR5, c[0x0][0x398] ;  /* 0x00007300ff0577ac */ /* 0x000e620008000800 */
[----:B------:R-:W0:Y:S02]  /*1040*/  @!P5 LDC.64 R10, c[0x0][0x388] ;  /* 0x0000e200ff0adb82 */ /* 0x000e240000000a00 */
[----:B------:R-:W-:-:S02]  /*1050*/  IADD3 R164, PT, PT, R0, R5, RZ ;  /* 0x0000000500a47210 */ /* 0x000fc40007ffe0ff */
[----:B------:R-:W-:Y:S02]  /*1060*/  MOV R22, RZ ;  /* 0x000000ff00167202 */ /* 0x000fe40000000f00 */
[----:B------:R-:W-:Y:S02]  /*1070*/  MOV R29, RZ ;  /* 0x000000ff001d7202 */ /* 0x000fe40000000f00 */
[----:B------:R-:W-:Y:S01]  /*1080*/  CS2R R54, SRZ ;  /* 0x0000000000367805 */ /* 0x000fe2000001ff00 */
[----:B----4-:R-:W-:Y:S01]  /*1090*/  @!P4 IMAD.WIDE R2, R164, 0x4, R12 ;  /* 0x00000004a402c825 */ /* 0x010fe200078e020c */
[C---:B------:R-:W-:Y:S01]  /*10a0*/  IADD3 R24, PT, PT, R50.reuse, 0x1f0, RZ ;  /* 0x000001f032187810 */ /* 0x040fe20007ffe0ff */
[----:B------:R-:W4:Y:S01]  /*10b0*/  @!P6 LDC.64 R12, c[0x0][0x380] ;  /* 0x0000e000ff0ceb82 */ /* 0x000f220000000a00 */
[C---:B------:R-:W-:Y:S02]  /*10c0*/  IADD3 R28, PT, PT, R50.reuse, 0x230, RZ ;  /* 0x00000230321c7810 */ /* 0x040fe40007ffe0ff */
[----:B------:R-:W-:Y:S01]  /*10d0*/  MOV R56, RZ ;  /* 0x000000ff00387202 */ /* 0x000fe20000000f00 */
[----:B------:R4:W2:Y:S01]  /*10e0*/  @!P4 LDG.E R132, desc[UR6][R2.64] ;  /* 0x000000060284c981 */ /* 0x0008a2000c1e1900 */
[----:B------:R-:W-:Y:S01]  /*10f0*/  ISETP.GE.OR P4, PT, R167, UR4, P3 ;  /* 0x00000004a7007c0c */ /* 0x000fe20009f86670 */
[----:B------:R-:W-:Y:S01]  /*1100*/  IMAD R5, R165, R49, R26 ;  /* 0x00000031a5057224 */ /* 0x000fe200078e021a */
[----:B------:R-:W-:-:S02]  /*1110*/  IADD3 R23, PT, PT, R50, 0x280, RZ ;  /* 0x0000028032177810 */ /* 0x000fc40007ffe0ff */
[----:B------:R-:W-:Y:S02]  /*1120*/  CS2R R52, SRZ ;  /* 0x0000000000347805 */ /* 0x000fe4000001ff00 */
[----:B------:R-:W-:Y:S02]  /*1130*/  IADD3 R57, PT, PT, R50, 0x2b0, RZ ;  /* 0x000002b032397810 */ /* 0x000fe40007ffe0ff */
[----:B------:R-:W-:Y:S02]  /*1140*/  CS2R R58, SRZ ;  /* 0x00000000003a7805 */ /* 0x000fe4000001ff00 */
[----:B------:R-:W-:Y:S02]  /*1150*/  IADD3 R166, PT, PT, R38, R5, RZ ;  /* 0x0000000526a67210 */ /* 0x000fe40007ffe0ff */
[----:B------:R-:W-:Y:S02]  /*1160*/  CS2R R60, SRZ ;  /* 0x00000000003c7805 */ /* 0x000fe4000001ff00 */
[----:B------:R-:W-:Y:S01]  /*1170*/  LEA R5, R4, R167, 0x5 ;  /* 0x000000a704057211 */ /* 0x000fe200078e28ff */
[----:B------:R-:W3:Y:S01]  /*1180*/  S2R R65, SR_CgaCtaId ;  /* 0x0000000000417919 */ /* 0x000ee20000008800 */
[----:B------:R-:W-:-:S02]  /*1190*/  HFMA2 R64, -RZ, RZ, 0, 0 ;  /* 0x00000000ff407431 */ /* 0x000fc400000001ff */
[----:B0-----:R-:W-:Y:S01]  /*11a0*/  @!P5 IMAD.WIDE R6, R166, 0x4, R10 ;  /* 0x00000004a606d825 */ /* 0x001fe200078e020a */
[C---:B------:R-:W-:Y:S01]  /*11b0*/  IADD3 R63, PT, PT, R50.reuse, 0x2d0, RZ ;  /* 0x000002d0323f7810 */ /* 0x040fe20007ffe0ff */
[----:B------:R-:W0:Y:S01]  /*11c0*/  @!P4 LDC.64 R10, c[0x0][0x388] ;  /* 0x0000e200ff0acb82 */ /* 0x000e220000000a00 */
[----:B------:R-:W-:Y:S01]  /*11d0*/  SHF.L.U32 R66, R50, 0x2, RZ ;  /* 0x0000000232427819 */ /* 0x000fe200000006ff */
[----:B------:R-:W-:Y:S01]  /*11e0*/  IMAD R9, R5, UR4, R0 ;  /* 0x0000000405097c24 */ /* 0x000fe2000f8e0200 */
[----:B------:R0:W2:Y:S01]  /*11f0*/  @!P5 LDG.E R91, desc[UR6][R6.64] ;  /* 0x00000006065bd981 */ /* 0x0000a2000c1e1900 */
[----:B------:R-:W-:Y:S01]  /*1200*/  ISETP.GE.OR P5, PT, R169, UR4, P2 ;  /* 0x00000004a9007c0c */ /* 0x000fe200097a6670 */
[----:B------:R-:W2:Y:S01]  /*1210*/  LDCU UR8, c[0x0][0x398] ;  /* 0x00007300ff0877ac */ /* 0x000ea20008000800 */
[----:B----4-:R-:W-:Y:S01]  /*1220*/  @!P6 IMAD.WIDE.U32 R2, R9, 0x4, R12 ;  /* 0x000000040902e825 */ /* 0x010fe200078e000c */
[----:B------:R-:W-:-:S04]  /*1230*/  LEA.HI R5, R127, R8, RZ, 0x1b ;  /* 0x000000087f057211 */ /* 0x000fc800078fd8ff */
[----:B------:R4:W2:Y:S01]  /*1240*/  @!P6 LDG.E R90, desc[UR6][R2.64] ;  /* 0x00000006025ae981 */ /* 0x0008a2000c1e1900 */
[----:B-1----:R-:W-:Y:S01]  /*1250*/  ISETP.GE.OR P6, PT, R5, UR5, P0 ;  /* 0x0000000505007c0c */ /* 0x002fe200087c6670 */
[----:B------:R-:W-:Y:S01]  /*1260*/  IMAD R5, R167, R49, R26 ;  /* 0x00000031a7057224 */ /* 0x000fe200078e021a */
[----:B------:R-:W-:Y:S01]  /*1270*/  SHF.R.U32.HI R171, RZ, 0x5, R127 ;  /* 0x00000005ffab7819 */ /* 0x000fe2000001167f */
[----:B------:R-:W1:Y:S02]  /*1280*/  LDCU UR5, c[0x0][0x398] ;  /* 0x00007300ff0577ac */ /* 0x000e640008000800 */
[----:B------:R-:W4:Y:S01]  /*1290*/  @!P5 LDC.64 R12, c[0x0][0x388] ;  /* 0x0000e200ff0cdb82 */ /* 0x000f220000000a00 */
[----:B------:R-:W-:-:S05]  /*12a0*/  IADD3 R168, PT, PT, R0, R5, RZ ;  /* 0x0000000500a87210 */ /* 0x000fca0007ffe0ff */
[----:B0-----:R-:W-:Y:S02]  /*12b0*/  @!P4 IMAD.WIDE R6, R168, 0x4, R10 ;  /* 0x00000004a806c825 */ /* 0x001fe400078e020a */
[----:B------:R-:W0:Y:S03]  /*12c0*/  @!P6 LDC.64 R10, c[0x0][0x380] ;  /* 0x0000e000ff0aeb82 */ /* 0x000e260000000a00 */
[----:B------:R0:W2:Y:S01]  /*12d0*/  @!P4 LDG.E R128, desc[UR6][R6.64] ;  /* 0x000000060680c981 */ /* 0x0000a2000c1e1900 */
[----:B------:R-:W-:Y:S01]  /*12e0*/  ISETP.GE.OR P4, PT, R171, UR4, P3 ;  /* 0x00000004ab007c0c */ /* 0x000fe20009f86670 */
[----:B------:R-:W-:-:S05]  /*12f0*/  IMAD R5, R169, R49, R26 ;  /* 0x00000031a9057224 */ /* 0x000fca00078e021a */
[----:B------:R-:W-:Y:S02]  /*1300*/  IADD3 R170, PT, PT, R38, R5, RZ ;  /* 0x0000000526aa7210 */ /* 0x000fe40007ffe0ff */
[----:B------:R-:W-:-:S03]  /*1310*/  LEA R5, R4, R171, 0x5 ;  /* 0x000000ab04057211 */ /* 0x000fc600078e28ff */
[----:B----4-:R-:W-:Y:S02]  /*1320*/  @!P5 IMAD.WIDE R2, R170, 0x4, R12 ;  /* 0x00000004aa02d825 */ /* 0x010fe400078e020c */
[----:B------:R-:W4:Y:S02]  /*1330*/  @!P4 LDC.64 R12, c[0x0][0x388] ;  /* 0x0000e200ff0ccb82 */ /* 0x000f240000000a00 */
[----:B------:R-:W-:Y:S01]  /*1340*/  IMAD R9, R5, UR4, R0 ;  /* 0x0000000405097c24 */ /* 0x000fe2000f8e0200 */
[----:B------:R4:W2:Y:S01]  /*1350*/  @!P5 LDG.E R126, desc[UR6][R2.64] ;  /* 0x00000006027ed981 */ /* 0x0008a2000c1e1900 */
[----:B------:R-:W-:Y:S02]  /*1360*/  ISETP.GE.OR P5, PT, R173, UR4, P2 ;  /* 0x00000004ad007c0c */ /* 0x000fe400097a6670 */
[----:B0-----:R-:W-:Y:S01]  /*1370*/  @!P6 IMAD.WIDE.U32 R6, R9, 0x4, R10 ;  /* 0x000000040906e825 */ /* 0x001fe200078e000a */
[----:B------:R-:W-:-:S04]  /*1380*/  LEA.HI R5, R123, R8, RZ, 0x1b ;  /* 0x000000087b057211 */ /* 0x000fc800078fd8ff */
[----:B------:R0:W2:Y:S01]  /*1390*/  @!P6 LDG.E R125, desc[UR6][R6.64] ;  /* 0x00000006067de981 */ /* 0x0000a2000c1e1900 */
[----:B-1----:R-:W-:Y:S01]  /*13a0*/  ISETP.GE.OR P6, PT, R5, UR5, P0 ;  /* 0x0000000505007c0c */ /* 0x002fe200087c6670 */
[----:B------:R-:W-:Y:S01]  /*13b0*/  IMAD R5, R171, R49, R26 ;  /* 0x00000031ab057224 */ /* 0x000fe200078e021a */
[----:B------:R-:W-:Y:S01]  /*13c0*/  SHF.R.U32.HI R175, RZ, 0x5, R123 ;  /* 0x00000005ffaf7819 */ /* 0x000fe2000001167b */
[----:B------:R-:W1:Y:S02]  /*13d0*/  LDCU UR5, c[0x0][0x398] ;  /* 0x00007300ff0577ac */ /* 0x000e640008000800 */
[----:B------:R-:W0:Y:S01]  /*13e0*/  @!P5 LDC.64 R10, c[0x0][0x388] ;  /* 0x0000e200ff0adb82 */ /* 0x000e220000000a00 */
[----:B------:R-:W-:-:S05]  /*13f0*/  IADD3 R172, PT, PT, R0, R5, RZ ;  /* 0x0000000500ac7210 */ /* 0x000fca0007ffe0ff */
[----:B----4-:R-:W-:Y:S02]  /*1400*/  @!P4 IMAD.WIDE R2, R172, 0x4, R12 ;  /* 0x00000004ac02c825 */ /* 0x010fe400078e020c */
[----:B------:R-:W4:Y:S03]  /*1410*/  @!P6 LDC.64 R12, c[0x0][0x380] ;  /* 0x0000e000ff0ceb82 */ /* 0x000f260000000a00 */
[----:B------:R4:W2:Y:S01]  /*1420*/  @!P4 LDG.E R124, desc[UR6][R2.64] ;  /* 0x00000006027cc981 */ /* 0x0008a2000c1e1900 */
[----:B------:R-:W-:Y:S01]  /*1430*/  ISETP.GE.OR P4, PT, R175, UR4, P3 ;  /* 0x00000004af007c0c */ /* 0x000fe20009f86670 */
[----:B------:R-:W-:-:S05]  /*1440*/  IMAD R5, R173, R49, R26 ;  /* 0x00000031ad057224 */ /* 0x000fca00078e021a */
[----:B------:R-:W-:Y:S02]  /*1450*/  IADD3 R174, PT, PT, R38, R5, RZ ;  /* 0x0000000526ae7210 */ /* 0x000fe40007ffe0ff */
[----:B------:R-:W-:-:S03]  /*1460*/  LEA R5, R4, R175, 0x5 ;  /* 0x000000af04057211 */ /* 0x000fc600078e28ff */
[----:B0-----:R-:W-:Y:S02]  /*1470*/  @!P5 IMAD.WIDE R6, R174, 0x4, R10 ;  /* 0x00000004ae06d825 */ /* 0x001fe400078e020a */
[----:B------:R-:W0:Y:S02]  /*1480*/  @!P4 LDC.64 R10, c[0x0][0x388] ;  /* 0x0000e200ff0acb82 */ /* 0x000e240000000a00 */
[----:B------:R-:W-:Y:S01]  /*1490*/  IMAD R9, R5, UR4, R0 ;  /* 0x0000000405097c24 */ /* 0x000fe2000f8e0200 */
[----:B------:R0:W2:Y:S01]  /*14a0*/  @!P5 LDG.E R96, desc[UR6][R6.64] ;  /* 0x000000060660d981 */ /* 0x0000a2000c1e1900 */
[----:B------:R-:W-:Y:S02]  /*14b0*/  ISETP.GE.OR P5, PT, R177, UR4, P2 ;  /* 0x00000004b1007c0c */ /* 0x000fe400097a6670 */
        /* <DEDUP_REMOVED lines=82> */
[----:B------:R3:W-:Y:S03]  /*19e0*/  STL [R1+0x11c], R9 ;  /* 0x00011c0901007387 */ /* 0x0007e60000100800 */
[----:B----4-:R-:W-:Y:S01]  /*19f0*/  @!P6 IMAD.WIDE.U32 R2, R14, 0x4, R12 ;  /* 0x000000040e02e825 */ /* 0x010fe200078e000c */
[----:B------:R0:W4:Y:S04]  /*1a00*/  @!P5 LDG.E R109, desc[UR6][R6.64] ;  /* 0x00000006066dd981 */ /* 0x000128000c1e1900 */
[----:B------:R5:W4:Y:S01]  /*1a10*/  @!P6 LDG.E R105, desc[UR6][R2.64] ;  /* 0x000000060269e981 */ /* 0x000b22000c1e1900 */
[----:B---3--:R-:W-:-:S02]  /*1a20*/  LEA.HI R9, R193, R8, RZ, 0x1b ;  /* 0x00000008c1097211 */ /* 0x008fc400078fd8ff */
[----:B------:R-:W-:Y:S02]  /*1a30*/  SHF.R.U32.HI R193, RZ, 0x5, R193 ;  /* 0x00000005ffc17819 */ /* 0x000fe400000116c1 */
[----:B-1----:R-:W-:Y:S01]  /*1a40*/  ISETP.GE.OR P5, PT, R9, UR5, P1 ;  /* 0x0000000509007c0c */ /* 0x002fe20008fa6670 */
[----:B------:R-:W1:Y:S01]  /*1a50*/  LDCU UR5, c[0x0][0x398] ;  /* 0x00007300ff0577ac */ /* 0x000e620008000800 */
[----:B------:R-:W-:Y:S01]  /*1a60*/  ISETP.GE.OR P6, PT, R193, UR4, P2 ;  /* 0x00000004c1007c0c */ /* 0x000fe200097c6670 */
[----:B------:R-:W-:-:S05]  /*1a70*/  IMAD R5, R191, R49, R26 ;  /* 0x00000031bf057224 */ /* 0x000fca00078e021a */
[----:B------:R-:W-:Y:S01]  /*1a80*/  IADD3 R192, PT, PT, R0, R5, RZ ;  /* 0x0000000500c07210 */ /* 0x000fe20007ffe0ff */
[----:B------:R3:W-:Y:S01]  /*1a90*/  STL [R1+0x120], R14 ;  /* 0x0001200e01007387 */ /* 0x0007e20000100800 */
[----:B------:R-:W-:-:S03]  /*1aa0*/  LEA.HI R5, R101, R8, RZ, 0x1b ;  /* 0x0000000865057211 */ /* 0x000fc600078fd8ff */
[----:B------:R-:W5:Y:S01]  /*1ab0*/  @!P5 LDC.64 R12, c[0x0][0x380] ;  /* 0x0000e000ff0cdb82 */ /* 0x000f620000000a00 */
[----:B0-----:R-:W-:-:S05]  /*1ac0*/  @!P4 IMAD.WIDE R6, R192, 0x4, R10 ;  /* 0x00000004c006c825 */ /* 0x001fca00078e020a */
[----:B------:R0:W4:Y:S02]  /*1ad0*/  @!P4 LDG.E R104, desc[UR6][R6.64] ;  /* 0x000000060668c981 */ /* 0x000124000c1e1900 */
[----:B---3--:R-:W3:Y:S01]  /*1ae0*/  @!P6 LDC.64 R14, c[0x0][0x388] ;  /* 0x0000e200ff0eeb82 */ /* 0x008ee20000000a00 */
[----:B-1----:R-:W-:Y:S01]  /*1af0*/  ISETP.GE.OR P4, PT, R5, UR5, P0 ;  /* 0x0000000505007c0c */ /* 0x002fe20008786670 */
[----:B------:R-:W1:Y:S01]  /*1b00*/  LDCU UR5, c[0x0][0x398] ;  /* 0x00007300ff0577ac */ /* 0x000e620008000800 */
[----:B-----5:R-:W-:Y:S01]  /*1b10*/  LEA R3, R4, R193, 0x5 ;  /* 0x000000c104037211 */ /* 0x020fe200078e28ff */
[----:B------:R-:W-:-:S04]  /*1b20*/  IMAD R5, R193, R49, R26 ;  /* 0x00000031c1057224 */ /* 0x000fc800078e021a */
[----:B------:R-:W-:Y:S01]  /*1b30*/  IMAD R9, R3, UR4, R38 ;  /* 0x0000000403097c24 */ /* 0x000fe2000f8e0226 */
[----:B------:R-:W-:-:S05]  /*1b40*/  IADD3 R194, PT, PT, R38, R5, RZ ;  /* 0x0000000526c27210 */ /* 0x000fca0007ffe0ff */
[----:B------:R-:W5:Y:S01]  /*1b50*/  @!P4 LDC.64 R2, c[0x0][0x380] ;  /* 0x0000e000ff02cb82 */ /* 0x000f620000000a00 */
[----:B------:R-:W-:Y:S01]  /*1b60*/  @!P5 IMAD.WIDE.U32 R12, R9, 0x4, R12 ;  /* 0x00000004090cd825 */ /* 0x000fe200078e000c */
[----:B------:R-:W-:Y:S02]  /*1b70*/  SHF.R.U32.HI R195, RZ, 0x5, R101 ;  /* 0x00000005ffc37819 */ /* 0x000fe40000011665 */
[----:B------:R-:W-:Y:S02]  /*1b80*/  LEA.HI R5, R197, R8, RZ, 0x1b ;  /* 0x00000008c5057211 */ /* 0x000fe400078fd8ff */
[----:B------:R5:W4:Y:S01]  /*1b90*/  @!P5 LDG.E R103, desc[UR6][R12.64] ;  /* 0x000000060c67d981 */ /* 0x000b22000c1e1900 */
[----:B---3--:R-:W-:Y:S01]  /*1ba0*/  @!P6 IMAD.WIDE R14, R194, 0x4, R14 ;  /* 0x00000004c20ee825 */ /* 0x008fe200078e020e */
[----:B------:R-:W-:-:S04]  /*1bb0*/  ISETP.GE.OR P5, PT, R195, UR4, P3 ;  /* 0x00000004c3007c0c */ /* 0x000fc80009fa6670 */
[----:B------:R3:W4:Y:S01]  /*1bc0*/  @!P6 LDG.E R102, desc[UR6][R14.64] ;  /* 0x000000060e66e981 */ /* 0x000722000c1e1900 */
[----:B-1----:R-:W-:Y:S01]  /*1bd0*/  ISETP.GE.OR P6, PT, R5, UR5, P1 ;  /* 0x0000000505007c0c */ /* 0x002fe20008fc6670 */
[----:B------:R-:W1:Y:S01]  /*1be0*/  LDCU UR5, c[0x0][0x398] ;  /* 0x00007300ff0577ac */ /* 0x000e620008000800 */
[----:B------:R-:W-:Y:S01]  /*1bf0*/  LEA R5, R4, R195, 0x5 ;  /* 0x000000c304057211 */ /* 0x000fe200078e28ff */
[----:B------:R-:W-:Y:S04]  /*1c00*/  STL [R1+0x148], R9 ;  /* 0x0001480901007387 */ /* 0x000fe80000100800 */
[----:B0-----:R-:W-:Y:S01]  /*1c10*/  IMAD R6, R5, UR4, R0 ;  /* 0x0000000405067c24 */ /* 0x001fe2000f8e0200 */
[----:B------:R-:W0:Y:S01]  /*1c20*/  @!P5 LDC.64 R10, c[0x0][0x388] ;  /* 0x0000e200ff0adb82 */ /* 0x000e220000000a00 */
[----:B------:R-:W-:-:S02]  /*1c30*/  SHF.R.U32.HI R197, RZ, 0x5, R197 ;  /* 0x00000005ffc57819 */ /* 0x000fc400000116c5 */
[----:B-----5:R-:W-:Y:S01]  /*1c40*/  @!P4 IMAD.WIDE.U32 R12, R6, 0x4, R2 ;  /* 0x00000004060cc825 */ /* 0x020fe200078e0002 */
[----:B------:R5:W-:Y:S04]  /*1c50*/  STL [R1+0x12c], R6 ;  /* 0x00012c0601007387 */ /* 0x000be80000100800 */
[----:B------:R-:W4:Y:S01]  /*1c60*/  @!P4 LDG.E R100, desc[UR6][R12.64] ;  /* 0x000000060c64c981 */ /* 0x000f22000c1e1900 */
[----:B------:R-:W-:Y:S01]  /*1c70*/  ISETP.GE.OR P4, PT, R197, UR4, P2 ;  /* 0x00000004c5007c0c */ /* 0x000fe20009786670 */
[----:B-----5:R-:W5:Y:S01]  /*1c80*/  @!P6 LDC.64 R6, c[0x0][0x380] ;  /* 0x0000e000ff06eb82 */ /* 0x020f620000000a00 */
[----:B------:R-:W-:Y:S01]  /*1c90*/  IMAD R3, R195, R49, R26 ;  /* 0x00000031c3037224 */ /* 0x000fe200078e021a */
[----:B------:R-:W-:-:S04]  /*1ca0*/  LEA R5, R4, R197, 0x5 ;  /* 0x000000c504057211 */ /* 0x000fc800078e28ff */
[----:B------:R-:W-:-:S06]  /*1cb0*/  IADD3 R196, PT, PT, R0, R3, RZ ;  /* 0x0000000300c47210 */ /* 0x000fcc0007ffe0ff */
[----:B------:R-:W5:Y:S01]  /*1cc0*/  @!P4 LDC.64 R2, c[0x0][0x388] ;  /* 0x0000e200ff02cb82 */ /* 0x000f620000000a00 */
[----:B---3--:R-:W-:Y:S02]  /*1cd0*/  IMAD R14, R5, UR4, R38 ;  /* 0x00000004050e7c24 */ /* 0x008fe4000f8e0226 */
[----:B0-----:R-:W-:Y:S01]  /*1ce0*/  @!P5 IMAD.WIDE R10, R196, 0x4, R10 ;  /* 0x00000004c40ad825 */ /* 0x001fe200078e020a */
[----:B------:R-:W-:Y:S02]  /*1cf0*/  LEA.HI R9, R93, R8, RZ, 0x1b ;  /* 0x000000085d097211 */ /* 0x000fe400078fd8ff */
[----:B------:R-:W-:Y:S02]  /*1d00*/  SHF.R.U32.HI R199, RZ, 0x5, R93 ;  /* 0x00000005ffc77819 */ /* 0x000fe4000001165d */
[----:B------:R0:W3:Y:S01]  /*1d10*/  @!P5 LDG.E R42, desc[UR6][R10.64] ;  /* 0x000000060a2ad981 */ /* 0x0000e2000c1e1900 */
[----:B-1----:R-:W-:Y:S01]  /*1d20*/  ISETP.GE.OR P5, PT, R9, UR5, P0 ;  /* 0x0000000509007c0c */ /* 0x002fe200087a6670 */
[----:B------:R-:W1:Y:S01]  /*1d30*/  LDCU UR5, c[0x0][0x398] ;  /* 0x00007300ff0577ac */ /* 0x000e620008000800 */
[----:B-----5:R-:W-:-:S05]  /*1d40*/  @!P6 IMAD.WIDE.U32 R6, R14, 0x4, R6 ;  /* 0x000000040e06e825 */ /* 0x020fca00078e0006 */
[----:B------:R5:W3:Y:S01]  /*1d50*/  @!P6 LDG.E R94, desc[UR6][R6.64] ;  /* 0x00000006065ee981 */ /* 0x000ae2000c1e1900 */
[----:B------:R-:W-:Y:S01]  /*1d60*/  ISETP.GE.OR P6, PT, R199, UR4, P3 ;  /* 0x00000004c7007c0c */ /* 0x000fe20009fc6670 */
[----:B------:R-:W-:-:S04]  /*1d70*/  IMAD R5, R197, R49, R26 ;  /* 0x00000031c5057224 */ /* 0x000fc800078e021a */
[----:B0-----:R-:W0:Y:S01]  /*1d80*/  @!P5 LDC.64 R10, c[0x0][0x380] ;  /* 0x0000e000ff0adb82 */ /* 0x001e220000000a00 */
[----:B------:R-:W-:Y:S02]  /*1d90*/  IADD3 R198, PT, PT, R38, R5, RZ ;  /* 0x0000000526c67210 */ /* 0x000fe40007ffe0ff */
[----:B------:R-:W-:-:S03]  /*1da0*/  LEA.HI R5, R201, R8, RZ, 0x1b ;  /* 0x00000008c9057211 */ /* 0x000fc600078fd8ff */
[----:B------:R-:W-:Y:S02]  /*1db0*/  @!P4 IMAD.WIDE R2, R198, 0x4, R2 ;  /* 0x00000004c602c825 */ /* 0x000fe400078e0202 */
[----:B-----5:R-:W5:Y:S03]  /*1dc0*/  @!P6 LDC.64 R6, c[0x0][0x388] ;  /* 0x0000e200ff06eb82 */ /* 0x020f660000000a00 */
[----:B------:R1:W3:Y:S02]  /*1dd0*/  @!P4 LDG.E R95, desc[UR6][R2.64] ;  /* 0x00000006025fc981 */ /* 0x0002e4000c1e1900 */
[----:B-1----:R-:W-:Y:S01]  /*1de0*/  ISETP.GE.OR P4, PT, R5, UR5, P1 ;  /* 0x0000000505007c0c */ /* 0x002fe20008f86670 */
[----:B------:R-:W1:Y:S01]  /*1df0*/  LDCU UR5, c[0x0][0x398] ;  /* 0x00007300ff0577ac */ /* 0x000e620008000800 */
[----:B------:R-:W-:-:S05]  /*1e00*/  LEA R5, R4, R199, 0x5 ;  /* 0x000000c704057211 */ /* 0x000fca00078e28ff */
[----:B------:R-:W-:Y:S02]  /*1e10*/  IMAD R9, R5, UR4, R0 ;  /* 0x0000000405097c24 */ /* 0x000fe4000f8e0200 */
[----:B------:R-:W-:-:S04]  /*1e20*/  IMAD R5, R199, R49, R26 ;  /* 0x00000031c7057224 */ /* 0x000fc800078e021a */
[----:B------:R-:W2:Y:S01]  /*1e30*/  @!P4 LDC.64 R2, c[0x0][0x380] ;  /* 0x0000e000ff02cb82 */ /* 0x000ea20000000a00 */
[----:B------:R-:W-:Y:S01]  /*1e40*/  IADD3 R200, PT, PT, R0, R5, RZ ;  /* 0x0000000500c87210 */ /* 0x000fe20007ffe0ff */
[----:B0-----:R-:W-:Y:S01]  /*1e50*/  @!P5 IMAD.WIDE.U32 R10, R9, 0x4, R10 ;  /* 0x00000004090ad825 */ /* 0x001fe200078e000a */
[----:B------:R-:W-:Y:S02]  /*1e60*/  SHF.R.U32.HI R201, RZ, 0x5, R201 ;  /* 0x00000005ffc97819 */ /* 0x000fe400000116c9 */
[----:B------:R-:W-:Y:S01]  /*1e70*/  LEA.HI R5, R43, R8, RZ, 0x1b ;  /* 0x000000082b057211 */ /* 0x000fe200078fd8ff */
[----:B-----5:R-:W-:Y:S01]  /*1e80*/  @!P6 IMAD.WIDE R6, R200, 0x4, R6 ;  /* 0x00000004c806e825 */ /* 0x020fe200078e0206 */
[----:B------:R0:W5:Y:S01]  /*1e90*/  @!P5 LDG.E R92, desc[UR6][R10.64] ;  /* 0x000000060a5cd981 */ /* 0x000162000c1e1900 */
[----:B------:R-:W-:-:S03]  /*1ea0*/  ISETP.GE.OR P5, PT, R201, UR4, P2 ;  /* 0x00000004c9007c0c */ /* 0x000fc600097a6670 */
[----:B------:R2:W5:Y:S01]  /*1eb0*/  @!P6 LDG.E R89, desc[UR6][R6.64] ;  /* 0x000000060659e981 */ /* 0x000562000c1e1900 */
[----:B-1----:R-:W-:Y:S01]  /*1ec0*/  ISETP.GE.OR P6, PT, R5, UR5, P0 ;  /* 0x0000000505007c0c */ /* 0x002fe200087c6670 */
[----:B------:R-:W1:Y:S01]  /*1ed0*/  LDCU UR5, c[0x0][0x398] ;  /* 0x00007300ff0577ac */ /* 0x000e620008000800 */
[----:B------:R-:W-:Y:S01]  /*1ee0*/  LEA R5, R4, R201, 0x5 ;  /* 0x000000c904057211 */ /* 0x000fe200078e28ff */
[----:B------:R-:W-:Y:S04]  /*1ef0*/  STL [R1+0x144], R14 ;  /* 0x0001440e01007387 */ /* 0x000fe80000100800 */
[----:B------:R2:W-:Y:S02]  /*1f00*/  STL [R1+0x130], R9 ;  /* 0x0001300901007387 */ /* 0x0005e40000100800 */
[----:B0-----:R-:W0:Y:S01]  /*1f10*/  @!P5 LDC.64 R10, c[0x0][0x388] ;  /* 0x0000e200ff0adb82 */ /* 0x001e220000000a00 */
[----:B------:R-:W-:Y:S01]  /*1f20*/  SHF.R.U32.HI R203, RZ, 0x5, R43 ;  /* 0x00000005ffcb7819 */ /* 0x000fe2000001162b */
[----:B--2---:R-:W-:-:S06]  /*1f30*/  IMAD R9, R5, UR4, R38 ;  /* 0x0000000405097c24 */ /* 0x004fcc000f8e0226 */
[----:B------:R-:W2:Y:S01]  /*1f40*/  @!P6 LDC.64 R6, c[0x0][0x380] ;  /* 0x0000e000ff06eb82 */ /* 0x000ea20000000a00 */
[----:B------:R-:W-:-:S05]  /*1f50*/  @!P4 IMAD.WIDE.U32 R2, R9, 0x4, R2 ;  /* 0x000000040902c825 */ /* 0x000fca00078e0002 */
[----:B------:R1:W5:Y:S01]  /*1f60*/  @!P4 LDG.E R44, desc[UR6][R2.64] ;  /* 0x00000006022cc981 */ /* 0x000362000c1e1900 */
[----:B------:R-:W-:Y:S01]  /*1f70*/  ISETP.GE.OR P4, PT, R203, UR4, P3 ;  /* 0x00000004cb007c0c */ /* 0x000fe20009f86670 */
[----:B------:R-:W-:-:S05]  /*1f80*/  IMAD R5, R201, R49, R26 ;  /* 0x00000031c9057224 */ /* 0x000fca00078e021a */
[----:B------:R-:W-:Y:S02]  /*1f90*/  IADD3 R202, PT, PT, R38, R5, RZ ;  /* 0x0000000526ca7210 */ /* 0x000fe40007ffe0ff */
[----:B------:R-:W-:-:S05]  /*1fa0*/  LEA R5, R4, R203, 0x5 ;  /* 0x000000cb04057211 */ /* 0x000fca00078e28ff */
[----:B-1----:R-:W1:Y:S01]  /*1fb0*/  @!P4 LDC.64 R2, c[0x0][0x388] ;  /* 0x0000e200ff02cb82 */ /* 0x002e620000000a00 */
[----:B------:R-:W-:Y:S01]  /*1fc0*/  IMAD R12, R5, UR4, R0 ;  /* 0x00000004050c7c24 */ /* 0x000fe2000f8e0200 */
[----:B------:R2:W-:Y:S01]  /*1fd0*/  STL [R1+0x140], R9 ;  /* 0x0001400901007387 */ /* 0x0005e20000100800 */
[----:B0-----:R-:W-:-:S04]  /*1fe0*/  @!P5 IMAD.WIDE R10, R202, 0x4, R10 ;  /* 0x00000004ca0ad825 */ /* 0x001fc800078e020a */
[----:B--2---:R-:W-:Y:S01]  /*1ff0*/  @!P6 IMAD.WIDE.U32 R6, R12, 0x4, R6 ;  /* 0x000000040c06e825 */ /* 0x004fe200078e0006 */
[----:B------:R0:W2:Y:S01]  /*2000*/  @!P5 LDG.E R84, desc[UR6][R10.64] ;  /* 0x000000060a54d981 */ /* 0x0000a2000c1e1900 */
[----:B------:R-:W-:-:S03]  /*2010*/  LEA.HI R9, R205, R8, RZ, 0x1b ;  /* 0x00000008cd097211 */ /* 0x000fc600078fd8ff */
[----:B------:R1:W2:Y:S01]  /*2020*/  @!P6 LDG.E R85, desc[UR6][R6.64] ;  /* 0x000000060655e981 */ /* 0x0002a2000c1e1900 */
[----:B------:R-:W-:Y:S02]  /*2030*/  SHF.R.U32.HI R205, RZ, 0x5, R205 ;  /* 0x00000005ffcd7819 */ /* 0x000fe400000116cd */
[----:B------:R-:W-:Y:S01]  /*2040*/  ISETP.GE.OR P5, PT, R9, UR5, P1 ;  /* 0x0000000509007c0c */ /* 0x000fe20008fa6670 */
[----:B------:R-:W1:Y:S01]  /*2050*/  LDCU UR5, c[0x0][0x398] ;  /* 0x00007300ff0577ac */ /* 0x000e620008000800 */
[----:B------:R-:W-:Y:S01]  /*2060*/  ISETP.GE.OR P6, PT, R205, UR4, P2 ;  /* 0x00000004cd007c0c */ /* 0x000fe200097c6670 */
[----:B------:R-:W-:-:S05]  /*2070*/  IMAD R5, R203, R49, R26 ;  /* 0x00000031cb057224 */ /* 0x000fca00078e021a */
[----:B------:R-:W-:Y:S02]  /*2080*/  IADD3 R204, PT, PT, R0, R5, RZ ;  /* 0x0000000500cc7210 */ /* 0x000fe40007ffe0ff */
[----:B------:R-:W-:-:S03]  /*2090*/  LEA.HI R5, R86, R8, RZ, 0x1b ;  /* 0x0000000856057211 */ /* 0x000fc600078fd8ff */
[----:B0-----:R-:W0:Y:S01]  /*20a0*/  @!P5 LDC.64 R10, c[0x0][0x380] ;  /* 0x0000e000ff0adb82 */ /* 0x001e220000000a00 */
[----:B-1----:R-:W-:-:S05]  /*20b0*/  @!P4 IMAD.WIDE R2, R204, 0x4, R2 ;  /* 0x00000004cc02c825 */ /* 0x002fca00078e0202 */
[----:B------:R1:W2:Y:S02]  /*20c0*/  @!P4 LDG.E R87, desc[UR6][R2.64] ;  /* 0x000000060257c981 */ /* 0x0002a4000c1e1900 */
[----:B------:R-:W0:Y:S01]  /*20d0*/  @!P6 LDC.64 R6, c[0x0][0x388] ;  /* 0x0000e200ff06eb82 */ /* 0x000e220000000a00 */
[----:B------:R-:W-:Y:S01]  /*20e0*/  ISETP.GE.OR P4, PT, R5, UR5, P0 ;  /* 0x0000000505007c0c */ /* 0x000fe20008786670 */
[----:B------:R-:W0:Y:S01]  /*20f0*/  LDCU UR5, c[0x0][0x398] ;  /* 0x00007300ff0577ac */ /* 0x000e220008000800 */
[----:B------:R-:W-:-:S05]  /*2100*/  LEA R5, R4, R205, 0x5 ;  /* 0x000000cd04057211 */ /* 0x000fca00078e28ff */
[----:B------:R-:W-:Y:S02]  /*2110*/  IMAD R9, R5, UR4, R38 ;  /* 0x0000000405097c24 */ /* 0x000fe4000f8e0226 */
[----:B------:R-:W-:-:S04]  /*2120*/  IMAD R5, R205, R49, R26 ;  /* 0x00000031cd057224 */ /* 0x000fc800078e021a */
[----:B-1----:R-:W1:Y:S01]  /*2130*/  @!P4 LDC.64 R2, c[0x0][0x380] ;  /* 0x0000e000ff02cb82 */ /* 0x002e620000000a00 */
[----:B------:R-:W-:Y:S01]  /*2140*/  IADD3 R206, PT, PT, R38, R5, RZ ;  /* 0x0000000526ce7210 */ /* 0x000fe20007ffe0ff */
[----:B0-----:R-:W-:Y:S01]  /*2150*/  @!P5 IMAD.WIDE.U32 R10, R9, 0x4, R10 ;  /* 0x00000004090ad825 */ /* 0x001fe200078e000a */
[----:B------:R-:W-:Y:S02]  /*2160*/  SHF.R.U32.HI R207, RZ, 0x5, R86 ;  /* 0x00000005ffcf7819 */ /* 0x000fe40000011656 */
[----:B------:R-:W-:Y:S02]  /*2170*/  LEA.HI R5, R221, R8, RZ, 0x1b ;  /* 0x00000008dd057211 */ /* 0x000fe400078fd8ff */
[----:B------:R0:W2:Y:S01]  /*2180*/  @!P5 LDG.E R88, desc[UR6][R10.64] ;  /* 0x000000060a58d981 */ /* 0x0000a2000c1e1900 */
[----:B------:R-:W-:Y:S01]  /*2190*/  @!P6 IMAD.WIDE R6, R206, 0x4, R6 ;  /* 0x00000004ce06e825 */ /* 0x000fe200078e0206 */
[----:B------:R-:W-:-:S04]  /*21a0*/  ISETP.GE.OR P5, PT, R207, UR4, P3 ;  /* 0x00000004cf007c0c */ /* 0x000fc80009fa6670 */
[----:B------:R1:W2:Y:S01]  /*21b0*/  @!P6 LDG.E R78, desc[UR6][R6.64] ;  /* 0x00000006064ee981 */ /* 0x0002a2000c1e1900 */
[----:B------:R-:W-:Y:S01]  /*21c0*/  ISETP.GE.OR P6, PT, R5, UR5, P1 ;  /* 0x0000000505007c0c */ /* 0x000fe20008fc6670 */
[----:B------:R-:W4:Y:S01]  /*21d0*/  LDCU UR5, c[0x0][0x398] ;  /* 0x00007300ff0577ac */ /* 0x000f220008000800 */
[----:B------:R-:W-:Y:S01]  /*21e0*/  LEA R5, R4, R207, 0x5 ;  /* 0x000000cf04057211 */ /* 0x000fe200078e28ff */
[----:B------:R-:W-:Y:S04]  /*21f0*/  STL [R1+0x128], R12 ;  /* 0x0001280c01007387 */ /* 0x000fe80000100800 */
[----:B------:R1:W-:Y:S01]  /*2200*/  STL [R1+0x13c], R9 ;  /* 0x00013c0901007387 */ /* 0x0003e20000100800 */
[----:B0-----:R-:W0:Y:S01]  /*2210*/  @!P5 LDC.64 R10, c[0x0][0x388] ;  /* 0x0000e200ff0adb82 */ /* 0x001e220000000a00 */
[----:B------:R-:W-:-:S07]  /*2220*/  SHF.R.U32.HI R221, RZ, 0x5, R221 ;  /* 0x00000005ffdd7819 */ /* 0x000fce00000116dd */
[----:B-1----:R-:W1:Y:S01]  /*2230*/  @!P6 LDC.64 R6, c[0x0][0x380] ;  /* 0x0000e000ff06eb82 */ /* 0x002e620000000a00 */
[----:B------:R-:W-:-:S04]  /*2240*/  IMAD R9, R5, UR4, R0 ;  /* 0x0000000405097c24 */ /* 0x000fc8000f8e0200 */
[----:B------:R-:W-:-:S05]  /*2250*/  @!P4 IMAD.WIDE.U32 R2, R9, 0x4, R2 ;  /* 0x000000040902c825 */ /* 0x000fca00078e0002 */
[----:B------:R4:W2:Y:S01]  /*2260*/  @!P4 LDG.E R82, desc[UR6][R2.64] ;  /* 0x000000060252c981 */ /* 0x0008a2000c1e1900 */
[----:B------:R-:W-:Y:S01]  /*2270*/  ISETP.GE.OR P4, PT, R221, UR4, P2 ;  /* 0x00000004dd007c0c */ /* 0x000fe20009786670 */
[----:B------:R-:W-:-:S05]  /*2280*/  IMAD R5, R207, R49, R26 ;  /* 0x00000031cf057224 */ /* 0x000fca00078e021a */
[----:B------:R-:W-:Y:S02]  /*2290*/  IADD3 R208, PT, PT, R0, R5, RZ ;  /* 0x0000000500d07210 */ /* 0x000fe40007ffe0ff */
[----:B------:R-:W-:-:S05]  /*22a0*/  LEA R5, R4, R221, 0x5 ;  /* 0x000000dd04057211 */ /* 0x000fca00078e28ff */
[----:B----4-:R-:W4:Y:S01]  /*22b0*/  @!P4 LDC.64 R2, c[0x0][0x388] ;  /* 0x0000e200ff02cb82 */ /* 0x010f220000000a00 */
[----:B------:R-:W-:Y:S01]  /*22c0*/  IMAD R12, R5, UR4, R38 ;  /* 0x00000004050c7c24 */ /* 0x000fe2000f8e0226 */
[----:B------:R1:W-:Y:S01]  /*22d0*/  STL [R1+0x118], R9 ;  /* 0x0001180901007387 */ /* 0x0003e20000100800 */
[----:B0-----:R-:W-:Y:S01]  /*22e0*/  @!P5 IMAD.WIDE R10, R208, 0x4, R10 ;  /* 0x00000004d00ad825 */ /* 0x001fe200078e020a */
[----:B------:R-:W-:-:S03]  /*22f0*/  SHF.R.U32.HI R226, RZ, 0x5, R81 ;  /* 0x00000005ffe27819 */ /* 0x000fc60000011651 */
[----:B-1----:R-:W-:Y:S01]  /*2300*/  @!P6 IMAD.WIDE.U32 R6, R12, 0x4, R6 ;  /* 0x000000040c06e825 */ /* 0x002fe200078e0006 */
[----:B------:R-:W2:Y:S01]  /*2310*/  @!P5 LDG.E R83, desc[UR6][R10.64] ;  /* 0x000000060a53d981 */ /* 0x000ea2000c1e1900 */
[----:B------:R-:W-:-:S03]  /*2320*/  LEA.HI R9, R81, R8, RZ, 0x1b ;  /* 0x0000000851097211 */ /* 0x000fc600078fd8ff */
[----:B------:R0:W2:Y:S01]  /*2330*/  @!P6 LDG.E R77, desc[UR6][R6.64] ;  /* 0x00000006064de981 */ /* 0x0000a2000c1e1900 */
[----:B------:R-:W-:Y:S02]  /*2340*/  ISETP.GE.OR P6, PT, R226, UR4, P3 ;  /* 0x00000004e2007c0c */ /* 0x000fe40009fc6670 */
[----:B------:R-:W-:Y:S01]  /*2350*/  ISETP.GE.OR P5, PT, R9, UR5, P0 ;  /* 0x0000000509007c0c */ /* 0x000fe200087a6670 */
[----:B------:R-:W1:Y:S01]  /*2360*/  LDCU UR5, c[0x0][0x398] ;  /* 0x00007300ff0577ac */ /* 0x000e620008000800 */
[----:B------:R-:W-:Y:S01]  /*2370*/  IMAD R5, R221, R49, R26 ;  /* 0x00000031dd057224 */ /* 0x000fe200078e021a */
[----:B------:R-:W-:-:S04]  /*2380*/  IADD3 R9, PT, PT, R50, 0x1c0, RZ ;  /* 0x000001c032097810 */ /* 0x000fc80007ffe0ff */
[----:B------:R-:W-:Y:S02]  /*2390*/  IADD3 R222, PT, PT, R38, R5, RZ ;  /* 0x0000000526de7210 */ /* 0x000fe40007ffe0ff */
[----:B------:R-:W-:Y:S02]  /*23a0*/  LEA.HI R5, R9, R8, RZ, 0x1b ;  /* 0x0000000809057211 */ /* 0x000fe400078fd8ff */
[----:B0-----:R-:W0:Y:S01]  /*23b0*/  @!P6 LDC.64 R6, c[0x0][0x388] ;  /* 0x0000e200ff06eb82 */ /* 0x001e220000000a00 */
[----:B----4-:R-:W-:-:S05]  /*23c0*/  @!P4 IMAD.WIDE R2, R222, 0x4, R2 ;  /* 0x00000004de02c825 */ /* 0x010fca00078e0202 */
[----:B------:R4:W2:Y:S02]  /*23d0*/  @!P4 LDG.E R45, desc[UR6][R2.64] ;  /* 0x00000006022dc981 */ /* 0x0008a4000c1e1900 */
[----:B------:R-:W3:Y:S01]  /*23e0*/  @!P5 LDC.64 R10, c[0x0][0x380] ;  /* 0x0000e000ff0adb82 */ /* 0x000ee20000000a00 */
[----:B-1----:R-:W-:Y:S01]  /*23f0*/  ISETP.GE.OR P4, PT, R5, UR5, P1 ;  /* 0x0000000505007c0c */ /* 0x002fe20008f86670 */
[----:B------:R-:W1:Y:S01]  /*2400*/  LDCU UR5, c[0x0][0x398] ;  /* 0x00007300ff0577ac */ /* 0x000e620008000800 */
[----:B------:R-:W-:Y:S01]  /*2410*/  LEA R5, R4, R226, 0x5 ;  /* 0x000000e204057211 */ /* 0x000fe200078e28ff */
[----:B------:R-:W-:Y:S01]  /*2420*/  IMAD R227, R226, R49, R26 ;  /* 0x00000031e2e37224 */ /* 0x000fe200078e021a */
[----:B------:R4:W-:Y:S04]  /*2430*/  STL [R1+0x134], R12 ;  /* 0x0001340c01007387 */ /* 0x0009e80000100800 */
[----:B------:R-:W-:-:S05]  /*2440*/  IADD3 R227, PT, PT, R0, R227, RZ ;  /* 0x000000e300e37210 */ /* 0x000fca0007ffe0ff */
[----:B----4-:R-:W4:Y:S01]  /*2450*/  @!P4 LDC.64 R2, c[0x0][0x380] ;  /* 0x0000e000ff02cb82 */ /* 0x010f220000000a00 */
[----:B------:R-:W-:Y:S01]  /*2460*/  IMAD R12, R5, UR4, R0 ;  /* 0x00000004050c7c24 */ /* 0x000fe2000f8e0200 */
[----:B------:R-:W-:Y:S01]  /*2470*/  SHF.R.U32.HI R228, RZ, 0x5, R9 ;  /* 0x00000005ffe47819 */ /* 0x000fe20000011609 */
[----:B0-----:R-:W-:Y:S01]  /*2480*/  @!P6 IMAD.WIDE R6, R227, 0x4, R6 ;  /* 0x00000004e306e825 */ /* 0x001fe200078e0206 */
[----:B------:R-:W-:-:S04]  /*2490*/  LEA.HI R5, R76, R8, RZ, 0x1b ;  /* 0x000000084c057211 */ /* 0x000fc800078fd8ff */
[----:B------:R0:W2:Y:S01]  /*24a0*/  @!P6 LDG.E R46, desc[UR6][R6.64] ;  /* 0x00000006062ee981 */ /* 0x0000a2000c1e1900 */
[----:B---3--:R-:W-:Y:S01]  /*24b0*/  @!P5 IMAD.WIDE.U32 R10, R12, 0x4, R10 ;  /* 0x000000040c0ad825 */ /* 0x008fe200078e000a */
[----:B-1----:R-:W-:Y:S02]  /*24c0*/  ISETP.GE.OR P6, PT, R5, UR5, P0 ;  /* 0x0000000505007c0c */ /* 0x002fe400087c6670 */
[----:B------:R1:W-:Y:S04]  /*24d0*/  STL [R1+0x110], R12 ;  /* 0x0001100c01007387 */ /* 0x0003e80000100800 */
[----:B------:R3:W2:Y:S01]  /*24e0*/  @!P5 LDG.E R79, desc[UR6][R10.64] ;  /* 0x000000060a4fd981 */ /* 0x0006a2000c1e1900 */
[----:B------:R-:W-:Y:S01]  /*24f0*/  ISETP.GE.OR P5, PT, R228, UR4, P2 ;  /* 0x00000004e4007c0c */ /* 0x000fe200097a6670 */
[----:B------:R-:W5:Y:S01]  /*2500*/  LDCU UR5, c[0x0][0x398] ;  /* 0x00007300ff0577ac */ /* 0x000f620008000800 */
[----:B------:R-:W-:-:S05]  /*2510*/  LEA R5, R4, R228, 0x5 ;  /* 0x000000e404057211 */ /* 0x000fca00078e28ff */
[----:B-1----:R-:W-:Y:S01]  /*2520*/  IMAD R12, R5, UR4, R38 ;  /* 0x00000004050c7c24 */ /* 0x002fe2000f8e0226 */
[----:B0-----:R-:W0:Y:S01]  /*2530*/  @!P6 LDC.64 R6, c[0x0][0x380] ;  /* 0x0000e000ff06eb82 */ /* 0x001e220000000a00 */
[----:B------:R-:W-:Y:S02]  /*2540*/  SHF.R.U32.HI R230, RZ, 0x5, R76 ;  /* 0x00000005ffe67819 */ /* 0x000fe4000001164c */
[----:B----4-:R-:W-:-:S05]  /*2550*/  @!P4 IMAD.WIDE.U32 R2, R12, 0x4, R2 ;  /* 0x000000040c02c825 */ /* 0x010fca00078e0002 */
[----:B---3--:R-:W1:Y:S01]  /*2560*/  @!P5 LDC.64 R10, c[0x0][0x388] ;  /* 0x0000e200ff0adb82 */ /* 0x008e620000000a00 */
[----:B------:R3:W4:Y:S01]  /*2570*/  @!P4 LDG.E R71, desc[UR6][R2.64] ;  /* 0x000000060247c981 */ /* 0x000722000c1e1900 */
[----:B------:R-:W-:Y:S01]  /*2580*/  ISETP.GE.OR P4, PT, R230, UR4, P3 ;  /* 0x00000004e6007c0c */ /* 0x000fe20009f86670 */
[----:B------:R-:W-:Y:S01]  /*2590*/  IMAD R229, R228, R49, R26 ;  /* 0x00000031e4e57224 */ /* 0x000fe200078e021a */
[----:B------:R-:W-:Y:S01]  /*25a0*/  LEA R5, R4, R230, 0x5 ;  /* 0x000000e604057211 */ /* 0x000fe200078e28ff */
[----:B------:R5:W-:Y:S03]  /*25b0*/  STL [R1+0x124], R12 ;  /* 0x0001240c01007387 */ /* 0x000be60000100800 */
[----:B------:R-:W-:-:S07]  /*25c0*/  IADD3 R229, PT, PT, R38, R229, RZ ;  /* 0x000000e526e57210 */ /* 0x000fce0007ffe0ff */
[----:B---3--:R-:W3:Y:S01]  /*25d0*/  @!P4 LDC.64 R2, c[0x0][0x388] ;  /* 0x0000e200ff02cb82 */ /* 0x008ee20000000a00 */
[----:B-----5:R-:W-:Y:S01]  /*25e0*/  IMAD R12, R5, UR4, R0 ;  /* 0x00000004050c7c24 */ /* 0x020fe2000f8e0200 */
[----:B------:R-:W-:-:S03]  /*25f0*/  LEA.HI R9, R235, R8, RZ, 0x1b ;  /* 0x00000008eb097211 */ /* 0x000fc600078fd8ff */
[----:B0-----:R-:W-:-:S04]  /*2600*/  @!P6 IMAD.WIDE.U32 R6, R12, 0x4, R6 ;  /* 0x000000040c06e825 */ /* 0x001fc800078e0006 */
[----:B-1----:R-:W-:Y:S01]  /*2610*/  @!P5 IMAD.WIDE R10, R229, 0x4, R10 ;  /* 0x00000004e50ad825 */ /* 0x002fe200078e020a */
[----:B------:R-:W-:Y:S01]  /*2620*/  SHF.R.U32.HI R235, RZ, 0x5, R235 ;  /* 0x00000005ffeb7819 */ /* 0x000fe200000116eb */
[----:B------:R-:W5:Y:S04]  /*2630*/  @!P6 LDG.E R48, desc[UR6][R6.64] ;  /* 0x000000060630e981 */ /* 0x000f68000c1e1900 */
[----:B------:R0:W5:Y:S01]  /*2640*/  @!P5 LDG.E R47, desc[UR6][R10.64] ;  /* 0x000000060a2fd981 */ /* 0x000162000c1e1900 */
[----:B------:R-:W-:Y:S01]  /*2650*/  ISETP.GE.OR P5, PT, R9, UR5, P1 ;  /* 0x0000000509007c0c */ /* 0x000fe20008fa6670 */
[----:B------:R-:W1:Y:S01]  /*2660*/  LDCU UR5, c[0x0][0x398] ;  /* 0x00007300ff0577ac */ /* 0x000e620008000800 */
[----:B------:R-:W-:Y:S01]  /*2670*/  ISETP.GE.OR P6, PT, R235, UR4, P2 ;  /* 0x00000004eb007c0c */ /* 0x000fe200097c6670 */
[----:B------:R-:W-:-:S05]  /*2680*/  IMAD R231, R230, R49, R26 ;  /* 0x00000031e6e77224 */ /* 0x000fca00078e021a */
[----:B------:R-:W-:Y:S02]  /*2690*/  IADD3 R231, PT, PT, R0, R231, RZ ;  /* 0x000000e700e77210 */ /* 0x000fe40007ffe0ff */
[----:B------:R-:W-:-:S03]  /*26a0*/  LEA.HI R5, R24, R8, RZ, 0x1b ;  /* 0x0000000818057211 */ /* 0x000fc600078fd8ff */
[----:B0-----:R-:W0:Y:S01]  /*26b0*/  @!P5 LDC.64 R10, c[0x0][0x380] ;  /* 0x0000e000ff0adb82 */ /* 0x001e220000000a00 */
[----:B---3--:R-:W-:-:S05]  /*26c0*/  @!P4 IMAD.WIDE R2, R231, 0x4, R2 ;  /* 0x00000004e702c825 */ /* 0x008fca00078e0202 */
[----:B------:R3:W5:Y:S02]  /*26d0*/  @!P4 LDG.E R69, desc[UR6][R2.64] ;  /* 0x000000060245c981 */ /* 0x000764000c1e1900 */
[----:B------:R-:W0:Y:S01]  /*26e0*/  @!P6 LDC.64 R6, c[0x0][0x388] ;  /* 0x0000e200ff06eb82 */ /* 0x000e220000000a00 */
[----:B-1----:R-:W-:Y:S01]  /*26f0*/  ISETP.GE.OR P4, PT, R5, UR5, P0 ;  /* 0x0000000505007c0c */ /* 0x002fe20008786670 */
[----:B------:R-:W1:Y:S01]  /*2700*/  LDCU UR5, c[0x0][0x398] ;  /* 0x00007300ff0577ac */ /* 0x000e620008000800 */
[----:B------:R-:W-:Y:S01]  /*2710*/  LEA R5, R4, R235, 0x5 ;  /* 0x000000eb04057211 */ /* 0x000fe200078e28ff */
[----:B------:R-:W-:-:S04]  /*2720*/  IMAD R237, R235, R49, R26 ;  /* 0x00000031ebed7224 */ /* 0x000fc800078e021a */
[----:B------:R-:W-:Y:S01]  /*2730*/  IMAD R9, R5, UR4, R38 ;  /* 0x0000000405097c24 */ /* 0x000fe2000f8e0226 */
[----:B------:R-:W-:Y:S01]  /*2740*/  IADD3 R237, PT, PT, R38, R237, RZ ;  /* 0x000000ed26ed7210 */ /* 0x000fe20007ffe0ff */
[----:B------:R-:W-:Y:S04]  /*2750*/  STL [R1+0x108], R12 ;  /* 0x0001080c01007387 */ /* 0x000fe80000100800 */
[----:B---3--:R-:W3:Y:S01]  /*2760*/  @!P4 LDC.64 R2, c[0x0][0x380] ;  /* 0x0000e000ff02cb82 */ /* 0x008ee20000000a00 */
[----:B------:R1:W-:Y:S01]  /*2770*/  STL [R1+0x114], R9 ;  /* 0x0001140901007387 */ /* 0x0003e20000100800 */
[----:B0-----:R-:W-:Y:S01]  /*2780*/  @!P5 IMAD.WIDE.U32 R10, R9, 0x4, R10 ;  /* 0x00000004090ad825 */ /* 0x001fe200078e000a */
[----:B------:R-:W-:Y:S02]  /*2790*/  IADD3 R17, PT, PT, R50, 0x200, RZ ;  /* 0x0000020032117810 */ /* 0x000fe40007ffe0ff */
[----:B------:R-:W-:-:S02]  /*27a0*/  SHF.R.U32.HI R238, RZ, 0x5, R24 ;  /* 0x00000005ffee7819 */ /* 0x000fc40000011618 */
[----:B------:R-:W-:Y:S01]  /*27b0*/  LEA.HI R5, R17, R8, RZ, 0x1b ;  /* 0x0000000811057211 */ /* 0x000fe200078fd8ff */
[----:B------:R0:W5:Y:S01]  /*27c0*/  @!P5 LDG.E R70, desc[UR6][R10.64] ;  /* 0x000000060a46d981 */ /* 0x000162000c1e1900 */
[----:B------:R-:W-:Y:S01]  /*27d0*/  @!P6 IMAD.WIDE R6, R237, 0x4, R6 ;  /* 0x00000004ed06e825 */ /* 0x000fe200078e0206 */
[----:B-1----:R-:W-:Y:S02]  /*27e0*/  MOV R9, RZ ;  /* 0x000000ff00097202 */ /* 0x002fe40000000f00 */
[----:B------:R-:W-:-:S04]  /*27f0*/  ISETP.GE.OR P5, PT, R238, UR4, P3 ;  /* 0x00000004ee007c0c */ /* 0x000fc80009fa6670 */
[----:B------:R-:W5:Y:S01]  /*2800*/  @!P6 LDG.E R9, desc[UR6][R6.64] ;  /* 0x000000060609e981 */ /* 0x000f62000c1e1900 */
[----:B------:R-:W-:Y:S01]  /*2810*/  ISETP.GE.OR P6, PT, R5, UR5, P1 ;  /* 0x0000000505007c0c */ /* 0x000fe20008fc6670 */
[----:B0-----:R-:W-:Y:S01]  /*2820*/  HFMA2 R10, -RZ, RZ, 0, 0 ;  /* 0x00000000ff0a7431 */ /* 0x001fe200000001ff */
[----:B------:R-:W-:Y:S01]  /*2830*/  LEA R5, R4, R238, 0x5 ;  /* 0x000000ee04057211 */ /* 0x000fe200078e28ff */
[----:B------:R-:W0:Y:S04]  /*2840*/  LDCU UR5, c[0x0][0x398] ;  /* 0x00007300ff0577ac */ /* 0x000e280008000800 */
[----:B------:R-:W-:Y:S01]  /*2850*/  IMAD R12, R5, UR4, R0 ;  /* 0x00000004050c7c24 */ /* 0x000fe2000f8e0200 */
[----:B------:R-:W1:Y:S03]  /*2860*/  @!P5 LDC.64 R14, c[0x0][0x388] ;  /* 0x0000e200ff0edb82 */ /* 0x000e660000000a00 */
[----:B---3--:R-:W-:Y:S01]  /*2870*/  @!P4 IMAD.WIDE.U32 R2, R12, 0x4, R2 ;  /* 0x000000040c02c825 */ /* 0x008fe200078e0002 */
[----:B------:R3:W-:Y:S01]  /*2880*/  STL [R1+0x100], R12 ;  /* 0x0001000c01007387 */ /* 0x0007e20000100800 */
[----:B------:R-:W-:-:S03]  /*2890*/  SHF.R.U32.HI R240, RZ, 0x5, R17 ;  /* 0x00000005fff07819 */ /* 0x000fc60000011611 */
[----:B------:R0:W5:Y:S01]  /*28a0*/  @!P4 LDG.E R10, desc[UR6][R2.64] ;  /* 0x00000006020ac981 */ /* 0x000162000c1e1900 */
[----:B---3--:R-:W3:Y:S01]  /*28b0*/  @!P6 LDC.64 R12, c[0x0][0x380] ;  /* 0x0000e000ff0ceb82 */ /* 0x008ee20000000a00 */
[----:B------:R-:W-:Y:S01]  /*28c0*/  ISETP.GE.OR P4, PT, R240, UR4, P2 ;  /* 0x00000004f0007c0c */ /* 0x000fe20009786670 */
[----:B------:R-:W-:Y:S01]  /*28d0*/  IMAD R239, R238, R49, R26 ;  /* 0x00000031eeef7224 */ /* 0x000fe200078e021a */
[----:B------:R-:W-:-:S04]  /*28e0*/  LEA R5, R4, R240, 0x5 ;  /* 0x000000f004057211 */ /* 0x000fc800078e28ff */
[----:B------:R-:W-:Y:S01]  /*28f0*/  IADD3 R239, PT, PT, R0, R239, RZ ;  /* 0x000000ef00ef7210 */ /* 0x000fe20007ffe0ff */
[----:B------:R-:W-:Y:S01]  /*2900*/  IMAD R16, R5, UR4, R38 ;  /* 0x0000000405107c24 */ /* 0x000fe2000f8e0226 */
[----:B------:R-:W-:-:S05]  /*2910*/  IADD3 R11, PT, PT, R50, 0x210, RZ ;  /* 0x00000210320b7810 */ /* 0x000fca0007ffe0ff */
[----:B0-----:R-:W0:Y:S01]  /*2920*/  @!P4 LDC.64 R2, c[0x0][0x388] ;  /* 0x0000e200ff02cb82 */ /* 0x001e220000000a00 */
[----:B------:R-:W-:Y:S01]  /*2930*/  MOV R7, RZ ;  /* 0x000000ff00077202 */ /* 0x000fe20000000f00 */
[----:B-1----:R-:W-:Y:S01]  /*2940*/  @!P5 IMAD.WIDE R14, R239, 0x4, R14 ;  /* 0x00000004ef0ed825 */ /* 0x002fe200078e020e */
[----:B------:R-:W-:Y:S02]  /*2950*/  LEA.HI R6, R11, R8, RZ, 0x1b ;  /* 0x000000080b067211 */ /* 0x000fe400078fd8ff */
[----:B------:R-:W-:Y:S02]  /*2960*/  SHF.R.U32.HI R242, RZ, 0x5, R11 ;  /* 0x00000005fff27819 */ /* 0x000fe4000001160b */
[----:B------:R1:W5:Y:S01]  /*2970*/  @!P5 LDG.E R7, desc[UR6][R14.64] ;  /* 0x000000060e07d981 */ /* 0x000362000c1e1900 */
[----:B---3--:R-:W-:Y:S01]  /*2980*/  @!P6 IMAD.WIDE.U32 R12, R16, 0x4, R12 ;  /* 0x00000004100ce825 */ /* 0x008fe200078e000c */
[----:B------:R-:W-:Y:S01]  /*2990*/  ISETP.GE.OR P5, PT, R6, UR5, P0 ;  /* 0x0000000506007c0c */ /* 0x000fe200087a6670 */
[----:B------:R-:W3:Y:S03]  /*29a0*/  LDCU UR5, c[0x0][0x398] ;  /* 0x00007300ff0577ac */ /* 0x000ee60008000800 */
[----:B------:R3:W5:Y:S01]  /*29b0*/  @!P6 LDG.E R25, desc[UR6][R12.64] ;  /* 0x000000060c19e981 */ /* 0x000762000c1e1900 */
[----:B------:R-:W-:Y:S01]  /*29c0*/  ISETP.GE.OR P6, PT, R242, UR4, P3 ;  /* 0x00000004f2007c0c */ /* 0x000fe20009fc6670 */
[----:B------:R-:W-:Y:S01]  /*29d0*/  IMAD R241, R240, R49, R26 ;  /* 0x00000031f0f17224 */ /* 0x000fe200078e021a */
[----:B------:R-:W-:-:S04]  /*29e0*/  IADD3 R17, PT, PT, R50, 0x220, RZ ;  /* 0x0000022032117810 */ /* 0x000fc80007ffe0ff */
[----:B------:R-:W-:Y:S02]  /*29f0*/  IADD3 R241, PT, PT, R38, R241, RZ ;  /* 0x000000f126f17210 */ /* 0x000fe40007ffe0ff */
[----:B------:R-:W-:Y:S01]  /*2a00*/  MOV R18, RZ ;  /* 0x000000ff00127202 */ /* 0x000fe20000000f00 */
[----:B-1----:R-:W1:Y:S02]  /*2a10*/  @!P5 LDC.64 R14, c[0x0][0x380] ;  /* 0x0000e000ff0edb82 */ /* 0x002e640000000a00 */
[----:B0-----:R-:W-:Y:S01]  /*2a20*/  @!P4 IMAD.WIDE R2, R241, 0x4, R2 ;  /* 0x00000004f102c825 */ /* 0x001fe200078e0202 */
[----:B------:R-:W-:-:S04]  /*2a30*/  LEA.HI R5, R17, R8, RZ, 0x1b ;  /* 0x0000000811057211 */ /* 0x000fc800078fd8ff */
[----:B------:R0:W5:Y:S01]  /*2a40*/  @!P4 LDG.E R18, desc[UR6][R2.64] ;  /* 0x000000060212c981 */ /* 0x000162000c1e1900 */
[----:B---3--:R-:W3:Y:S01]  /*2a50*/  @!P6 LDC.64 R12, c[0x0][0x388] ;  /* 0x0000e200ff0ceb82 */ /* 0x008ee20000000a00 */
[----:B------:R-:W-:Y:S01]  /*2a60*/  ISETP.GE.OR P4, PT, R5, UR5, P1 ;  /* 0x0000000505007c0c */ /* 0x000fe20008f86670 */
[----:B------:R-:W3:Y:S01]  /*2a70*/  LDCU UR5, c[0x0][0x398] ;  /* 0x00007300ff0577ac */ /* 0x000ee20008000800 */
[----:B------:R-:W-:Y:S01]  /*2a80*/  IMAD R243, R242, R49, R26 ;  /* 0x00000031f2f37224 */ /* 0x000fe200078e021a */
[----:B------:R-:W-:-:S04]  /*2a90*/  LEA R5, R4, R242, 0x5 ;  /* 0x000000f204057211 */ /* 0x000fc800078e28ff */
[----:B------:R-:W-:Y:S01]  /*2aa0*/  IADD3 R243, PT, PT, R0, R243, RZ ;  /* 0x000000f300f37210 */ /* 0x000fe20007ffe0ff */
[----:B------:R-:W-:Y:S01]  /*2ab0*/  IMAD R6, R5, UR4, R0 ;  /* 0x0000000405067c24 */ /* 0x000fe2000f8e0200 */
[----:B------:R-:W-:-:S04]  /*2ac0*/  CS2R R20, SRZ ;  /* 0x0000000000147805 */ /* 0x000fc8000001ff00 */
[----:B0-----:R-:W0:Y:S01]  /*2ad0*/  @!P4 LDC.64 R2, c[0x0][0x380] ;  /* 0x0000e000ff02cb82 */ /* 0x001e220000000a00 */
[----:B-1----:R-:W-:Y:S01]  /*2ae0*/  @!P5 IMAD.WIDE.U32 R14, R6, 0x4, R14 ;  /* 0x00000004060ed825 */ /* 0x002fe200078e000e */
[----:B------:R-:W-:Y:S02]  /*2af0*/  SHF.R.U32.HI R244, RZ, 0x5, R17 ;  /* 0x00000005fff47819 */ /* 0x000fe40000011611 */
[----:B------:R-:W-:Y:S02]  /*2b00*/  LEA.HI R5, R28, R8, RZ, 0x1b ;  /* 0x000000081c057211 */ /* 0x000fe400078fd8ff */
[----:B------:R-:W5:Y:S01]  /*2b10*/  @!P5 LDG.E R21, desc[UR6][R14.64] ;  /* 0x000000060e15d981 */ /* 0x000f62000c1e1900 */
[----:B---3--:R-:W-:Y:S01]  /*2b20*/  @!P6 IMAD.WIDE R12, R243, 0x4, R12 ;  /* 0x00000004f30ce825 */ /* 0x008fe200078e020c */
[----:B------:R-:W-:-:S04]  /*2b30*/  ISETP.GE.OR P5, PT, R244, UR4, P2 ;  /* 0x00000004f4007c0c */ /* 0x000fc800097a6670 */
[----:B------:R1:W3:Y:S01]  /*2b40*/  @!P6 LDG.E R27, desc[UR6][R12.64] ;  /* 0x000000060c1be981 */ /* 0x0002e2000c1e1900 */
[----:B------:R-:W-:Y:S01]  /*2b50*/  ISETP.GE.OR P6, PT, R5, UR5, P0 ;  /* 0x0000000505007c0c */ /* 0x000fe200087c6670 */
[----:B------:R-:W2:Y:S01]  /*2b60*/  LDCU UR5, c[0x0][0x398] ;  /* 0x00007300ff0577ac */ /* 0x000ea20008000800 */
[----:B------:R-:W-:Y:S01]  /*2b70*/  LEA R5, R4, R244, 0x5 ;  /* 0x000000f404057211 */ /* 0x000fe200078e28ff */
[----:B------:R0:W-:Y:S04]  /*2b80*/  STL [R1+0x10c], R16 ;  /* 0x00010c1001007387 */ /* 0x0001e80000100800 */
[----:B------:R1:W-:Y:S01]  /*2b90*/  STL [R1+0xf8], R6 ;  /* 0x0000f80601007387 */ /* 0x0003e20000100800 */
[----:B------:R-:W-:Y:S01]  /*2ba0*/  SHF.R.U32.HI R246, RZ, 0x5, R28 ;  /* 0x00000005fff67819 */ /* 0x000fe2000001161c */
[----:B0-----:R-:W0:Y:S01]  /*2bb0*/  @!P5 LDC.64 R16, c[0x0][0x388] ;  /* 0x0000e200ff10db82 */ /* 0x001e220000000a00 */
[----:B-1----:R-:W-:-:S04]  /*2bc0*/  IMAD R6, R5, UR4, R38 ;  /* 0x0000000405067c24 */ /* 0x002fc8000f8e0226 */
[----:B------:R-:W-:-:S03]  /*2bd0*/  @!P4 IMAD.WIDE.U32 R2, R6, 0x4, R2 ;  /* 0x000000040602c825 */ /* 0x000fc600078e0002 */
[----:B------:R-:W1:Y:S02]  /*2be0*/  @!P6 LDC.64 R12, c[0x0][0x380] ;  /* 0x0000e000ff0ceb82 */ /* 0x000e640000000a00 */
[----:B------:R2:W3:Y:S01]  /*2bf0*/  @!P4 LDG.E R22, desc[UR6][R2.64] ;  /* 0x000000060216c981 */ /* 0x0004e2000c1e1900 */
[----:B------:R-:W-:Y:S01]  /*2c00*/  ISETP.GE.OR P4, PT, R246, UR4, P3 ;  /* 0x00000004f6007c0c */ /* 0x000fe20009f86670 */
[----:B------:R-:W-:Y:S01]  /*2c10*/  IMAD R245, R244, R49, R26 ;  /* 0x00000031f4f57224 */ /* 0x000fe200078e021a */
[----:B------:R-:W-:Y:S01]  /*2c20*/  LEA R5, R4, R246, 0x5 ;  /* 0x000000f604057211 */ /* 0x000fe200078e28ff */
[----:B------:R-:W-:-:S03]  /*2c30*/  HFMA2 R14, -RZ, RZ, 0, 0 ;  /* 0x00000000ff0e7431 */ /* 0x000fc600000001ff */
[----:B------:R-:W-:Y:S01]  /*2c40*/  IADD3 R245, PT, PT, R38, R245, RZ ;  /* 0x000000f526f57210 */ /* 0x000fe20007ffe0ff */
[----:B------:R-:W-:Y:S01]  /*2c50*/  IMAD R19, R5, UR4, R0 ;  /* 0x0000000405137c24 */ /* 0x000fe2000f8e0200 */
[----:B------:R-:W-:-:S05]  /*2c60*/  IADD3 R15, PT, PT, R50, 0x240, RZ ;  /* 0x00000240320f7810 */ /* 0x000fca0007ffe0ff */
[----:B--2---:R-:W2:Y:S01]  /*2c70*/  @!P4 LDC.64 R2, c[0x0][0x388] ;  /* 0x0000e200ff02cb82 */ /* 0x004ea20000000a00 */
[----:B0-----:R-:W-:Y:S01]  /*2c80*/  @!P5 IMAD.WIDE R16, R245, 0x4, R16 ;  /* 0x00000004f510d825 */ /* 0x001fe200078e0210 */
[----:B------:R0:W-:Y:S01]  /*2c90*/  STL [R1+0x104], R6 ;  /* 0x0001040601007387 */ /* 0x0001e20000100800 */
[----:B------:R-:W-:Y:S02]  /*2ca0*/  SHF.R.U32.HI R248, RZ, 0x5, R15 ;  /* 0x00000005fff87819 */ /* 0x000fe4000001160f */
[----:B-1----:R-:W-:Y:S01]  /*2cb0*/  @!P6 IMAD.WIDE.U32 R12, R19, 0x4, R12 ;  /* 0x00000004130ce825 */ /* 0x002fe200078e000c */
[----:B------:R-:W3:Y:S04]  /*2cc0*/  @!P5 LDG.E R14, desc[UR6][R16.64] ;  /* 0x00000006100ed981 */ /* 0x000ee8000c1e1900 */
[----:B------:R1:W3:Y:S01]  /*2cd0*/  @!P6 LDG.E R20, desc[UR6][R12.64] ;  /* 0x000000060c14e981 */ /* 0x0002e2000c1e1900 */
[----:B0-----:R-:W-:-:S02]  /*2ce0*/  LEA.HI R6, R15, R8, RZ, 0x1b ;  /* 0x000000080f067211 */ /* 0x001fc400078fd8ff */
[----:B------:R-:W-:Y:S02]  /*2cf0*/  ISETP.GE.OR P6, PT, R248, UR4, P2 ;  /* 0x00000004f8007c0c */ /* 0x000fe400097c6670 */
[----:B------:R-:W-:Y:S01]  /*2d00*/  ISETP.GE.OR P5, PT, R6, UR5, P1 ;  /* 0x0000000506007c0c */ /* 0x000fe20008fa6670 */
[----:B------:R-:W0:Y:S01]  /*2d10*/  LDCU UR5, c[0x0][0x398] ;  /* 0x00007300ff0577ac */ /* 0x000e220008000800 */
[----:B------:R-:W-:-:S05]  /*2d20*/  IMAD R247, R246, R49, R26 ;  /* 0x00000031f6f77224 */ /* 0x000fca00078e021a */
[----:B------:R-:W-:Y:S02]  /*2d30*/  IADD3 R247, PT, PT, R0, R247, RZ ;  /* 0x000000f700f77210 */ /* 0x000fe40007ffe0ff */
[----:B-1----:R-:W-:Y:S02]  /*2d40*/  IADD3 R12, PT, PT, R50, 0x250, RZ ;  /* 0x00000250320c7810 */ /* 0x002fe40007ffe0ff */
[----:B------:R-:W1:Y:S01]  /*2d50*/  @!P6 LDC.64 R30, c[0x0][0x388] ;  /* 0x0000e200ff1eeb82 */ /* 0x000e620000000a00 */
[----:B--2---:R-:W-:Y:S01]  /*2d60*/  @!P4 IMAD.WIDE R2, R247, 0x4, R2 ;  /* 0x00000004f702c825 */ /* 0x004fe200078e0202 */
[----:B------:R-:W-:-:S04]  /*2d70*/  LEA.HI R5, R12, R8, RZ, 0x1b ;  /* 0x000000080c057211 */ /* 0x000fc800078fd8ff */
[----:B------:R2:W3:Y:S02]  /*2d80*/  @!P4 LDG.E R29, desc[UR6][R2.64] ;  /* 0x00000006021dc981 */ /* 0x0004e4000c1e1900 */
[----:B------:R-:W4:Y:S01]  /*2d90*/  @!P5 LDC.64 R32, c[0x0][0x380] ;  /* 0x0000e000ff20db82 */ /* 0x000f220000000a00 */
[----:B0-----:R-:W-:Y:S01]  /*2da0*/  ISETP.GE.OR P4, PT, R5, UR5, P0 ;  /* 0x0000000505007c0c */ /* 0x001fe20008786670 */
[----:B------:R-:W0:Y:S01]  /*2db0*/  LDCU UR5, c[0x0][0x398] ;  /* 0x00007300ff0577ac */ /* 0x000e220008000800 */
[----:B------:R-:W-:Y:S01]  /*2dc0*/  IMAD R249, R248, R49, R26 ;  /* 0x00000031f8f97224 */ /* 0x000fe200078e021a */
[----:B------:R-:W-:-:S04]  /*2dd0*/  LEA R5, R4, R248, 0x5 ;  /* 0x000000f804057211 */ /* 0x000fc800078e28ff */
[----:B------:R-:W-:Y:S01]  /*2de0*/  IADD3 R249, PT, PT, R38, R249, RZ ;  /* 0x000000f926f97210 */ /* 0x000fe20007ffe0ff */
[----:B------:R-:W-:Y:S01]  /*2df0*/  IMAD R6, R5, UR4, R38 ;  /* 0x0000000405067c24 */ /* 0x000fe2000f8e0226 */
[----:B------:R-:W-:-:S04]  /*2e00*/  IADD3 R13, PT, PT, R50, 0x260, RZ ;  /* 0x00000260320d7810 */ /* 0x000fc80007ffe0ff */
[----:B--2---:R-:W2:Y:S01]  /*2e10*/  @!P4 LDC.64 R2, c[0x0][0x380] ;  /* 0x0000e000ff02cb82 */ /* 0x004ea20000000a00 */
[----:B------:R-:W-:Y:S01]  /*2e20*/  CS2R R16, SRZ ;  /* 0x0000000000107805 */ /* 0x000fe2000001ff00 */
[----:B-1----:R-:W-:Y:S01]  /*2e30*/  @!P6 IMAD.WIDE R30, R249, 0x4, R30 ;  /* 0x00000004f91ee825 */ /* 0x002fe200078e021e */
[----:B------:R-:W-:Y:S02]  /*2e40*/  SHF.R.U32.HI R250, RZ, 0x5, R12 ;  /* 0x00000005fffa7819 */ /* 0x000fe4000001160c */
[----:B------:R-:W-:Y:S02]  /*2e50*/  LEA.HI R5, R13, R8, RZ, 0x1b ;  /* 0x000000080d057211 */ /* 0x000fe400078fd8ff */
[----:B------:R-:W3:Y:S01]  /*2e60*/  @!P6 LDG.E R54, desc[UR6][R30.64] ;  /* 0x000000061e36e981 */ /* 0x000ee2000c1e1900 */
[----:B----4-:R-:W-:Y:S01]  /*2e70*/  @!P5 IMAD.WIDE.U32 R32, R6, 0x4, R32 ;  /* 0x000000040620d825 */ /* 0x010fe200078e0020 */
[----:B0-----:R-:W-:Y:S02]  /*2e80*/  ISETP.GE.OR P6, PT, R5, UR5, P1 ;  /* 0x0000000505007c0c */ /* 0x001fe40008fc6670 */
[----:B------:R-:W-:Y:S04]  /*2e90*/  STL [R1+0xf0], R19 ;  /* 0x0000f01301007387 */ /* 0x000fe80000100800 */
[----:B------:R0:W4:Y:S01]  /*2ea0*/  @!P5 LDG.E R16, desc[UR6][R32.64] ;  /* 0x000000062010d981 */ /* 0x000122000c1e1900 */
[----:B------:R-:W-:Y:S01]  /*2eb0*/  ISETP.GE.OR P5, PT, R250, UR4, P3 ;  /* 0x00000004fa007c0c */ /* 0x000fe20009fa6670 */
[----:B------:R-:W1:Y:S01]  /*2ec0*/  LDCU UR5, c[0x0][0x398] ;  /* 0x00007300ff0577ac */ /* 0x000e620008000800 */
[----:B------:R-:W-:Y:S01]  /*2ed0*/  LEA R5, R4, R250, 0x5 ;  /* 0x000000fa04057211 */ /* 0x000fe200078e28ff */
[----:B------:R2:W-:Y:S01]  /*2ee0*/  STL [R1+0xfc], R6 ;  /* 0x0000fc0601007387 */ /* 0x0005e20000100800 */
[----:B------:R-:W-:-:S02]  /*2ef0*/  SHF.R.U32.HI R252, RZ, 0x5, R13 ;  /* 0x00000005fffc7819 */ /* 0x000fc4000001160d */
[----:B0-----:R-:W0:Y:S01]  /*2f00*/  @!P6 LDC.64 R32, c[0x0][0x380] ;  /* 0x0000e000ff20eb82 */ /* 0x001e220000000a00 */
[----:B--2---:R-:W-:-:S07]  /*2f10*/  IMAD R6, R5, UR4, R0 ;  /* 0x0000000405067c24 */ /* 0x004fce000f8e0200 */
[----:B------:R-:W2:Y:S01]  /*2f20*/  @!P5 LDC.64 R34, c[0x0][0x388] ;  /* 0x0000e200ff22db82 */ /* 0x000ea20000000a00 */
[----:B------:R-:W-:-:S05]  /*2f30*/  @!P4 IMAD.WIDE.U32 R2, R6, 0x4, R2 ;  /* 0x000000040602c825 */ /* 0x000fca00078e0002 */
[----:B------:R1:W4:Y:S01]  /*2f40*/  @!P4 LDG.E R17, desc[UR6][R2.64] ;  /* 0x000000060211c981 */ /* 0x000322000c1e1900 */
[----:B------:R-:W-:Y:S01]  /*2f50*/  ISETP.GE.OR P4, PT, R252, UR4, P2 ;  /* 0x00000004fc007c0c */ /* 0x000fe20009786670 */
[----:B------:R-:W-:Y:S01]  /*2f60*/  IMAD R251, R250, R49, R26 ;  /* 0x00000031fafb7224 */ /* 0x000fe200078e021a */
[----:B------:R-:W-:Y:S01]  /*2f70*/  LEA R5, R4, R252, 0x5 ;  /* 0x000000fc04057211 */ /* 0x000fe200078e28ff */
[----:B------:R-:W-:-:S03]  /*2f80*/  HFMA2 R15, -RZ, RZ, 0, 0 ;  /* 0x00000000ff0f7431 */ /* 0x000fc600000001ff */
[----:B------:R-:W-:Y:S01]  /*2f90*/  IADD3 R251, PT, PT, R0, R251, RZ ;  /* 0x000000fb00fb7210 */ /* 0x000fe20007ffe0ff */
[----:B------:R-:W-:Y:S01]  /*2fa0*/  IMAD R19, R5, UR4, R38 ;  /* 0x0000000405137c24 */ /* 0x000fe2000f8e0226 */
[----:B------:R-:W-:-:S05]  /*2fb0*/  IADD3 R30, PT, PT, R50, 0x270, RZ ;  /* 0x00000270321e7810 */ /* 0x000fca0007ffe0ff */
[----:B-1----:R-:W1:Y:S01]  /*2fc0*/  @!P4 LDC.64 R2, c[0x0][0x388] ;  /* 0x0000e200ff02cb82 */ /* 0x002e620000000a00 */
[----:B------:R-:W-:Y:S01]  /*2fd0*/  MOV R13, RZ ;  /* 0x000000ff000d7202 */ /* 0x000fe20000000f00 */
[----:B0-----:R-:W-:Y:S01]  /*2fe0*/  @!P6 IMAD.WIDE.U32 R32, R19, 0x4, R32 ;  /* 0x000000041320e825 */ /* 0x001fe200078e0020 */
[----:B------:R0:W-:Y:S01]  /*2ff0*/  STL [R1+0xe8], R6 ;  /* 0x0000e80601007387 */ /* 0x0001e20000100800 */
[----:B------:R-:W-:Y:S02]  /*3000*/  SHF.R.U32.HI R80, RZ, 0x5, R30 ;  /* 0x00000005ff507819 */ /* 0x000fe4000001161e */
[----:B--2---:R-:W-:Y:S01]  /*3010*/  @!P5 IMAD.WIDE R34, R251, 0x4, R34 ;  /* 0x00000004fb22d825 */ /* 0x004fe200078e0222 */
[----:B------:R2:W4:Y:S01]  /*3020*/  @!P6 LDG.E R13, desc[UR6][R32.64] ;  /* 0x00000006200de981 */ /* 0x000522000c1e1900 */
[----:B------:R-:W-:-:S03]  /*3030*/  ISETP.GE.OR P6, PT, R80, UR4, P3 ;  /* 0x0000000450007c0c */ /* 0x000fc60009fc6670 */
[----:B------:R-:W4:Y:S01]  /*3040*/  @!P5 LDG.E R15, desc[UR6][R34.64] ;  /* 0x00000006220fd981 */ /* 0x000f22000c1e1900 */
[----:B0-----:R-:W-:Y:S01]  /*3050*/  LEA.HI R6, R30, R8, RZ, 0x1b ;  /* 0x000000081e067211 */ /* 0x001fe200078fd8ff */
[----:B------:R-:W-:-:S03]  /*3060*/  IMAD R5, R252, R49, R26 ;  /* 0x00000031fc057224 */ /* 0x000fc600078e021a */
[----:B------:R-:W-:Y:S01]  /*3070*/  ISETP.GE.OR P5, PT, R6, UR5, P0 ;  /* 0x0000000506007c0c */ /* 0x000fe200087a6670 */
[----:B------:R-:W0:Y:S01]  /*3080*/  LDCU UR5, c[0x0][0x398] ;  /* 0x00007300ff0577ac */ /* 0x000e220008000800 */
[----:B------:R1:W-:Y:S01]  /*3090*/  STL [R1+0xf4], R19 ;  /* 0x0000f41301007387 */ /* 0x0003e20000100800 */
[----:B------:R-:W-:Y:S02]  /*30a0*/  IADD3 R162, PT, PT, R38, R5, RZ ;  /* 0x0000000526a27210 */ /* 0x000fe40007ffe0ff */
[----:B--2---:R-:W2:Y:S01]  /*30b0*/  @!P6 LDC.64 R32, c[0x0][0x388] ;  /* 0x0000e200ff20eb82 */ /* 0x004ea20000000a00 */
[----:B------:R-:W-:Y:S01]  /*30c0*/  LEA.HI R5, R23, R8, RZ, 0x1b ;  /* 0x0000000817057211 */ /* 0x000fe200078fd8ff */
[----:B-1----:R-:W-:-:S06]  /*30d0*/  HFMA2 R19, -RZ, RZ, 0, 0 ;  /* 0x00000000ff137431 */ /* 0x002fcc00000001ff */
[----:B------:R-:W1:Y:S01]  /*30e0*/  @!P5 LDC.64 R36, c[0x0][0x380] ;  /* 0x0000e000ff24db82 */ /* 0x000e620000000a00 */
[----:B------:R-:W-:-:S05]  /*30f0*/  @!P4 IMAD.WIDE R2, R162, 0x4, R2 ;  /* 0x00000004a202c825 */ /* 0x000fca00078e0202 */
[----:B------:R0:W4:Y:S02]  /*3100*/  @!P4 LDG.E R19, desc[UR6][R2.64] ;  /* 0x000000060213c981 */ /* 0x000124000c1e1900 */
[----:B0-----:R-:W-:Y:S01]  /*3110*/  ISETP.GE.OR P4, PT, R5, UR5, P1 ;  /* 0x0000000505007c0c */ /* 0x001fe20008f86670 */
[----:B------:R-:W0:Y:S01]  /*3120*/  LDCU UR5, c[0x0][0x398] ;  /* 0x00007300ff0577ac */ /* 0x000e220008000800 */
[----:B------:R-:W-:-:S05]  /*3130*/  LEA R5, R4, R80, 0x5 ;  /* 0x0000005004057211 */ /* 0x000fca00078e28ff */
[----:B------:R-:W-:Y:S02]  /*3140*/  IMAD R6, R5, UR4, R0 ;  /* 0x0000000405067c24 */ /* 0x000fe4000f8e0200 */
[----:B------:R-:W-:Y:S01]  /*3150*/  IMAD R5, R80, R49, R26 ;  /* 0x0000003150057224 */ /* 0x000fe200078e021a */
[----:B------:R-:W-:Y:S01]  /*3160*/  SHF.R.U32.HI R2, RZ, 0x5, R23 ;  /* 0x00000005ff027819 */ /* 0x000fe20000011617 */
[----:B------:R-:W-:Y:S02]  /*3170*/  HFMA2 R23, -RZ, RZ, 0, 0 ;  /* 0x00000000ff177431 */ /* 0x000fe400000001ff */
[----:B------:R-:W5:Y:S01]  /*3180*/  @!P4 LDC.64 R34, c[0x0][0x380] ;  /* 0x0000e000ff22cb82 */ /* 0x000f620000000a00 */
[----:B------:R-:W-:Y:S02]  /*3190*/  IADD3 R160, PT, PT, R0, R5, RZ ;  /* 0x0000000500a07210 */ /* 0x000fe40007ffe0ff */
[----:B------:R-:W-:Y:S01]  /*31a0*/  IADD3 R31, PT, PT, R50, 0x290, RZ ;  /* 0x00000290321f7810 */ /* 0x000fe20007ffe0ff */
[----:B-1----:R-:W-:-:S04]  /*31b0*/  @!P5 IMAD.WIDE.U32 R36, R6, 0x4, R36 ;  /* 0x000000040624d825 */ /* 0x002fc800078e0024 */
[----:B--2---:R-:W-:Y:S01]  /*31c0*/  @!P6 IMAD.WIDE R32, R160, 0x4, R32 ;  /* 0x00000004a020e825 */ /* 0x004fe200078e0220 */
[----:B------:R-:W-:Y:S01]  /*31d0*/  LEA.HI R3, R31, R8, RZ, 0x1b ;  /* 0x000000081f037211 */ /* 0x000fe200078fd8ff */
[----:B------:R1:W2:Y:S01]  /*31e0*/  @!P5 LDG.E R56, desc[UR6][R36.64] ;  /* 0x000000062438d981 */ /* 0x0002a2000c1e1900 */
[----:B------:R-:W-:-:S03]  /*31f0*/  ISETP.GE.OR P5, PT, R2, UR4, P2 ;  /* 0x0000000402007c0c */ /* 0x000fc600097a6670 */
[----:B------:R5:W2:Y:S01]  /*3200*/  @!P6 LDG.E R23, desc[UR6][R32.64] ;  /* 0x000000062017e981 */ /* 0x000aa2000c1e1900 */
[----:B0-----:R-:W-:Y:S01]  /*3210*/  ISETP.GE.OR P6, PT, R3, UR5, P0 ;  /* 0x0000000503007c0c */ /* 0x001fe200087c6670 */
[----:B------:R-:W0:Y:S01]  /*3220*/  LDCU UR5, c[0x0][0x398] ;  /* 0x00007300ff0577ac */ /* 0x000e220008000800 */
[----:B------:R-:W-:Y:S01]  /*3230*/  LEA R3, R4, R2, 0x5 ;  /* 0x0000000204037211 */ /* 0x000fe200078e28ff */
[----:B------:R5:W-:Y:S01]  /*3240*/  STL [R1+0xe0], R6 ;  /* 0x0000e00601007387 */ /* 0x000be20000100800 */
[----:B------:R-:W-:-:S05]  /*3250*/  SHF.R.U32.HI R75, RZ, 0x5, R31 ;  /* 0x00000005ff4b7819 */ /* 0x000fca000001161f */
[----:B-1----:R-:W1:Y:S01]  /*3260*/  @!P5 LDC.64 R36, c[0x0][0x388] ;  /* 0x0000e200ff24db82 */ /* 0x002e620000000a00 */
[----:B-----5:R-:W-:-:S04]  /*3270*/  IMAD R6, R3, UR4, R38 ;  /* 0x0000000403067c24 */ /* 0x020fc8000f8e0226 */
[----:B------:R-:W-:-:S03]  /*3280*/  @!P4 IMAD.WIDE.U32 R34, R6, 0x4, R34 ;  /* 0x000000040622c825 */ /* 0x000fc600078e0022 */
[----:B------:R-:W5:Y:S02]  /*3290*/  @!P6 LDC.64 R32, c[0x0][0x380] ;  /* 0x0000e000ff20eb82 */ /* 0x000f640000000a00 */
[----:B------:R0:W2:Y:S01]  /*32a0*/  @!P4 LDG.E R53, desc[UR6][R34.64] ;  /* 0x000000062235c981 */ /* 0x0000a2000c1e1900 */
[----:B------:R-:W-:Y:S01]  /*32b0*/  ISETP.GE.OR P4, PT, R75, UR4, P3 ;  /* 0x000000044b007c0c */ /* 0x000fe20009f86670 */
[----:B------:R-:W-:-:S05]  /*32c0*/  IMAD R3, R2, R49, R26 ;  /* 0x0000003102037224 */ /* 0x000fca00078e021a */
[----:B------:R-:W-:Y:S02]  /*32d0*/  IADD3 R158, PT, PT, R38, R3, RZ ;  /* 0x00000003269e7210 */ /* 0x000fe40007ffe0ff */
[----:B------:R-:W-:Y:S02]  /*32e0*/  LEA R3, R4, R75, 0x5 ;  /* 0x0000004b04037211 */ /* 0x000fe400078e28ff */
[----:B------:R-:W-:-:S03]  /*32f0*/  IADD3 R5, PT, PT, R50, 0x2a0, RZ ;  /* 0x000002a032057810 */ /* 0x000fc60007ffe0ff */
[----:B0-----:R-:W0:Y:S01]  /*3300*/  @!P4 LDC.64 R34, c[0x0][0x388] ;  /* 0x0000e200ff22cb82 */ /* 0x001e220000000a00 */
[----:B------:R-:W-:Y:S01]  /*3310*/  IMAD R40, R3, UR4, R0 ;  /* 0x0000000403287c24 */ /* 0x000fe2000f8e0200 */
[----:B------:R5:W-:Y:S01]  /*3320*/  STL [R1+0xec], R6 ;  /* 0x0000ec0601007387 */ /* 0x000be20000100800 */
[----:B-1----:R-:W-:Y:S01]  /*3330*/  @!P5 IMAD.WIDE R36, R158, 0x4, R36 ;  /* 0x000000049e24d825 */ /* 0x002fe200078e0224 */
[----:B------:R-:W-:-:S03]  /*3340*/  SHF.R.U32.HI R3, RZ, 0x5, R5 ;  /* 0x00000005ff037819 */ /* 0x000fc60000011605 */
[----:B-----5:R-:W-:Y:S01]  /*3350*/  @!P6 IMAD.WIDE.U32 R32, R40, 0x4, R32 ;  /* 0x000000042820e825 */ /* 0x020fe200078e0020 */
[----:B------:R-:W5:Y:S01]  /*3360*/  @!P5 LDG.E R55, desc[UR6][R36.64] ;  /* 0x000000062437d981 */ /* 0x000f62000c1e1900 */
[----:B------:R-:W-:-:S03]  /*3370*/  LEA.HI R6, R5, R8, RZ, 0x1b ;  /* 0x0000000805067211 */ /* 0x000fc600078fd8ff */
[----:B------:R1:W5:Y:S01]  /*3380*/  @!P6 LDG.E R52, desc[UR6][R32.64] ;  /* 0x000000062034e981 */ /* 0x000362000c1e1900 */
[----:B------:R-:W-:Y:S02]  /*3390*/  ISETP.GE.OR P6, PT, R3, UR4, P2 ;  /* 0x0000000403007c0c */ /* 0x000fe400097c6670 */
[----:B------:R-:W-:Y:S01]  /*33a0*/  ISETP.GE.OR P5, PT, R6, UR5, P1 ;  /* 0x0000000506007c0c */ /* 0x000fe20008fa6670 */
[----:B------:R-:W0:Y:S01]  /*33b0*/  LDCU UR5, c[0x0][0x398] ;  /* 0x00007300ff0577ac */ /* 0x000e220008000800 */
[----:B------:R-:W-:-:S05]  /*33c0*/  IMAD R157, R75, R49, R26 ;  /* 0x000000314b9d7224 */ /* 0x000fca00078e021a */
[----:B------:R-:W-:Y:S02]  /*33d0*/  IADD3 R157, PT, PT, R0, R157, RZ ;  /* 0x0000009d009d7210 */ /* 0x000fe40007ffe0ff */
[----:B------:R-:W-:Y:S02]  /*33e0*/  LEA.HI R5, R57, R8, RZ, 0x1b ;  /* 0x0000000839057211 */ /* 0x000fe400078fd8ff */
[----:B-1----:R-:W1:Y:S01]  /*33f0*/  @!P6 LDC.64 R32, c[0x0][0x388] ;  /* 0x0000e200ff20eb82 */ /* 0x002e620000000a00 */
[----:B0-----:R-:W-:-:S05]  /*3400*/  @!P4 IMAD.WIDE R34, R157, 0x4, R34 ;  /* 0x000000049d22c825 */ /* 0x001fca00078e0222 */
[----:B------:R0:W5:Y:S02]  /*3410*/  @!P4 LDG.E R58, desc[UR6][R34.64] ;  /* 0x00000006223ac981 */ /* 0x000164000c1e1900 */
[----:B------:R-:W3:Y:S01]  /*3420*/  @!P5 LDC.64 R36, c[0x0][0x380] ;  /* 0x0000e000ff24db82 */ /* 0x000ee20000000a00 */
[----:B------:R-:W-:Y:S01]  /*3430*/  ISETP.GE.OR P4, PT, R5, UR5, P0 ;  /* 0x0000000505007c0c */ /* 0x000fe20008786670 */
[----:B------:R-:W3:Y:S01]  /*3440*/  LDCU UR5, c[0x0][0x398] ;  /* 0x00007300ff0577ac */ /* 0x000ee20008000800 */
[----:B------:R-:W-:Y:S01]  /*3450*/  IMAD R156, R3, R49, R26 ;  /* 0x00000031039c7224 */ /* 0x000fe200078e021a */
[----:B------:R-:W-:-:S04]  /*3460*/  LEA R5, R4, R3, 0x5 ;  /* 0x0000000304057211 */ /* 0x000fc800078e28ff */
[----:B------:R-:W-:Y:S01]  /*3470*/  IADD3 R156, PT, PT, R38, R156, RZ ;  /* 0x0000009c269c7210 */ /* 0x000fe20007ffe0ff */
[----:B------:R-:W-:Y:S01]  /*3480*/  IMAD R6, R5, UR4, R38 ;  /* 0x0000000405067c24 */ /* 0x000fe2000f8e0226 */
[----:B------:R-:W-:-:S04]  /*3490*/  IADD3 R5, PT, PT, R50, 0x2c0, RZ ;  /* 0x000002c032057810 */ /* 0x000fc80007ffe0ff */
[----:B0-----:R-:W0:Y:S01]  /*34a0*/  @!P4 LDC.64 R34, c[0x0][0x380] ;  /* 0x0000e000ff22cb82 */ /* 0x001e220000000a00 */
[----:B------:R-:W-:Y:S01]  /*34b0*/  STL [R1+0xd8], R40 ;  /* 0x0000d82801007387 */ /* 0x000fe20000100800 */
[----:B-1----:R-:W-:-:S03]  /*34c0*/  @!P6 IMAD.WIDE R32, R156, 0x4, R32 ;  /* 0x000000049c20e825 */ /* 0x002fc600078e0220 */
[----:B------:R1:W-:Y:S01]  /*34d0*/  STL [R1+0xe4], R6 ;  /* 0x0000e40601007387 */ /* 0x0003e20000100800 */
[----:B------:R-:W-:-:S03]  /*34e0*/  SHF.R.U32.HI R74, RZ, 0x5, R57 ;  /* 0x00000005ff4a7819 */ /* 0x000fc60000011639 */
[----:B------:R0:W5:Y:S01]  /*34f0*/  @!P6 LDG.E R60, desc[UR6][R32.64] ;  /* 0x00000006203ce981 */ /* 0x000162000c1e1900 */
[----:B---3--:R-:W-:Y:S01]  /*3500*/  @!P5 IMAD.WIDE.U32 R36, R6, 0x4, R36 ;  /* 0x000000040624d825 */ /* 0x008fe200078e0024 */
[----:B-1----:R-:W-:-:S04]  /*3510*/  LEA.HI R6, R5, R8, RZ, 0x1b ;  /* 0x0000000805067211 */ /* 0x002fc800078fd8ff */
[----:B------:R1:W3:Y:S01]  /*3520*/  @!P5 LDG.E R59, desc[UR6][R36.64] ;  /* 0x00000006243bd981 */ /* 0x0002e2000c1e1900 */
[----:B------:R-:W-:Y:S01]  /*3530*/  ISETP.GE.OR P6, PT, R6, UR5, P1 ;  /* 0x0000000506007c0c */ /* 0x000fe20008fc6670 */
[----:B------:R-:W1:Y:S01]  /*3540*/  LDCU UR5, c[0x0][0x398] ;  /* 0x00007300ff0577ac */ /* 0x000e620008000800 */
[----:B------:R-:W-:Y:S02]  /*3550*/  ISETP.GE.OR P5, PT, R74, UR4, P3 ;  /* 0x000000044a007c0c */ /* 0x000fe40009fa6670 */
[----:B------:R-:W-:-:S05]  /*3560*/  LEA R41, R4, R74, 0x5 ;  /* 0x0000004a04297211 */ /* 0x000fca00078e28ff */
[----:B------:R-:W-:Y:S01]  /*3570*/  IMAD R62, R41, UR4, R0 ;  /* 0x00000004293e7c24 */ /* 0x000fe2000f8e0200 */
[----:B0-----:R-:W-:-:S03]  /*3580*/  SHF.R.U32.HI R32, RZ, 0x5, R5 ;  /* 0x00000005ff207819 */ /* 0x001fc60000011605 */
[----:B------:R-:W-:Y:S01]  /*3590*/  @!P4 IMAD.WIDE.U32 R34, R62, 0x4, R34 ;  /* 0x000000043e22c825 */ /* 0x000fe200078e0022 */
[----:B-1----:R-:W0:Y:S04]  /*35a0*/  @!P6 LDC.64 R36, c[0x0][0x380] ;  /* 0x0000e000ff24eb82 */ /* 0x002e280000000a00 */
[----:B------:R1:W3:Y:S01]  /*35b0*/  @!P4 LDG.E R61, desc[UR6][R34.64] ;  /* 0x00000006223dc981 */ /* 0x0002e2000c1e1900 */
[----:B------:R-:W-:-:S03]  /*35c0*/  ISETP.GE.OR P4, PT, R32, UR4, P2 ;  /* 0x0000000420007c0c */ /* 0x000fc60009786670 */
[----:B------:R-:W0:Y:S01]  /*35d0*/  @!P5 LDC.64 R40, c[0x0][0x388] ;  /* 0x0000e200ff28db82 */ /* 0x000e220000000a00 */
[----:B------:R-:W-:Y:S01]  /*35e0*/  LEA R5, R4, R32, 0x5 ;  /* 0x0000002004057211 */ /* 0x000fe200078e28ff */
[----:B------:R-:W-:-:S04]  /*35f0*/  IMAD R155, R74, R49, R26 ;  /* 0x000000314a9b7224 */ /* 0x000fc800078e021a */
[----:B------:R-:W-:Y:S01]  /*3600*/  IMAD R6, R5, UR4, R38 ;  /* 0x0000000405067c24 */ /* 0x000fe2000f8e0226 */
[----:B------:R-:W-:-:S03]  /*3610*/  IADD3 R155, PT, PT, R0, R155, RZ ;  /* 0x0000009b009b7210 */ /* 0x000fc60007ffe0ff */
[----:B-1----:R-:W1:Y:S01]  /*3620*/  @!P4 LDC.64 R34, c[0x0][0x388] ;  /* 0x0000e200ff22cb82 */ /* 0x002e620000000a00 */
[----:B------:R0:W-:Y:S01]  /*3630*/  STL [R1+0xd4], R62 ;  /* 0x0000d43e01007387 */ /* 0x0001e20000100800 */
[----:B------:R-:W-:Y:S01]  /*3640*/  SHF.R.U32.HI R73, RZ, 0x5, R63 ;  /* 0x00000005ff497819 */ /* 0x000fe2000001163f */
[----:B0-----:R-:W-:Y:S01]  /*3650*/  @!P6 IMAD.WIDE.U32 R36, R6, 0x4, R36 ;  /* 0x000000040624e825 */ /* 0x001fe200078e0024 */
[----:B------:R-:W-:Y:S02]  /*3660*/  LEA.HI R5, R63, R8, RZ, 0x1b ;  /* 0x000000083f057211 */ /* 0x000fe400078fd8ff */
[----:B------:R-:W-:Y:S02]  /*3670*/  MOV R62, RZ ;  /* 0x000000ff003e7202 */ /* 0x000fe40000000f00 */
[----:B------:R-:W3:Y:S01]  /*3680*/  @!P6 LDG.E R64, desc[UR6][R36.64] ;  /* 0x000000062440e981 */ /* 0x000ee2000c1e1900 */
[----:B------:R-:W-:Y:S01]  /*3690*/  @!P5 IMAD.WIDE R40, R155, 0x4, R40 ;  /* 0x000000049b28d825 */ /* 0x000fe200078e0228 */
[----:B------:R-:W-:-:S02]  /*36a0*/  ISETP.GE.OR P6, PT, R73, UR4, P3 ;  /* 0x0000000449007c0c */ /* 0x000fc40009fc6670 */
[----:B------:R-:W-:Y:S01]  /*36b0*/  MOV R33, 0x400 ;  /* 0x0000040000217802 */ /* 0x000fe20000000f00 */
[----:B------:R-:W-:Y:S01]  /*36c0*/  IMAD R154, R32, R49, R26 ;  /* 0x00000031209a7224 */ /* 0x000fe200078e021a */
[----:B------:R0:W3:Y:S01]  /*36d0*/  @!P5 LDG.E R62, desc[UR6][R40.64] ;  /* 0x00000006283ed981 */ /* 0x0000e2000c1e1900 */
[----:B------:R-:W-:Y:S01]  /*36e0*/  ISETP.GE.OR P5, PT, R5, UR5, P0 ;  /* 0x0000000505007c0c */ /* 0x000fe200087a6670 */
[----:B------:R-:W4:Y:S02]  /*36f0*/  LDCU UR5, c[0x0][0x398] ;  /* 0x00007300ff0577ac */ /* 0x000f240008000800 */
[----:B------:R1:W-:Y:S01]  /*3700*/  STL [R1+0xdc], R6 ;  /* 0x0000dc0601007387 */ /* 0x0003e20000100800 */
[----:B------:R-:W-:Y:S02]  /*3710*/  IADD3 R154, PT, PT, R38, R154, RZ ;  /* 0x0000009a269a7210 */ /* 0x000fe40007ffe0ff */
[----:B------:R-:W-:Y:S02]  /*3720*/  LEA R5, R65, R33, 0x18 ;  /* 0x0000002141057211 */ /* 0x000fe400078ec0ff */
[----:B0-----:R-:W0:Y:S01]  /*3730*/  @!P6 LDC.64 R40, c[0x0][0x388] ;  /* 0x0000e200ff28eb82 */ /* 0x001e220000000a00 */
[----:B-1----:R-:W-:Y:S01]  /*3740*/  IADD3 R6, PT, PT, R33, 0x1080, RZ ;  /* 0x0000108021067810 */ /* 0x002fe20007ffe0ff */
[----:B------:R-:W-:-:S03]  /*3750*/  @!P4 IMAD.WIDE R34, R154, 0x4, R34 ;  /* 0x000000049a22c825 */ /* 0x000fc600078e0222 */
[----:B------:R-:W-:-:S03]  /*3760*/  LEA R6, R65, R6, 0x18 ;  /* 0x0000000641067211 */ /* 0x000fc600078ec0ff */
[----:B------:R-:W1:Y:S01]  /*3770*/  @!P5 LDC.64 R36, c[0x0][0x380] ;  /* 0x0000e000ff24db82 */ /* 0x000e620000000a00 */
[----:B------:R-:W-:Y:S02]  /*3780*/  MOV R65, RZ ;  /* 0x000000ff00417202 */ /* 0x000fe40000000f00 */
[----:B------:R-:W-:Y:S01]  /*3790*/  IADD3 R33, PT, PT, R50, 0x2e0, RZ ;  /* 0x000002e032217810 */ /* 0x000fe20007ffe0ff */
[----:B------:R-:W-:Y:S01]  /*37a0*/  IMAD R140, R212, 0x84, R5 ;  /* 0x00000084d48c7824 */ /* 0x000fe200078e0205 */
[----:B------:R-:W-:Y:S01]  /*37b0*/  LOP3.LUT R66, R66, 0x7c, RZ, 0xc0, !PT ;  /* 0x0000007c42427812 */ /* 0x000fe200078ec0ff */
[----:B------:R-:W-:Y:S01]  /*37c0*/  IMAD R141, R212, 0x84, R6 ;  /* 0x00000084d48d7824 */ /* 0x000fe200078e0206 */
[----:B------:R4:W3:Y:S02]  /*37d0*/  @!P4 LDG.E R65, desc[UR6][R34.64] ;  /* 0x000000062241c981 */ /* 0x0008e4000c1e1900 */
[----:B------:R-:W-:Y:S02]  /*37e0*/  IADD3 R140, PT, PT, R140, R66, RZ ;  /* 0x000000428c8c7210 */ /* 0x000fe40007ffe0ff */
[----:B------:R-:W-:-:S02]  /*37f0*/  IADD3 R141, PT, PT, R66, R141, RZ ;  /* 0x0000008d428d7210 */ /* 0x000fc40007ffe0ff */
[----:B----4-:R-:W-:-:S04]  /*3800*/  LEA.HI R34, R33, R8, RZ, 0x1b ;  /* 0x0000000821227211 */ /* 0x010fc800078fd8ff */
[----:B------:R-:W-:Y:S01]  /*3810*/  ISETP.GE.OR P4, PT, R34, UR5, P1 ;  /* 0x0000000522007c0c */ /* 0x000fe20008f86670 */
[----:B------:R-:W-:Y:S01]  /*3820*/  IMAD R153, R73, R49, R26 ;  /* 0x0000003149997224 */ /* 0x000fe200078e021a */
[----:B------:R-:W-:Y:S01]  /*3830*/  SHF.L.U32 R34, R67, 0x2, RZ ;  /* 0x0000000243227819 */ /* 0x000fe200000006ff */
[----:B------:R-:W-:Y:S01]  /*3840*/  STS [R140], R138 ;  /* 0x0000008a8c007388 */ /* 0x000fe20000000800 */
[----:B------:R-:W-:Y:S01]  /*3850*/  IMAD R35, R159, 0x84, R6 ;  /* 0x000000849f237824 */ /* 0x000fe200078e0206 */
[----:B------:R-:W-:Y:S01]  /*3860*/  LEA R236, R4, R73, 0x5 ;  /* 0x0000004904ec7211 */ /* 0x000fe200078e28ff */
[----:B------:R-:W4:Y:S01]  /*3870*/  LDCU UR5, c[0x0][0x398] ;  /* 0x00007300ff0577ac */ /* 0x000f220008000800 */
[----:B------:R0:W-:Y:S01]  /*3880*/  STS [R141], R139 ;  /* 0x0000008b8d007388 */ /* 0x0001e20000000800 */
[----:B------:R-:W-:Y:S02]  /*3890*/  LOP3.LUT R34, R34, 0x7c, RZ, 0xc0, !PT ;  /* 0x0000007c22227812 */ /* 0x000fe400078ec0ff */
[----:B------:R-:W-:Y:S01]  /*38a0*/  IADD3 R153, PT, PT, R0, R153, RZ ;  /* 0x0000009900997210 */ /* 0x000fe20007ffe0ff */
[----:B------:R-:W-:-:S02]  /*38b0*/  HFMA2 R67, -RZ, RZ, 0, 0 ;  /* 0x00000000ff437431 */ /* 0x000fc400000001ff */
[----:B0-----:R-:W-:Y:S01]  /*38c0*/  IMAD R139, R159, 0x84, R5 ;  /* 0x000000849f8b7824 */ /* 0x001fe200078e0205 */
[----:B------:R-:W-:Y:S01]  /*38d0*/  IADD3 R140, PT, PT, R34, R35, RZ ;  /* 0x00000023228c7210 */ /* 0x000fe20007ffe0ff */
[----:B------:R-:W-:Y:S01]  /*38e0*/  IMAD R236, R236, UR4, R0 ;  /* 0x00000004ecec7c24 */ /* 0x000fe2000f8e0200 */
[----:B------:R-:W-:Y:S02]  /*38f0*/  MOV R138, RZ ;  /* 0x000000ff008a7202 */ /* 0x000fe40000000f00 */
[----:B------:R-:W-:Y:S01]  /*3900*/  IADD3 R139, PT, PT, R139, R34, RZ ;  /* 0x000000228b8b7210 */ /* 0x000fe20007ffe0ff */
[----:B------:R-:W-:Y:S01]  /*3910*/  @!P6 IMAD.WIDE R40, R153, 0x4, R40 ;  /* 0x000000049928e825 */ /* 0x000fe200078e0228 */
[----:B------:R-:W0:Y:S01]  /*3920*/  @!P4 LDC.64 R34, c[0x0][0x380] ;  /* 0x0000e000ff22cb82 */ /* 0x000e220000000a00 */
[----:B------:R-:W-:Y:S02]  /*3930*/  SHF.R.U32.HI R33, RZ, 0x5, R33 ;  /* 0x00000005ff217819 */ /* 0x000fe40000011621 */
[----:B-1----:R-:W-:Y:S01]  /*3940*/  @!P5 IMAD.WIDE.U32 R36, R236, 0x4, R36 ;  /* 0x00000004ec24d825 */ /* 0x002fe200078e0024 */
[----:B------:R1:W-:Y:S04]  /*3950*/  STS [R139], R137 ;  /* 0x000000898b007388 */ /* 0x0003e80000000800 */
[----:B------:R4:W3:Y:S01]  /*3960*/  @!P6 LDG.E R138, desc[UR6][R40.64] ;  /* 0x00000006288ae981 */ /* 0x0008e2000c1e1900 */
[----:B------:R-:W-:-:S03]  /*3970*/  ISETP.GE.OR P6, PT, R33, UR4, P2 ;  /* 0x0000000421007c0c */ /* 0x000fc600097c6670 */
[----:B------:R4:W3:Y:S01]  /*3980*/  @!P5 LDG.E R67, desc[UR6][R36.64] ;  /* 0x000000062443d981 */ /* 0x0008e2000c1e1900 */
[----:B-1----:R-:W-:Y:S01]  /*3990*/  IADD3 R137, PT, PT, R50, 0x2f0, RZ ;  /* 0x000002f032897810 */ /* 0x002fe20007ffe0ff */
[----:B----4-:R-:W-:-:S03]  /*39a0*/  IMAD R40, R161, 0x84, R5 ;  /* 0x00000084a1287824 */ /* 0x010fc600078e0205 */
[----:B------:R-:W-:Y:S01]  /*39b0*/  LEA.HI R37, R137, R8, RZ, 0x1b ;  /* 0x0000000889257211 */ /* 0x000fe200078fd8ff */
[----:B------:R-:W-:Y:S01]  /*39c0*/  IMAD R36, R161, 0x84, R6 ;  /* 0x00000084a1247824 */ /* 0x000fe200078e0206 */
[----:B------:R-:W-:Y:S02]  /*39d0*/  IADD3 R40, PT, PT, R66, R40, RZ ;  /* 0x0000002842287210 */ /* 0x000fe40007ffe0ff */
[----:B------:R-:W-:Y:S01]  /*39e0*/  ISETP.GE.OR P5, PT, R37, UR5, P0 ;  /* 0x0000000525007c0c */ /* 0x000fe200087a6670 */
[----:B------:R1:W-:Y:S01]  /*39f0*/  STS [R140], R134 ;  /* 0x000000868c007388 */ /* 0x0003e20000000800 */
[----:B------:R-:W-:Y:S02]  /*3a00*/  LEA R37, R4, R33, 0x5 ;  /* 0x0000002104257211 */ /* 0x000fe400078e28ff */
[----:B------:R-:W-:Y:S01]  /*3a10*/  SHF.L.U32 R136, R136, 0x2, RZ ;  /* 0x0000000288887819 */ /* 0x000fe200000006ff */
[----:B------:R4:W-:Y:S01]  /*3a20*/  STS [R40], R135 ;  /* 0x0000008728007388 */ /* 0x0009e20000000800 */
[----:B------:R-:W-:Y:S01]  /*3a30*/  IADD3 R36, PT, PT, R66, R36, RZ ;  /* 0x0000002442247210 */ /* 0x000fe20007ffe0ff */
[----:B------:R-:W-:Y:S01]  /*3a40*/  IMAD R142, R37, UR4, R38 ;  /* 0x00000004258e7c24 */ /* 0x000fe2000f8e0226 */
[----:B------:R-:W2:Y:S01]  /*3a50*/  LDCU UR5, c[0x0][0x398] ;  /* 0x00007300ff0577ac */ /* 0x000ea20008000800 */
[----:B-1----:R-:W-:Y:S01]  /*3a60*/  HFMA2 R134, -RZ, RZ, 0, 0 ;  /* 0x00000000ff867431 */ /* 0x002fe200000001ff */
[----:B----4-:R-:W1:Y:S01]  /*3a70*/  @!P6 LDC.64 R40, c[0x0][0x388] ;  /* 0x0000e200ff28eb82 */ /* 0x010e620000000a00 */
[----:B0-----:R-:W-:Y:S01]  /*3a80*/  @!P4 IMAD.WIDE.U32 R34, R142, 0x4, R34 ;  /* 0x000000048e22c825 */ /* 0x001fe200078e0022 */
[----:B------:R0:W-:Y:S01]  /*3a90*/  STS [R36], R72 ;  /* 0x0000004824007388 */ /* 0x0001e20000000800 */
[----:B------:R-:W-:-:S02]  /*3aa0*/  LOP3.LUT R37, R136, 0x7c, RZ, 0xc0, !PT ;  /* 0x0000007c88257812 */ /* 0x000fc400078ec0ff */
[C---:B------:R-:W-:Y:S01]  /*3ab0*/  IMAD R135, R163.reuse, 0x84, R5 ;  /* 0x00000084a3877824 */ /* 0x040fe200078e0205 */
[----:B------:R4:W3:Y:S01]  /*3ac0*/  @!P4 LDG.E R134, desc[UR6][R34.64] ;  /* 0x000000062286c981 */ /* 0x0008e2000c1e1900 */
[----:B0-----:R-:W-:Y:S01]  /*3ad0*/  SHF.R.U32.HI R72, RZ, 0x5, R137 ;  /* 0x00000005ff487819 */ /* 0x001fe20000011689 */
[----:B------:R-:W-:-:S03]  /*3ae0*/  IMAD R36, R163, 0x84, R6 ;  /* 0x00000084a3247824 */ /* 0x000fc600078e0206 */
[----:B------:R-:W-:Y:S01]  /*3af0*/  ISETP.GE.OR P4, PT, R72, UR4, P3 ;  /* 0x0000000448007c0c */ /* 0x000fe20009f86670 */
[----:B------:R-:W-:Y:S01]  /*3b00*/  IMAD R136, R165, 0x84, R5 ;  /* 0x00000084a5887824 */ /* 0x000fe200078e0205 */
[----:B----4-:R-:W0:Y:S01]  /*3b10*/  @!P5 LDC.64 R34, c[0x0][0x380] ;  /* 0x0000e000ff22db82 */ /* 0x010e220000000a00 */
[----:B------:R-:W-:Y:S01]  /*3b20*/  IMAD R152, R33, R49, R26 ;  /* 0x0000003121987224 */ /* 0x000fe200078e021a */
[----:B------:R-:W-:Y:S02]  /*3b30*/  IADD3 R135, PT, PT, R135, R37, RZ ;  /* 0x0000002587877210 */ /* 0x000fe40007ffe0ff */
[----:B------:R-:W-:Y:S01]  /*3b40*/  IADD3 R36, PT, PT, R37, R36, RZ ;  /* 0x0000002425247210 */ /* 0x000fe20007ffe0ff */
[----:B------:R-:W-:Y:S01]  /*3b50*/  IMAD R37, R165, 0x84, R6 ;  /* 0x00000084a5257824 */ /* 0x000fe200078e0206 */
[----:B------:R-:W-:Y:S01]  /*3b60*/  IADD3 R136, PT, PT, R66, R136, RZ ;  /* 0x0000008842887210 */ /* 0x000fe20007ffe0ff */
[----:B------:R-:W-:Y:S01]  /*3b70*/  STS [R135], R133 ;  /* 0x0000008587007388 */ /* 0x000fe20000000800 */
[----:B------:R-:W-:-:S03]  /*3b80*/  IADD3 R152, PT, PT, R38, R152, RZ ;  /* 0x0000009826987210 */ /* 0x000fc60007ffe0ff */
[----:B------:R4:W-:Y:S02]  /*3b90*/  STS [R36], R132 ;  /* 0x0000008424007388 */ /* 0x0009e40000000800 */
[----:B-1----:R-:W-:Y:S02]  /*3ba0*/  @!P6 IMAD.WIDE R40, R152, 0x4, R40 ;  /* 0x000000049828e825 */ /* 0x002fe400078e0228 */
[----:B------:R1:W-:Y:S01]  /*3bb0*/  STS [R136], R131 ;  /* 0x0000008388007388 */ /* 0x0003e20000000800 */
[----:B------:R-:W-:Y:S02]  /*3bc0*/  SHF.L.U32 R130, R130, 0x2, RZ ;  /* 0x0000000282827819 */ /* 0x000fe400000006ff */
[----:B----4-:R-:W-:Y:S02]  /*3bd0*/  IADD3 R132, PT, PT, R66, R37, RZ ;  /* 0x0000002542847210 */ /* 0x010fe40007ffe0ff */
[----:B------:R-:W4:Y:S01]  /*3be0*/  @!P4 LDC.64 R36, c[0x0][0x388] ;  /* 0x0000e200ff24cb82 */ /* 0x000f220000000a00 */
[----:B-1----:R-:W-:-:S02]  /*3bf0*/  MOV R131, RZ ;  /* 0x000000ff00837202 */ /* 0x002fc40000000f00 */
[----:B------:R-:W-:-:S04]  /*3c00*/  LEA R233, R4, R72, 0x5 ;  /* 0x0000004804e97211 */ /* 0x000fc800078e28ff */
[----:B------:R1:W3:Y:S01]  /*3c10*/  @!P6 LDG.E R131, desc[UR6][R40.64] ;  /* 0x000000062883e981 */ /* 0x0002e2000c1e1900 */
[----:B------:R-:W-:-:S03]  /*3c20*/  IMAD R233, R233, UR4, R0 ;  /* 0x00000004e9e97c24 */ /* 0x000fc6000f8e0200 */
[----:B------:R2:W-:Y:S01]  /*3c30*/  STS [R132], R91 ;  /* 0x0000005b84007388 */ /* 0x0005e20000000800 */
[----:B-1----:R-:W-:Y:S02]  /*3c40*/  IADD3 R41, PT, PT, R50, 0x300, RZ ;  /* 0x0000030032297810 */ /* 0x002fe40007ffe0ff */
[----:B------:R-:W-:Y:S01]  /*3c50*/  LOP3.LUT R40, R130, 0x7c, RZ, 0xc0, !PT ;  /* 0x0000007c82287812 */ /* 0x000fe200078ec0ff */
[----:B------:R-:W-:Y:S01]  /*3c60*/  HFMA2 R130, -RZ, RZ, 0, 0 ;  /* 0x00000000ff827431 */ /* 0x000fe200000001ff */
[----:B--2---:R-:W-:Y:S01]  /*3c70*/  LEA.HI R91, R41, R8, RZ, 0x1b ;  /* 0x00000008295b7211 */ /* 0x004fe200078fd8ff */
[----:B------:R-:W-:Y:S02]  /*3c80*/  IMAD R132, R167, 0x84, R5 ;  /* 0x00000084a7847824 */ /* 0x000fe400078e0205 */
[----:B------:R-:W-:Y:S01]  /*3c90*/  IMAD R151, R72, R49, R26 ;  /* 0x0000003148977224 */ /* 0x000fe200078e021a */
[----:B------:R-:W-:Y:S01]  /*3ca0*/  ISETP.GE.OR P6, PT, R91, UR5, P1 ;  /* 0x000000055b007c0c */ /* 0x000fe20008fc6670 */
[----:B0-----:R-:W-:Y:S01]  /*3cb0*/  @!P5 IMAD.WIDE.U32 R34, R233, 0x4, R34 ;  /* 0x00000004e922d825 */ /* 0x001fe200078e0022 */
[----:B------:R-:W0:Y:S01]  /*3cc0*/  LDCU UR5, c[0x0][0x398] ;  /* 0x00007300ff0577ac */ /* 0x000e220008000800 */
[----:B------:R-:W-:-:S02]  /*3cd0*/  IADD3 R132, PT, PT, R132, R40, RZ ;  /* 0x0000002884847210 */ /* 0x000fc40007ffe0ff */
[----:B------:R-:W-:Y:S01]  /*3ce0*/  IADD3 R151, PT, PT, R0, R151, RZ ;  /* 0x0000009700977210 */ /* 0x000fe20007ffe0ff */
[----:B------:R1:W2:Y:S04]  /*3cf0*/  @!P5 LDG.E R130, desc[UR6][R34.64] ;  /* 0x000000062282d981 */ /* 0x0002a8000c1e1900 */
[----:B------:R0:W-:Y:S01]  /*3d00*/  STS [R132], R90 ;  /* 0x0000005a84007388 */ /* 0x0001e20000000800 */
[----:B----4-:R-:W-:Y:S01]  /*3d10*/  @!P4 IMAD.WIDE R36, R151, 0x4, R36 ;  /* 0x000000049724c825 */ /* 0x010fe200078e0224 */
[----:B-1----:R-:W-:-:S03]  /*3d20*/  SHF.R.U32.HI R34, RZ, 0x5, R41 ;  /* 0x00000005ff227819 */ /* 0x002fc60000011629 */
[----:B------:R-:W-:Y:S01]  /*3d30*/  IMAD R35, R167, 0x84, R6 ;  /* 0x00000084a7237824 */ /* 0x000fe200078e0206 */
[----:B0-----:R-:W-:Y:S01]  /*3d40*/  MOV R132, RZ ;  /* 0x000000ff00847202 */ /* 0x001fe20000000f00 */
[----:B------:R-:W0:Y:S01]  /*3d50*/  @!P6 LDC.64 R90, c[0x0][0x380] ;  /* 0x0000e000ff5aeb82 */ /* 0x000e220000000a00 */
[----:B------:R-:W-:Y:S01]  /*3d60*/  ISETP.GE.OR P5, PT, R34, UR4, P2 ;  /* 0x0000000422007c0c */ /* 0x000fe200097a6670 */
[----:B------:R-:W-:Y:S01]  /*3d70*/  IMAD R41, R169, 0x84, R5 ;  /* 0x00000084a9297824 */ /* 0x000fe200078e0205 */
[----:B------:R-:W-:Y:S02]  /*3d80*/  IADD3 R133, PT, PT, R50, 0x310, RZ ;  /* 0x0000031032857810 */ /* 0x000fe40007ffe0ff */
[----:B------:R-:W-:Y:S01]  /*3d90*/  IADD3 R35, PT, PT, R40, R35, RZ ;  /* 0x0000002328237210 */ /* 0x000fe20007ffe0ff */
[----:B------:R1:W4:Y:S01]  /*3da0*/  @!P4 LDG.E R132, desc[UR6][R36.64] ;  /* 0x000000062484c981 */ /* 0x000322000c1e1900 */
[----:B------:R-:W-:-:S03]  /*3db0*/  IADD3 R41, PT, PT, R66, R41, RZ ;  /* 0x0000002942297210 */ /* 0x000fc60007ffe0ff */
[----:B------:R5:W-:Y:S01]  /*3dc0*/  STS [R35], R128 ;  /* 0x0000008023007388 */ /* 0x000be20000000800 */
[----:B-1----:R-:W-:-:S03]  /*3dd0*/  LEA.HI R36, R133, R8, RZ, 0x1b ;  /* 0x0000000885247211 */ /* 0x002fc600078fd8ff */
[----:B------:R1:W-:Y:S01]  /*3de0*/  STS [R41], R129 ;  /* 0x0000008129007388 */ /* 0x0003e20000000800 */
[----:B-----5:R-:W-:Y:S02]  /*3df0*/  SHF.L.U32 R35, R127, 0x2, RZ ;  /* 0x000000027f237819 */ /* 0x020fe400000006ff */
[----:B------:R-:W-:Y:S01]  /*3e00*/  ISETP.GE.OR P4, PT, R36, UR5, P0 ;  /* 0x0000000524007c0c */ /* 0x000fe20008786670 */
[--C-:B------:R-:W-:Y:S01]  /*3e10*/  IMAD R36, R169, 0x84, R6.reuse ;  /* 0x00000084a9247824 */ /* 0x100fe200078e0206 */
[----:B------:R-:W-:Y:S01]  /*3e20*/  LOP3.LUT R35, R35, 0x7c, RZ, 0xc0, !PT ;  /* 0x0000007c23237812 */ /* 0x000fe200078ec0ff */
[C---:B------:R-:W-:Y:S01]  /*3e30*/  IMAD R37, R171.reuse, 0x84, R5 ;  /* 0x00000084ab257824 */ /* 0x040fe200078e0205 */
[----:B------:R-:W-:Y:S01]  /*3e40*/  LEA R234, R4, R34, 0x5 ;  /* 0x0000002204ea7211 */ /* 0x000fe200078e28ff */
[----:B-1----:R-:W1:Y:S01]  /*3e50*/  @!P5 LDC.64 R40, c[0x0][0x388] ;  /* 0x0000e200ff28db82 */ /* 0x002e620000000a00 */
[----:B------:R-:W-:Y:S01]  /*3e60*/  IADD3 R36, PT, PT, R66, R36, RZ ;  /* 0x0000002442247210 */ /* 0x000fe20007ffe0ff */
[----:B------:R-:W-:Y:S01]  /*3e70*/  IMAD R127, R171, 0x84, R6 ;  /* 0x00000084ab7f7824 */ /* 0x000fe200078e0206 */
[----:B------:R-:W-:Y:S01]  /*3e80*/  IADD3 R37, PT, PT, R37, R35, RZ ;  /* 0x0000002325257210 */ /* 0x000fe20007ffe0ff */
[----:B------:R-:W5:Y:S02]  /*3e90*/  LDCU UR5, c[0x0][0x398] ;  /* 0x00007300ff0577ac */ /* 0x000f640008000800 */
[----:B------:R-:W-:Y:S01]  /*3ea0*/  STS [R36], R126 ;  /* 0x0000007e24007388 */ /* 0x000fe20000000800 */
[----:B------:R-:W-:Y:S01]  /*3eb0*/  IADD3 R35, PT, PT, R35, R127, RZ ;  /* 0x0000007f23237210 */ /* 0x000fe20007ffe0ff */
[----:B------:R-:W-:-:S02]  /*3ec0*/  IMAD R234, R234, UR4, R38 ;  /* 0x00000004eaea7c24 */ /* 0x000fc4000f8e0226 */
[----:B------:R5:W-:Y:S01]  /*3ed0*/  STS [R37], R125 ;  /* 0x0000007d25007388 */ /* 0x000be20000000800 */
[----:B------:R-:W-:Y:S02]  /*3ee0*/  IMAD R150, R34, R49, R26 ;  /* 0x0000003122967224 */ /* 0x000fe400078e021a */
[----:B0-----:R-:W-:Y:S01]  /*3ef0*/  @!P6 IMAD.WIDE.U32 R90, R234, 0x4, R90 ;  /* 0x00000004ea5ae825 */ /* 0x001fe200078e005a */
[----:B------:R0:W-:Y:S03]  /*3f00*/  STS [R35], R124 ;  /* 0x0000007c23007388 */ /* 0x0001e60000000800 */
[----:B-----5:R-:W-:Y:S01]  /*3f10*/  HFMA2 R125, -RZ, RZ, 0, 0 ;  /* 0x00000000ff7d7431 */ /* 0x020fe200000001ff */
[----:B------:R-:W5:Y:S01]  /*3f20*/  @!P4 LDC.64 R36, c[0x0][0x380] ;  /* 0x0000e000ff24cb82 */ /* 0x000f620000000a00 */
[----:B0-----:R-:W-:Y:S01]  /*3f30*/  IMAD R35, R173, 0x84, R5 ;  /* 0x00000084ad237824 */ /* 0x001fe200078e0205 */
[----:B------:R-:W-:-:S02]  /*3f40*/  IADD3 R150, PT, PT, R38, R150, RZ ;  /* 0x0000009626967210 */ /* 0x000fc40007ffe0ff */
[----:B------:R-:W-:Y:S01]  /*3f50*/  IADD3 R126, PT, PT, R50, 0x320, RZ ;  /* 0x00000320327e7810 */ /* 0x000fe20007ffe0ff */
[----:B------:R0:W4:Y:S01]  /*3f60*/  @!P6 LDG.E R125, desc[UR6][R90.64] ;  /* 0x000000065a7de981 */ /* 0x000122000c1e1900 */
[----:B------:R-:W-:Y:S01]  /*3f70*/  MOV R124, RZ ;  /* 0x000000ff007c7202 */ /* 0x000fe20000000f00 */
[----:B-1----:R-:W-:-:S05]  /*3f80*/  @!P5 IMAD.WIDE R40, R150, 0x4, R40 ;  /* 0x000000049628d825 */ /* 0x002fca00078e0228 */
[----:B------:R1:W4:Y:S01]  /*3f90*/  @!P5 LDG.E R124, desc[UR6][R40.64] ;  /* 0x00000006287cd981 */ /* 0x000322000c1e1900 */
[----:B0-----:R-:W-:Y:S02]  /*3fa0*/  IADD3 R91, PT, PT, R66, R35, RZ ;  /* 0x00000023425b7210 */ /* 0x001fe40007ffe0ff */
[----:B------:R-:W-:Y:S02]  /*3fb0*/  SHF.R.U32.HI R35, RZ, 0x5, R133 ;  /* 0x00000005ff237819 */ /* 0x000fe40000011685 */
[----:B------:R-:W-:Y:S02]  /*3fc0*/  LEA.HI R90, R126, R8, RZ, 0x1b ;  /* 0x000000087e5a7211 */ /* 0x000fe400078fd8ff */
[----:B------:R-:W-:Y:S01]  /*3fd0*/  LEA R225, R4, R35, 0x5 ;  /* 0x0000002304e17211 */ /* 0x000fe200078e28ff */
[----:B------:R0:W-:Y:S01]  /*3fe0*/  STS [R91], R122 ;  /* 0x0000007a5b007388 */ /* 0x0001e20000000800 */
[----:B------:R-:W-:Y:S01]  /*3ff0*/  ISETP.GE.OR P6, PT, R90, UR5, P1 ;  /* 0x000000055a007c0c */ /* 0x000fe20008fc6670 */
[----:B-1----:R-:W-:Y:S01]  /*4000*/  IMAD R40, R173, 0x84, R6 ;  /* 0x00000084ad287824 */ /* 0x002fe200078e0206 */
[----:B------:R-:W-:Y:S01]  /*4010*/  SHF.L.U32 R90, R123, 0x2, RZ ;  /* 0x000000027b5a7819 */ /* 0x000fe200000006ff */
[----:B------:R-:W-:Y:S01]  /*4020*/  IMAD R225, R225, UR4, R0 ;  /* 0x00000004e1e17c24 */ /* 0x000fe2000f8e0200 */
[----:B------:R-:W-:Y:S01]  /*4030*/  ISETP.GE.OR P5, PT, R35, UR4, P3 ;  /* 0x0000000423007c0c */ /* 0x000fe20009fa6670 */
[----:B------:R-:W-:Y:S01]  /*4040*/  IMAD R41, R175, 0x84, R5 ;  /* 0x00000084af297824 */ /* 0x000fe200078e0205 */
[----:B------:R-:W-:Y:S01]  /*4050*/  LOP3.LUT R90, R90, 0x7c, RZ, 0xc0, !PT ;  /* 0x0000007c5a5a7812 */ /* 0x000fe200078ec0ff */
[----:B0-----:R-:W-:-:S02]  /*4060*/  HFMA2 R122, -RZ, RZ, 0, 0 ;  /* 0x00000000ff7a7431 */ /* 0x001fc400000001ff */
[----:B-----5:R-:W-:Y:S01]  /*4070*/  @!P4 IMAD.WIDE.U32 R36, R225, 0x4, R36 ;  /* 0x00000004e124c825 */ /* 0x020fe200078e0024 */
[----:B------:R-:W-:Y:S01]  /*4080*/  IADD3 R40, PT, PT, R66, R40, RZ ;  /* 0x0000002842287210 */ /* 0x000fe20007ffe0ff */
[----:B------:R-:W0:Y:S01]  /*4090*/  LDCU UR5, c[0x0][0x398] ;  /* 0x00007300ff0577ac */ /* 0x000e220008000800 */
[----:B------:R-:W-:-:S03]  /*40a0*/  IADD3 R41, PT, PT, R41, R90, RZ ;  /* 0x0000005a29297210 */ /* 0x000fc60007ffe0ff */
[----:B------:R-:W-:Y:S04]  /*40b0*/  STS [R40], R96 ;  /* 0x0000006028007388 */ /* 0x000fe80000000800 */
[----:B------:R1:W5:Y:S04]  /*40c0*/  @!P4 LDG.E R122, desc[UR6][R36.64] ;  /* 0x00000006247ac981 */ /* 0x000368000c1e1900 */
[----:B------:R0:W-:Y:S01]  /*40d0*/  STS [R41], R97 ;  /* 0x0000006129007388 */ /* 0x0001e20000000800 */
[----:B------:R-:W-:Y:S02]  /*40e0*/  IMAD R91, R177, 0x84, R5 ;  /* 0x00000084b15b7824 */ /* 0x000fe400078e0205 */
[----:B-1----:R-:W-:Y:S01]  /*40f0*/  IMAD R37, R175, 0x84, R6 ;  /* 0x00000084af257824 */ /* 0x002fe200078e0206 */
[----:B------:R-:W-:Y:S01]  /*4100*/  SHF.R.U32.HI R36, RZ, 0x5, R126 ;  /* 0x00000005ff247819 */ /* 0x000fe2000001167e */
[----:B0-----:R-:W0:Y:S03]  /*4110*/  @!P6 LDC.64 R96, c[0x0][0x380] ;  /* 0x0000e000ff60eb82 */ /* 0x001e260000000a00 */
[----:B------:R-:W-:Y:S01]  /*4120*/  IADD3 R37, PT, PT, R90, R37, RZ ;  /* 0x000000255a257210 */ /* 0x000fe20007ffe0ff */
[----:B------:R-:W-:Y:S01]  /*4130*/  IMAD R90, R177, 0x84, R6 ;  /* 0x00000084b15a7824 */ /* 0x000fe200078e0206 */
[----:B------:R-:W-:-:S03]  /*4140*/  ISETP.GE.OR P4, PT, R36, UR4, P2 ;  /* 0x0000000424007c0c */ /* 0x000fc60009786670 */
[----:B------:R-:W1:Y:S01]  /*4150*/  @!P5 LDC.64 R40, c[0x0][0x388] ;  /* 0x0000e200ff28db82 */ /* 0x000e620000000a00 */
[C---:B------:R-:W-:Y:S02]  /*4160*/  IADD3 R91, PT, PT, R66.reuse, R91, RZ ;  /* 0x0000005b425b7210 */ /* 0x040fe40007ffe0ff */
[----:B------:R-:W-:Y:S01]  /*4170*/  IADD3 R90, PT, PT, R66, R90, RZ ;  /* 0x0000005a425a7210 */ /* 0x000fe20007ffe0ff */
[----:B------:R0:W-:Y:S01]  /*4180*/  STS [R37], R121 ;  /* 0x0000007925007388 */ /* 0x0001e20000000800 */
[----:B------:R-:W-:Y:S01]  /*4190*/  IMAD R149, R35, R49, R26 ;  /* 0x0000003123957224 */ /* 0x000fe200078e021a */
[----:B------:R-:W-:Y:S02]  /*41a0*/  LEA R232, R4, R36, 0x5 ;  /* 0x0000002404e87211 */ /* 0x000fe400078e28ff */
[----:B------:R-:W-:Y:S04]  /*41b0*/  STS [R91], R119 ;  /* 0x000000775b007388 */ /* 0x000fe80000000800 */
[----:B------:R0:W-:Y:S02]  /*41c0*/  STS [R90], R120 ;  /* 0x000000785a007388 */ /* 0x0001e40000000800 */
[----:B0-----:R-:W-:-:S04]  /*41d0*/  SHF.L.U32 R37, R118, 0x2, RZ ;  /* 0x0000000276257819 */ /* 0x001fc800000006ff */
[----:B------:R-:W-:Y:S01]  /*41e0*/  LOP3.LUT R37, R37, 0x7c, RZ, 0xc0, !PT ;  /* 0x0000007c25257812 */ /* 0x000fe200078ec0ff */
[----:B------:R-:W-:Y:S01]  /*41f0*/  IMAD R120, R179, 0x84, R5 ;  /* 0x00000084b3787824 */ /* 0x000fe200078e0205 */
[----:B------:R-:W0:Y:S01]  /*4200*/  @!P4 LDC.64 R90, c[0x0][0x388] ;  /* 0x0000e200ff5acb82 */ /* 0x000e220000000a00 */
[----:B------:R-:W-:Y:S01]  /*4210*/  IADD3 R149, PT, PT, R0, R149, RZ ;  /* 0x0000009500957210 */ /* 0x000fe20007ffe0ff */
[----:B------:R-:W-:Y:S02]  /*4220*/  HFMA2 R119, -RZ, RZ, 0, 0 ;  /* 0x00000000ff777431 */ /* 0x000fe400000001ff */
[----:B------:R-:W-:Y:S01]  /*4230*/  IMAD R232, R232, UR4, R38 ;  /* 0x00000004e8e87c24 */ /* 0x000fe2000f8e0226 */
[----:B------:R-:W-:Y:S02]  /*4240*/  IADD3 R120, PT, PT, R120, R37, RZ ;  /* 0x0000002578787210 */ /* 0x000fe40007ffe0ff */
[----:B------:R-:W-:Y:S01]  /*4250*/  MOV R118, RZ ;  /* 0x000000ff00767202 */ /* 0x000fe20000000f00 */
[----:B------:R-:W-:-:S02]  /*4260*/  @!P6 IMAD.WIDE.U32 R96, R232, 0x4, R96 ;  /* 0x00000004e860e825 */ /* 0x000fc400078e0060 */
[----:B------:R1:W-:Y:S02]  /*4270*/  STS [R120], R117 ;  /* 0x0000007578007388 */ /* 0x0003e40000000800 */
[----:B-1----:R-:W-:Y:S02]  /*4280*/  @!P5 IMAD.WIDE R40, R149, 0x4, R40 ;  /* 0x000000049528d825 */ /* 0x002fe400078e0228 */
[----:B------:R1:W5:Y:S01]  /*4290*/  @!P6 LDG.E R119, desc[UR6][R96.64] ;  /* 0x000000066077e981 */ /* 0x000362000c1e1900 */
[----:B------:R-:W-:Y:S01]  /*42a0*/  IADD3 R121, PT, PT, R50, 0x340, RZ ;  /* 0x0000034032797810 */ /* 0x000fe20007ffe0ff */
[----:B------:R-:W-:Y:S02]  /*42b0*/  IMAD R148, R36, R49, R26 ;  /* 0x0000003124947224 */ /* 0x000fe400078e021a */
[----:B------:R1:W5:Y:S01]  /*42c0*/  @!P5 LDG.E R118, desc[UR6][R40.64] ;  /* 0x000000062876d981 */ /* 0x000362000c1e1900 */
[----:B------:R-:W-:Y:S01]  /*42d0*/  IADD3 R117, PT, PT, R50, 0x330, RZ ;  /* 0x0000033032757810 */ /* 0x000fe20007ffe0ff */
[----:B-1----:R-:W-:-:S03]  /*42e0*/  IMAD R96, R179, 0x84, R6 ;  /* 0x00000084b3607824 */ /* 0x002fc600078e0206 */
[----:B------:R-:W-:Y:S01]  /*42f0*/  LEA.HI R40, R117, R8, RZ, 0x1b ;  /* 0x0000000875287211 */ /* 0x000fe200078fd8ff */
[----:B------:R-:W-:Y:S01]  /*4300*/  IMAD R41, R181, 0x84, R5 ;  /* 0x00000084b5297824 */ /* 0x000fe200078e0205 */
[----:B------:R-:W-:Y:S02]  /*4310*/  IADD3 R37, PT, PT, R37, R96, RZ ;  /* 0x0000006025257210 */ /* 0x000fe40007ffe0ff */
[----:B------:R-:W-:Y:S01]  /*4320*/  ISETP.GE.OR P6, PT, R40, UR5, P0 ;  /* 0x0000000528007c0c */ /* 0x000fe200087c6670 */
[----:B------:R-:W1:Y:S01]  /*4330*/  LDCU UR5, c[0x0][0x398] ;  /* 0x00007300ff0577ac */ /* 0x000e620008000800 */
[----:B------:R-:W-:Y:S02]  /*4340*/  LEA.HI R40, R121, R8, RZ, 0x1b ;  /* 0x0000000879287211 */ /* 0x000fe400078fd8ff */
[----:B------:R-:W-:Y:S02]  /*4350*/  IADD3 R148, PT, PT, R38, R148, RZ ;  /* 0x0000009426947210 */ /* 0x000fe40007ffe0ff */
[----:B------:R-:W-:Y:S01]  /*4360*/  IADD3 R41, PT, PT, R66, R41, RZ ;  /* 0x0000002942297210 */ /* 0x000fe20007ffe0ff */
[----:B------:R1:W-:Y:S01]  /*4370*/  STS [R37], R116 ;  /* 0x0000007425007388 */ /* 0x0003e20000000800 */
[----:B------:R-:W-:Y:S01]  /*4380*/  ISETP.GE.OR P5, PT, R40, UR8, P1 ;  /* 0x0000000828007c0c */ /* 0x000fe20008fa6670 */
[----:B0-----:R-:W-:Y:S01]  /*4390*/  @!P4 IMAD.WIDE R90, R148, 0x4, R90 ;  /* 0x00000004945ac825 */ /* 0x001fe200078e025a */
[----:B------:R-:W-:Y:S01]  /*43a0*/  MOV R120, RZ ;  /* 0x000000ff00787202 */ /* 0x000fe20000000f00 */
[----:B------:R0:W-:Y:S01]  /*43b0*/  STS [R41], R114 ;  /* 0x0000007229007388 */ /* 0x0001e20000000800 */
[----:B------:R-:W-:Y:S01]  /*43c0*/  SHF.L.U32 R40, R115, 0x2, RZ ;  /* 0x0000000273287819 */ /* 0x000fe200000006ff */
[----:B------:R-:W3:Y:S01]  /*43d0*/  @!P6 LDC.64 R96, c[0x0][0x380] ;  /* 0x0000e000ff60eb82 */ /* 0x000ee20000000a00 */
[----:B------:R-:W-:Y:S01]  /*43e0*/  SHF.L.U32 R108, R108, 0x2, RZ ;  /* 0x000000026c6c7819 */ /* 0x000fe200000006ff */
[----:B------:R-:W2:Y:S01]  /*43f0*/  LDCU UR8, c[0x0][0x398] ;  /* 0x00007300ff0877ac */ /* 0x000ea20008000800 */
[----:B------:R-:W-:Y:S01]  /*4400*/  LOP3.LUT R40, R40, 0x7c, RZ, 0xc0, !PT ;  /* 0x0000007c28287812 */ /* 0x000fe200078ec0ff */
[----:B------:R0:W5:Y:S01]  /*4410*/  @!P4 LDG.E R120, desc[UR6][R90.64] ;  /* 0x000000065a78c981 */ /* 0x000162000c1e1900 */
[----:B-1----:R-:W-:Y:S01]  /*4420*/  SHF.R.U32.HI R37, RZ, 0x5, R117 ;  /* 0x00000005ff257819 */ /* 0x002fe20000011675 */
[----:B0-----:R-:W-:-:S02]  /*4430*/  IMAD R114, R181, 0x84, R6 ;  /* 0x00000084b5727824 */ /* 0x001fc400078e0206 */
[--C-:B------:R-:W-:Y:S01]  /*4440*/  IMAD R41, R183, 0x84, R5.reuse ;  /* 0x00000084b7297824 */ /* 0x100fe200078e0205 */
[----:B------:R-:W-:Y:S02]  /*4450*/  ISETP.GE.OR P4, PT, R37, UR4, P3 ;  /* 0x0000000425007c0c */ /* 0x000fe40009f86670 */
[----:B------:R-:W-:Y:S01]  /*4460*/  IADD3 R114, PT, PT, R66, R114, RZ ;  /* 0x0000007242727210 */ /* 0x000fe20007ffe0ff */
[--C-:B------:R-:W-:Y:S01]  /*4470*/  IMAD R90, R183, 0x84, R6.reuse ;  /* 0x00000084b75a7824 */ /* 0x100fe200078e0206 */
[----:B------:R-:W-:Y:S01]  /*4480*/  IADD3 R41, PT, PT, R41, R40, RZ ;  /* 0x0000002829297210 */ /* 0x000fe20007ffe0ff */
[C---:B------:R-:W-:Y:S02]  /*4490*/  IMAD R91, R185.reuse, 0x84, R5 ;  /* 0x00000084b95b7824 */ /* 0x040fe400078e0205 */
[----:B------:R-:W-:Y:S01]  /*44a0*/  STS [R114], R111 ;  /* 0x0000006f72007388 */ /* 0x000fe20000000800 */
[----:B------:R-:W-:Y:S02]  /*44b0*/  IADD3 R90, PT, PT, R40, R90, RZ ;  /* 0x0000005a285a7210 */ /* 0x000fe40007ffe0ff */
[----:B------:R-:W-:Y:S01]  /*44c0*/  IADD3 R91, PT, PT, R66, R91, RZ ;  /* 0x0000005b425b7210 */ /* 0x000fe20007ffe0ff */
[----:B------:R0:W-:Y:S04]  /*44d0*/  STS [R41], R39 ;  /* 0x0000002729007388 */ /* 0x0001e80000000800 */
[----:B------:R-:W-:Y:S01]  /*44e0*/  STS [R90], R112 ;  /* 0x000000705a007388 */ /* 0x000fe20000000800 */
[----:B0-----:R-:W0:Y:S03]  /*44f0*/  @!P5 LDC.64 R40, c[0x0][0x380] ;  /* 0x0000e000ff28db82 */ /* 0x001e260000000a00 */
[----:B------:R1:W-:Y:S01]  /*4500*/  STS [R91], R110 ;  /* 0x0000006e5b007388 */ /* 0x0003e20000000800 */
[----:B------:R-:W-:Y:S01]  /*4510*/  IMAD R111, R185, 0x84, R6 ;  /* 0x00000084b96f7824 */ /* 0x000fe200078e0206 */
[----:B------:R-:W-:-:S02]  /*4520*/  SHF.R.U32.HI R39, RZ, 0x5, R121 ;  /* 0x00000005ff277819 */ /* 0x000fc40000011679 */
[----:B------:R-:W-:Y:S01]  /*4530*/  LEA R223, R4, R37, 0x5 ;  /* 0x0000002504df7211 */ /* 0x000fe200078e28ff */
[----:B-1----:R-:W1:Y:S01]  /*4540*/  @!P4 LDC.64 R90, c[0x0][0x388] ;  /* 0x0000e200ff5acb82 */ /* 0x002e620000000a00 */
[----:B------:R-:W-:Y:S01]  /*4550*/  IADD3 R111, PT, PT, R66, R111, RZ ;  /* 0x0000006f426f7210 */ /* 0x000fe20007ffe0ff */
[----:B------:R-:W-:Y:S01]  /*4560*/  HFMA2 R110, -RZ, RZ, 0, 0 ;  /* 0x00000000ff6e7431 */ /* 0x000fe200000001ff */
[----:B------:R-:W-:Y:S02]  /*4570*/  SHF.L.U32 R114, R113, 0x2, RZ ;  /* 0x0000000271727819 */ /* 0x000fe400000006ff */
[----:B------:R-:W-:Y:S01]  /*4580*/  LEA R224, R4, R39, 0x5 ;  /* 0x0000002704e07211 */ /* 0x000fe200078e28ff */
[----:B------:R-:W-:Y:S01]  /*4590*/  IMAD R223, R223, UR4, R0 ;  /* 0x00000004dfdf7c24 */ /* 0x000fe2000f8e0200 */
[----:B------:R3:W-:Y:S01]  /*45a0*/  STS [R111], R98 ;  /* 0x000000626f007388 */ /* 0x0007e20000000800 */
[----:B------:R-:W-:Y:S01]  /*45b0*/  IMAD R112, R187, 0x84, R5 ;  /* 0x00000084bb707824 */ /* 0x000fe200078e0205 */
[----:B------:R-:W-:Y:S01]  /*45c0*/  LOP3.LUT R114, R114, 0x7c, RZ, 0xc0, !PT ;  /* 0x0000007c72727812 */ /* 0x000fe200078ec0ff */
[----:B------:R-:W-:-:S02]  /*45d0*/  IMAD R147, R37, R49, R26 ;  /* 0x0000003125937224 */ /* 0x000fc400078e021a */
[----:B------:R-:W-:Y:S02]  /*45e0*/  IMAD R224, R224, UR4, R38 ;  /* 0x00000004e0e07c24 */ /* 0x000fe4000f8e0226 */
[----:B---3--:R-:W-:-:S04]  /*45f0*/  @!P6 IMAD.WIDE.U32 R96, R223, 0x4, R96 ;  /* 0x00000004df60e825 */ /* 0x008fc800078e0060 */
[----:B------:R-:W-:Y:S01]  /*4600*/  HFMA2 R111, -RZ, RZ, 0, 0 ;  /* 0x00000000ff6f7431 */ /* 0x000fe200000001ff */
[----:B------:R-:W-:Y:S01]  /*4610*/  IADD3 R112, PT, PT, R112, R114, RZ ;  /* 0x0000007270707210 */ /* 0x000fe20007ffe0ff */
[----:B0-----:R-:W-:Y:S01]  /*4620*/  @!P5 IMAD.WIDE.U32 R40, R224, 0x4, R40 ;  /* 0x00000004e028d825 */ /* 0x001fe200078e0028 */
[----:B------:R-:W-:Y:S01]  /*4630*/  IADD3 R147, PT, PT, R0, R147, RZ ;  /* 0x0000009300937210 */ /* 0x000fe20007ffe0ff */
[----:B------:R0:W3:Y:S01]  /*4640*/  @!P6 LDG.E R110, desc[UR6][R96.64] ;  /* 0x00000006606ee981 */ /* 0x0000e2000c1e1900 */
[----:B------:R-:W-:Y:S02]  /*4650*/  IADD3 R113, PT, PT, R50, 0x350, RZ ;  /* 0x0000035032717810 */ /* 0x000fe40007ffe0ff */
[----:B------:R-:W-:Y:S01]  /*4660*/  ISETP.GE.OR P6, PT, R39, UR4, P2 ;  /* 0x0000000427007c0c */ /* 0x000fe200097c6670 */
[----:B------:R2:W-:Y:S01]  /*4670*/  STS [R112], R99 ;  /* 0x0000006370007388 */ /* 0x0005e20000000800 */
[----:B-1----:R-:W-:-:S03]  /*4680*/  @!P4 IMAD.WIDE R90, R147, 0x4, R90 ;  /* 0x00000004935ac825 */ /* 0x002fc600078e025a */
[----:B------:R1:W3:Y:S01]  /*4690*/  @!P5 LDG.E R111, desc[UR6][R40.64] ;  /* 0x00000006286fd981 */ /* 0x0002e2000c1e1900 */
[----:B--2---:R-:W-:Y:S01]  /*46a0*/  MOV R112, RZ ;  /* 0x000000ff00707202 */ /* 0x004fe20000000f00 */
[----:B0-----:R-:W-:-:S06]  /*46b0*/  IMAD R96, R187, 0x84, R6 ;  /* 0x00000084bb607824 */ /* 0x001fcc00078e0206 */
[----:B------:R-:W0:Y:S01]  /*46c0*/  @!P6 LDC.64 R98, c[0x0][0x388] ;  /* 0x0000e200ff62eb82 */ /* 0x000e220000000a00 */
[----:B-1----:R-:W-:Y:S02]  /*46d0*/  LEA.HI R41, R113, R8, RZ, 0x1b ;  /* 0x0000000871297211 */ /* 0x002fe400078fd8ff */
[----:B------:R-:W-:Y:S01]  /*46e0*/  SHF.R.U32.HI R40, RZ, 0x5, R113 ;  /* 0x00000005ff287819 */ /* 0x000fe20000011671 */
[----:B------:R1:W2:Y:S01]  /*46f0*/  @!P4 LDG.E R112, desc[UR6][R90.64] ;  /* 0x000000065a70c981 */ /* 0x0002a2000c1e1900 */
[----:B------:R-:W-:Y:S02]  /*4700*/  ISETP.GE.OR P5, PT, R41, UR5, P0 ;  /* 0x0000000529007c0c */ /* 0x000fe400087a6670 */
[----:B------:R-:W-:Y:S02]  /*4710*/  ISETP.GE.OR P4, PT, R40, UR4, P3 ;  /* 0x0000000428007c0c */ /* 0x000fe40009f86670 */
[----:B------:R-:W-:Y:S01]  /*4720*/  IADD3 R96, PT, PT, R114, R96, RZ ;  /* 0x0000006072607210 */ /* 0x000fe20007ffe0ff */
[----:B-1----:R-:W-:-:S02]  /*4730*/  IMAD R90, R189, 0x84, R5 ;  /* 0x00000084bd5a7824 */ /* 0x002fc400078e0205 */
[----:B------:R-:W-:Y:S01]  /*4740*/  IMAD R91, R189, 0x84, R6 ;  /* 0x00000084bd5b7824 */ /* 0x000fe200078e0206 */
[----:B------:R-:W1:Y:S02]  /*4750*/  LDCU UR5, c[0x0][0x398] ;  /* 0x00007300ff0577ac */ /* 0x000e640008000800 */
[C---:B------:R-:W-:Y:S02]  /*4760*/  IADD3 R90, PT, PT, R66.reuse, R90, RZ ;  /* 0x0000005a425a7210 */ /* 0x040fe40007ffe0ff */
[----:B------:R-:W-:Y:S01]  /*4770*/  IADD3 R91, PT, PT, R66, R91, RZ ;  /* 0x0000005b425b7210 */ /* 0x000fe20007ffe0ff */
[----:B------:R1:W-:Y:S01]  /*4780*/  STS [R96], R107 ;  /* 0x0000006b60007388 */ /* 0x0003e20000000800 */
[----:B------:R-:W-:-:S03]  /*4790*/  IMAD R41, R191, 0x84, R5 ;  /* 0x00000084bf297824 */ /* 0x000fc600078e0205 */
[----:B------:R1:W-:Y:S04]  /*47a0*/  STS [R90], R106 ;  /* 0x0000006a5a007388 */ /* 0x0003e80000000800 */
[----:B------:R0:W-:Y:S01]  /*47b0*/  STS [R91], R109 ;  /* 0x0000006d5b007388 */ /* 0x0001e20000000800 */
[----:B-1----:R-:W1:Y:S01]  /*47c0*/  @!P5 LDC.64 R96, c[0x0][0x380] ;  /* 0x0000e000ff60db82 */ /* 0x002e620000000a00 */
[----:B------:R-:W-:Y:S01]  /*47d0*/  IMAD R107, R191, 0x84, R6 ;  /* 0x00000084bf6b7824 */ /* 0x000fe200078e0206 */
[----:B------:R-:W-:-:S06]  /*47e0*/  LOP3.LUT R106, R108, 0x7c, RZ, 0xc0, !PT ;  /* 0x0000007c6c6a7812 */ /* 0x000fcc00078ec0ff */
[----:B0-----:R-:W0:Y:S01]  /*47f0*/  @!P4 LDC.64 R90, c[0x0][0x388] ;  /* 0x0000e200ff5acb82 */ /* 0x001e220000000a00 */
[----:B------:R-:W-:Y:S01]  /*4800*/  IADD3 R41, PT, PT, R41, R106, RZ ;  /* 0x0000006a29297210 */ /* 0x000fe20007ffe0ff */
[----:B------:R-:W-:Y:S01]  /*4810*/  IMAD R146, R39, R49, R26 ;  /* 0x0000003127927224 */ /* 0x000fe200078e021a */
[----:B------:R-:W-:Y:S01]  /*4820*/  IADD3 R106, PT, PT, R106, R107, RZ ;  /* 0x0000006b6a6a7210 */ /* 0x000fe20007ffe0ff */
[----:B------:R-:W-:-:S03]  /*4830*/  IMAD R107, R193, 0x84, R5 ;  /* 0x00000084c16b7824 */ /* 0x000fc600078e0205 */
[----:B------:R-:W-:Y:S02]  /*4840*/  IADD3 R146, PT, PT, R38, R146, RZ ;  /* 0x0000009226927210 */ /* 0x000fe40007ffe0ff */
[----:B------:R-:W-:Y:S01]  /*4850*/  IADD3 R107, PT, PT, R66, R107, RZ ;  /* 0x0000006b426b7210 */ /* 0x000fe20007ffe0ff */
[----:B------:R4:W-:Y:S01]  /*4860*/  STS [R41], R105 ;  /* 0x0000006929007388 */ /* 0x0009e20000000800 */
[----:B------:R-:W-:Y:S01]  /*4870*/  LEA R220, R4, R40, 0x5 ;  /* 0x0000002804dc7211 */ /* 0x000fe200078e28ff */
[----:B------:R-:W-:Y:S02]  /*4880*/  IMAD R145, R40, R49, R26 ;  /* 0x0000003128917224 */ /* 0x000fe400078e021a */
[----:B------:R4:W-:Y:S01]  /*4890*/  STS [R106], R104 ;  /* 0x000000686a007388 */ /* 0x0009e20000000800 */
[----:B------:R-:W-:-:S03]  /*48a0*/  @!P6 IMAD.WIDE R98, R146, 0x4, R98 ;  /* 0x000000049262e825 */ /* 0x000fc600078e0262 */
[----:B------:R4:W-:Y:S02]  /*48b0*/  STS [R107], R103 ;  /* 0x000000676b007388 */ /* 0x0009e40000000800 */
[----:B----4-:R-:W-:Y:S02]  /*48c0*/  IADD3 R41, PT, PT, R50, 0x360, RZ ;  /* 0x0000036032297810 */ /* 0x010fe40007ffe0ff */
[----:B------:R-:W-:Y:S01]  /*48d0*/  MOV R105, RZ ;  /* 0x000000ff00697202 */ /* 0x000fe20000000f00 */
[----:B------:R-:W-:Y:S01]  /*48e0*/  IMAD R220, R220, UR4, R0 ;  /* 0x00000004dcdc7c24 */ /* 0x000fe2000f8e0200 */
[----:B------:R-:W-:Y:S01]  /*48f0*/  LEA.HI R104, R41, R8, RZ, 0x1b ;  /* 0x0000000829687211 */ /* 0x000fe200078fd8ff */
[----:B------:R-:W-:Y:S01]  /*4900*/  IMAD R103, R193, 0x84, R6 ;  /* 0x00000084c1677824 */ /* 0x000fe200078e0206 */
[----:B------:R-:W-:Y:S02]  /*4910*/  IADD3 R145, PT, PT, R0, R145, RZ ;  /* 0x0000009100917210 */ /* 0x000fe40007ffe0ff */
[----:B------:R4:W2:Y:S01]  /*4920*/  @!P6 LDG.E R105, desc[UR6][R98.64] ;  /* 0x000000066269e981 */ /* 0x0008a2000c1e1900 */
[----:B------:R-:W-:Y:S01]  /*4930*/  ISETP.GE.OR P6, PT, R104, UR5, P1 ;  /* 0x0000000568007c0c */ /* 0x000fe20008fc6670 */
[----:B-1----:R-:W-:Y:S01]  /*4940*/  @!P5 IMAD.WIDE.U32 R96, R220, 0x4, R96 ;  /* 0x00000004dc60d825 */ /* 0x002fe200078e0060 */
[----:B------:R-:W-:Y:S01]  /*4950*/  IADD3 R103, PT, PT, R66, R103, RZ ;  /* 0x0000006742677210 */ /* 0x000fe20007ffe0ff */
[----:B------:R-:W1:Y:S01]  /*4960*/  LDCU UR5, c[0x0][0x398] ;  /* 0x00007300ff0577ac */ /* 0x000e620008000800 */
[----:B------:R-:W-:Y:S01]  /*4970*/  SHF.R.U32.HI R41, RZ, 0x5, R41 ;  /* 0x00000005ff297819 */ /* 0x000fe20000011629 */
[----:B0-----:R-:W-:Y:S01]  /*4980*/  @!P4 IMAD.WIDE R90, R145, 0x4, R90 ;  /* 0x00000004915ac825 */ /* 0x001fe200078e025a */
[----:B----4-:R-:W-:Y:S01]  /*4990*/  CS2R R98, SRZ ;  /* 0x0000000000627805 */ /* 0x010fe2000001ff00 */
[----:B------:R0:W-:Y:S05]  /*49a0*/  STS [R103], R102 ;  /* 0x0000006667007388 */ /* 0x0001ea0000000800 */
[----:B------:R4:W2:Y:S01]  /*49b0*/  @!P5 LDG.E R98, desc[UR6][R96.64] ;  /* 0x000000066062d981 */ /* 0x0008a2000c1e1900 */
[----:B------:R-:W-:-:S03]  /*49c0*/  ISETP.GE.OR P5, PT, R41, UR4, P2 ;  /* 0x0000000429007c0c */ /* 0x000fc600097a6670 */
[----:B------:R1:W2:Y:S01]  /*49d0*/  @!P4 LDG.E R99, desc[UR6][R90.64] ;  /* 0x000000065a63c981 */ /* 0x0002a2000c1e1900 */
[----:B0-----:R-:W-:Y:S02]  /*49e0*/  SHF.L.U32 R102, R101, 0x2, RZ ;  /* 0x0000000265667819 */ /* 0x001fe400000006ff */
[----:B------:R-:W-:Y:S02]  /*49f0*/  IADD3 R101, PT, PT, R50, 0x370, RZ ;  /* 0x0000037032657810 */ /* 0x000fe40007ffe0ff */
[----:B------:R-:W-:Y:S01]  /*4a00*/  LOP3.LUT R102, R102, 0x7c, RZ, 0xc0, !PT ;  /* 0x0000007c66667812 */ /* 0x000fe200078ec0ff */
[----:B----4-:R-:W0:Y:S01]  /*4a10*/  @!P6 LDC.64 R96, c[0x0][0x380] ;  /* 0x0000e000ff60eb82 */ /* 0x010e220000000a00 */
[----:B-1----:R-:W-:Y:S01]  /*4a20*/  IMAD R91, R195, 0x84, R5 ;  /* 0x00000084c35b7824 */ /* 0x002fe200078e0205 */
[----:B------:R-:W-:-:S04]  /*4a30*/  LEA.HI R90, R101, R8, RZ, 0x1b ;  /* 0x00000008655a7211 */ /* 0x000fc800078fd8ff */
[----:B------:R-:W-:Y:S01]  /*4a40*/  IADD3 R91, PT, PT, R91, R102, RZ ;  /* 0x000000665b5b7210 */ /* 0x000fe20007ffe0ff */
[----:B------:R-:W-:Y:S01]  /*4a50*/  IMAD R104, R195, 0x84, R6 ;  /* 0x00000084c3687824 */ /* 0x000fe200078e0206 */
[----:B------:R-:W-:Y:S01]  /*4a60*/  ISETP.GE.OR P4, PT, R90, UR5, P0 ;  /* 0x000000055a007c0c */ /* 0x000fe20008786670 */
[----:B------:R-:W-:Y:S01]  /*4a70*/  IMAD R103, R197, 0x84, R5 ;  /* 0x00000084c5677824 */ /* 0x000fe200078e0205 */
[----:B------:R-:W-:Y:S01]  /*4a80*/  LEA R219, R4, R41, 0x5 ;  /* 0x0000002904db7211 */ /* 0x000fe200078e28ff */
[----:B------:R1:W-:Y:S01]  /*4a90*/  STS [R91], R100 ;  /* 0x000000645b007388 */ /* 0x0003e20000000800 */
[----:B------:R-:W-:Y:S02]  /*4aa0*/  IADD3 R102, PT, PT, R102, R104, RZ ;  /* 0x0000006866667210 */ /* 0x000fe40007ffe0ff */
[----:B------:R-:W-:Y:S01]  /*4ab0*/  SHF.L.U32 R93, R93, 0x2, RZ ;  /* 0x000000025d5d7819 */ /* 0x000fe200000006ff */
[----:B------:R-:W-:Y:S01]  /*4ac0*/  IMAD R144, R41, R49, R26 ;  /* 0x0000003129907224 */ /* 0x000fe200078e021a */
[C---:B------:R-:W-:Y:S01]  /*4ad0*/  IADD3 R103, PT, PT, R66.reuse, R103, RZ ;  /* 0x0000006742677210 */ /* 0x040fe20007ffe0ff */
[----:B------:R-:W4:Y:S01]  /*4ae0*/  LDCU UR5, c[0x0][0x398] ;  /* 0x00007300ff0577ac */ /* 0x000f220008000800 */
[----:B-1----:R-:W1:Y:S01]  /*4af0*/  @!P5 LDC.64 R90, c[0x0][0x388] ;  /* 0x0000e200ff5adb82 */ /* 0x002e620000000a00 */
[----:B------:R-:W-:Y:S01]  /*4b00*/  IMAD R100, R197, 0x84, R6 ;  /* 0x00000084c5647824 */ /* 0x000fe200078e0206 */
[----:B------:R4:W-:Y:S04]  /*4b10*/  STS [R102], R42 ;  /* 0x0000002a66007388 */ /* 0x0009e80000000800 */
[----:B------:R-:W-:Y:S01]  /*4b20*/  IADD3 R100, PT, PT, R66, R100, RZ ;  /* 0x0000006442647210 */ /* 0x000fe20007ffe0ff */
[----:B------:R-:W-:Y:S01]  /*4b30*/  STS [R103], R94 ;  /* 0x0000005e67007388 */ /* 0x000fe20000000800 */
[----:B------:R-:W-:-:S03]  /*4b40*/  IMAD R219, R219, UR4, R38 ;  /* 0x00000004dbdb7c24 */ /* 0x000fc6000f8e0226 */
[----:B------:R0:W-:Y:S01]  /*4b50*/  STS [R100], R95 ;  /* 0x0000005f64007388 */ /* 0x0001e20000000800 */
[----:B----4-:R-:W-:Y:S01]  /*4b60*/  IMAD R42, R199, 0x84, R5 ;  /* 0x00000084c72a7824 */ /* 0x010fe200078e0205 */
[----:B------:R-:W-:Y:S01]  /*4b70*/  LOP3.LUT R93, R93, 0x7c, RZ, 0xc0, !PT ;  /* 0x0000007c5d5d7812 */ /* 0x000fe200078ec0ff */
[----:B0-----:R-:W-:-:S04]  /*4b80*/  @!P6 IMAD.WIDE.U32 R96, R219, 0x4, R96 ;  /* 0x00000004db60e825 */ /* 0x001fc800078e0060 */
[----:B------:R-:W-:Y:S01]  /*4b90*/  HFMA2 R100, -RZ, RZ, 0, 0 ;  /* 0x00000000ff647431 */ /* 0x000fe200000001ff */
[----:B------:R-:W0:Y:S01]  /*4ba0*/  @!P4 LDC.64 R94, c[0x0][0x380] ;  /* 0x0000e000ff5ecb82 */ /* 0x000e220000000a00 */
[----:B------:R-:W-:Y:S02]  /*4bb0*/  IADD3 R42, PT, PT, R42, R93, RZ ;  /* 0x0000005d2a2a7210 */ /* 0x000fe40007ffe0ff */
[----:B------:R-:W-:-:S03]  /*4bc0*/  IADD3 R144, PT, PT, R38, R144, RZ ;  /* 0x0000009026907210 */ /* 0x000fc60007ffe0ff */
[----:B------:R4:W-:Y:S02]  /*4bd0*/  STS [R42], R92 ;  /* 0x0000005c2a007388 */ /* 0x0009e40000000800 */
[----:B-1----:R-:W-:Y:S02]  /*4be0*/  @!P5 IMAD.WIDE R90, R144, 0x4, R90 ;  /* 0x00000004905ad825 */ /* 0x002fe400078e025a */
[----:B------:R1:W2:Y:S01]  /*4bf0*/  @!P6 LDG.E R100, desc[UR6][R96.64] ;  /* 0x000000066064e981 */ /* 0x0002a2000c1e1900 */
[----:B----4-:R-:W-:Y:S02]  /*4c00*/  SHF.R.U32.HI R42, RZ, 0x5, R101 ;  /* 0x00000005ff2a7819 */ /* 0x010fe40000011665 */
[----:B-1----:R-:W-:Y:S01]  /*4c10*/  MOV R96, RZ ;  /* 0x000000ff00607202 */ /* 0x002fe20000000f00 */
[----:B------:R-:W-:Y:S01]  /*4c20*/  IMAD R97, R199, 0x84, R6 ;  /* 0x00000084c7617824 */ /* 0x000fe200078e0206 */
[----:B------:R-:W-:Y:S02]  /*4c30*/  IADD3 R92, PT, PT, R50, 0x380, RZ ;  /* 0x00000380325c7810 */ /* 0x000fe40007ffe0ff */
[----:B------:R-:W-:-:S02]  /*4c40*/  LEA R218, R4, R42, 0x5 ;  /* 0x0000002a04da7211 */ /* 0x000fc400078e28ff */
[----:B------:R1:W4:Y:S01]  /*4c50*/  @!P5 LDG.E R96, desc[UR6][R90.64] ;  /* 0x000000065a60d981 */ /* 0x000322000c1e1900 */
[----:B------:R-:W-:Y:S01]  /*4c60*/  IADD3 R93, PT, PT, R93, R97, RZ ;  /* 0x000000615d5d7210 */ /* 0x000fe20007ffe0ff */
[----:B------:R-:W-:Y:S02]  /*4c70*/  HFMA2 R97, -RZ, RZ, 0, 0 ;  /* 0x00000000ff617431 */ /* 0x000fe400000001ff */
[----:B------:R-:W-:Y:S01]  /*4c80*/  IMAD R218, R218, UR4, R0 ;  /* 0x00000004dada7c24 */ /* 0x000fe2000f8e0200 */
[----:B-1----:R-:W-:Y:S01]  /*4c90*/  LEA.HI R91, R92, R8, RZ, 0x1b ;  /* 0x000000085c5b7211 */ /* 0x002fe200078fd8ff */
[----:B------:R-:W-:-:S03]  /*4ca0*/  IMAD R90, R201, 0x84, R5 ;  /* 0x00000084c95a7824 */ /* 0x000fc600078e0205 */
[----:B------:R-:W-:Y:S01]  /*4cb0*/  ISETP.GE.OR P5, PT, R91, UR5, P1 ;  /* 0x000000055b007c0c */ /* 0x000fe20008fa6670 */
[----:B0-----:R-:W-:Y:S01]  /*4cc0*/  @!P4 IMAD.WIDE.U32 R94, R218, 0x4, R94 ;  /* 0x00000004da5ec825 */ /* 0x001fe200078e005e */
[----:B------:R0:W-:Y:S01]  /*4cd0*/  STS [R93], R89 ;  /* 0x000000595d007388 */ /* 0x0001e20000000800 */
[----:B------:R-:W-:Y:S01]  /*4ce0*/  ISETP.GE.OR P6, PT, R42, UR4, P3 ;  /* 0x000000042a007c0c */ /* 0x000fe20009fc6670 */
[----:B------:R-:W1:Y:S01]  /*4cf0*/  LDCU UR5, c[0x0][0x398] ;  /* 0x00007300ff0577ac */ /* 0x000e620008000800 */
[C---:B------:R-:W-:Y:S01]  /*4d00*/  IADD3 R90, PT, PT, R66.reuse, R90, RZ ;  /* 0x0000005a425a7210 */ /* 0x040fe20007ffe0ff */
[----:B------:R5:W4:Y:S01]  /*4d10*/  @!P4 LDG.E R97, desc[UR6][R94.64] ;  /* 0x000000065e61c981 */ /* 0x000b22000c1e1900 */
[----:B0-----:R-:W-:Y:S02]  /*4d20*/  SHF.L.U32 R89, R43, 0x2, RZ ;  /* 0x000000022b597819 */ /* 0x001fe400000006ff */
[----:B------:R-:W-:Y:S01]  /*4d30*/  SHF.R.U32.HI R43, RZ, 0x5, R92 ;  /* 0x00000005ff2b7819 */ /* 0x000fe2000001165c */
[--C-:B-----5:R-:W-:Y:S01]  /*4d40*/  IMAD R94, R201, 0x84, R6.reuse ;  /* 0x00000084c95e7824 */ /* 0x120fe200078e0206 */
[----:B------:R0:W-:Y:S02]  /*4d50*/  STS [R90], R44 ;  /* 0x0000002c5a007388 */ /* 0x0001e40000000800 */
[----:B------:R-:W-:Y:S01]  /*4d60*/  ISETP.GE.OR P4, PT, R43, UR4, P2 ;  /* 0x000000042b007c0c */ /* 0x000fe20009786670 */
[----:B------:R-:W-:Y:S01]  /*4d70*/  IMAD R95, R203, 0x84, R6 ;  /* 0x00000084cb5f7824 */ /* 0x000fe200078e0206 */
[----:B------:R-:W-:Y:S01]  /*4d80*/  LOP3.LUT R89, R89, 0x7c, RZ, 0xc0, !PT ;  /* 0x0000007c59597812 */ /* 0x000fe200078ec0ff */
[----:B------:R-:W5:Y:S01]  /*4d90*/  @!P6 LDC.64 R92, c[0x0][0x388] ;  /* 0x0000e200ff5ceb82 */ /* 0x000f620000000a00 */
[----:B------:R-:W-:Y:S01]  /*4da0*/  IADD3 R94, PT, PT, R66, R94, RZ ;  /* 0x0000005e425e7210 */ /* 0x000fe20007ffe0ff */
[----:B0-----:R-:W-:-:S06]  /*4db0*/  IMAD R44, R203, 0x84, R5 ;  /* 0x00000084cb2c7824 */ /* 0x001fcc00078e0205 */
[----:B------:R-:W0:Y:S01]  /*4dc0*/  @!P5 LDC.64 R90, c[0x0][0x380] ;  /* 0x0000e000ff5adb82 */ /* 0x000e220000000a00 */
[----:B------:R1:W-:Y:S01]  /*4dd0*/  STS [R94], R84 ;  /* 0x000000545e007388 */ /* 0x0003e20000000800 */
[----:B------:R-:W-:Y:S02]  /*4de0*/  IADD3 R44, PT, PT, R44, R89, RZ ;  /* 0x000000592c2c7210 */ /* 0x000fe40007ffe0ff */
[----:B------:R-:W-:Y:S01]  /*4df0*/  IADD3 R89, PT, PT, R89, R95, RZ ;  /* 0x0000005f59597210 */ /* 0x000fe20007ffe0ff */
[----:B-1----:R-:W-:-:S03]  /*4e00*/  IMAD R84, R205, 0x84, R5 ;  /* 0x00000084cd547824 */ /* 0x002fc600078e0205 */
[----:B------:R-:W1:Y:S01]  /*4e10*/  @!P4 LDC.64 R94, c[0x0][0x388] ;  /* 0x0000e200ff5ecb82 */ /* 0x000e620000000a00 */
[----:B------:R-:W-:Y:S02]  /*4e20*/  LEA R217, R4, R43, 0x5 ;  /* 0x0000002b04d97211 */ /* 0x000fe400078e28ff */
[----:B------:R-:W-:Y:S01]  /*4e30*/  IADD3 R84, PT, PT, R66, R84, RZ ;  /* 0x0000005442547210 */ /* 0x000fe20007ffe0ff */
[----:B------:R-:W-:Y:S01]  /*4e40*/  STS [R44], R85 ;  /* 0x000000552c007388 */ /* 0x000fe20000000800 */
[----:B------:R-:W-:-:S03]  /*4e50*/  IMAD R107, R42, R49, R26 ;  /* 0x000000312a6b7224 */ /* 0x000fc600078e021a */
[----:B------:R-:W-:Y:S01]  /*4e60*/  STS [R89], R87 ;  /* 0x0000005759007388 */ /* 0x000fe20000000800 */
[----:B------:R-:W-:-:S03]  /*4e70*/  IMAD R217, R217, UR4, R38 ;  /* 0x00000004d9d97c24 */ /* 0x000fc6000f8e0226 */
[----:B------:R5:W-:Y:S01]  /*4e80*/  STS [R84], R88 ;  /* 0x0000005854007388 */ /* 0x000be20000000800 */
[----:B------:R-:W-:Y:S01]  /*4e90*/  IMAD R106, R43, R49, R26 ;  /* 0x000000312b6a7224 */ /* 0x000fe200078e021a */
[----:B------:R-:W-:Y:S01]  /*4ea0*/  IADD3 R107, PT, PT, R0, R107, RZ ;  /* 0x0000006b006b7210 */ /* 0x000fe20007ffe0ff */
[----:B0-----:R-:W-:-:S04]  /*4eb0*/  @!P5 IMAD.WIDE.U32 R90, R217, 0x4, R90 ;  /* 0x00000004d95ad825 */ /* 0x001fc800078e005a */
[----:B-----5:R-:W-:Y:S01]  /*4ec0*/  HFMA2 R88, -RZ, RZ, 0, 0 ;  /* 0x00000000ff587431 */ /* 0x020fe200000001ff */
[----:B------:R-:W-:Y:S01]  /*4ed0*/  SHF.L.U32 R44, R86, 0x2, RZ ;  /* 0x00000002562c7819 */ /* 0x000fe200000006ff */
[----:B------:R-:W-:Y:S01]  /*4ee0*/  @!P6 IMAD.WIDE R92, R107, 0x4, R92 ;  /* 0x000000046b5ce825 */ /* 0x000fe200078e025c */
[----:B------:R-:W-:Y:S02]  /*4ef0*/  MOV R87, RZ ;  /* 0x000000ff00577202 */ /* 0x000fe40000000f00 */
[----:B------:R-:W-:Y:S02]  /*4f00*/  IADD3 R106, PT, PT, R38, R106, RZ ;  /* 0x0000006a266a7210 */ /* 0x000fe40007ffe0ff */
[----:B------:R-:W-:Y:S01]  /*4f10*/  IADD3 R89, PT, PT, R50, 0x390, RZ ;  /* 0x0000039032597810 */ /* 0x000fe20007ffe0ff */
[----:B------:R0:W5:Y:S01]  /*4f20*/  @!P5 LDG.E R88, desc[UR6][R90.64] ;  /* 0x000000065a58d981 */ /* 0x000162000c1e1900 */
[----:B------:R-:W-:Y:S01]  /*4f30*/  LOP3.LUT R44, R44, 0x7c, RZ, 0xc0, !PT ;  /* 0x0000007c2c2c7812 */ /* 0x000fe200078ec0ff */
[----:B-1----:R-:W-:Y:S01]  /*4f40*/  @!P4 IMAD.WIDE R94, R106, 0x4, R94 ;  /* 0x000000046a5ec825 */ /* 0x002fe200078e025e */
[----:B------:R-:W-:Y:S01]  /*4f50*/  MOV R86, RZ ;  /* 0x000000ff00567202 */ /* 0x000fe20000000f00 */
[----:B------:R1:W5:Y:S01]  /*4f60*/  @!P6 LDG.E R87, desc[UR6][R92.64] ;  /* 0x000000065c57e981 */ /* 0x000362000c1e1900 */
[----:B------:R-:W-:Y:S01]  /*4f70*/  LEA.HI R85, R89, R8, RZ, 0x1b ;  /* 0x0000000859557211 */ /* 0x000fe200078fd8ff */
[----:B------:R-:W-:-:S03]  /*4f80*/  IMAD R84, R205, 0x84, R6 ;  /* 0x00000084cd547824 */ /* 0x000fc600078e0206 */
[----:B------:R-:W5:Y:S01]  /*4f90*/  @!P4 LDG.E R86, desc[UR6][R94.64] ;  /* 0x000000065e56c981 */ /* 0x000f62000c1e1900 */
[C---:B0-----:R-:W-:Y:S02]  /*4fa0*/  IMAD R91, R207.reuse, 0x84, R5 ;  /* 0x00000084cf5b7824 */ /* 0x041fe400078e0205 */
[----:B------:R-:W-:-:S03]  /*4fb0*/  IMAD R90, R207, 0x84, R6 ;  /* 0x00000084cf5a7824 */ /* 0x000fc600078e0206 */
[----:B-1----:R-:W-:Y:S02]  /*4fc0*/  IADD3 R92, PT, PT, R91, R44, RZ ;  /* 0x0000002c5b5c7210 */ /* 0x002fe40007ffe0ff */
[----:B------:R-:W-:Y:S02]  /*4fd0*/  IADD3 R90, PT, PT, R44, R90, RZ ;  /* 0x0000005a2c5a7210 */ /* 0x000fe40007ffe0ff */
[----:B------:R-:W-:Y:S02]  /*4fe0*/  SHF.R.U32.HI R44, RZ, 0x5, R89 ;  /* 0x00000005ff2c7819 */ /* 0x000fe40000011659 */
[----:B------:R-:W-:Y:S01]  /*4ff0*/  ISETP.GE.OR P4, PT, R85, UR5, P0 ;  /* 0x0000000555007c0c */ /* 0x000fe20008786670 */
[----:B------:R-:W0:Y:S01]  /*5000*/  LDCU UR5, c[0x0][0x398] ;  /* 0x00007300ff0577ac */ /* 0x000e220008000800 */
[----:B------:R-:W-:Y:S02]  /*5010*/  ISETP.GE.OR P5, PT, R44, UR4, P3 ;  /* 0x000000042c007c0c */ /* 0x000fe40009fa6670 */
[----:B------:R-:W-:-:S02]  /*5020*/  IADD3 R91, PT, PT, R50, 0x3a0, RZ ;  /* 0x000003a0325b7810 */ /* 0x000fc40007ffe0ff */
[----:B------:R-:W-:Y:S02]  /*5030*/  IADD3 R84, PT, PT, R66, R84, RZ ;  /* 0x0000005442547210 */ /* 0x000fe40007ffe0ff */
[----:B------:R-:W-:Y:S02]  /*5040*/  LEA.HI R85, R91, R8, RZ, 0x1b ;  /* 0x000000085b557211 */ /* 0x000fe400078fd8ff */
[----:B------:R-:W-:Y:S01]  /*5050*/  SHF.L.U32 R81, R81, 0x2, RZ ;  /* 0x0000000251517819 */ /* 0x000fe200000006ff */
[----:B------:R1:W-:Y:S01]  /*5060*/  STS [R84], R78 ;  /* 0x0000004e54007388 */ /* 0x0003e20000000800 */
[----:B------:R-:W-:-:S03]  /*5070*/  ISETP.GE.OR P6, PT, R85, UR8, P1 ;  /* 0x0000000855007c0c */ /* 0x000fc60008fc6670 */
[----:B------:R3:W-:Y:S01]  /*5080*/  STS [R92], R82 ;  /* 0x000000525c007388 */ /* 0x0007e20000000800 */
[----:B------:R-:W-:-:S03]  /*5090*/  LOP3.LUT R81, R81, 0x7c, RZ, 0xc0, !PT ;  /* 0x0000007c51517812 */ /* 0x000fc600078ec0ff */
[----:B------:R0:W-:Y:S01]  /*50a0*/  STS [R90], R83 ;  /* 0x000000535a007388 */ /* 0x0001e20000000800 */
[C---:B-1----:R-:W-:Y:S01]  /*50b0*/  IMAD R78, R221.reuse, 0x84, R6 ;  /* 0x00000084dd4e7824 */ /* 0x042fe200078e0206 */
[----:B------:R-:W1:Y:S01]  /*50c0*/  @!P5 LDC.64 R84, c[0x0][0x388] ;  /* 0x0000e200ff54db82 */ /* 0x000e620000000a00 */
[--C-:B---3--:R-:W-:Y:S02]  /*50d0*/  IMAD R92, R221, 0x84, R5.reuse ;  /* 0x00000084dd5c7824 */ /* 0x108fe400078e0205 */
[----:B0-----:R-:W-:-:S05]  /*50e0*/  IMAD R90, R226, 0x84, R5 ;  /* 0x00000084e25a7824 */ /* 0x001fca00078e0205 */
[----:B------:R-:W0:Y:S01]  /*50f0*/  @!P4 LDC.64 R82, c[0x0][0x380] ;  /* 0x0000e000ff52cb82 */ /* 0x000e220000000a00 */
[C---:B------:R-:W-:Y:S02]  /*5100*/  IADD3 R92, PT, PT, R66.reuse, R92, RZ ;  /* 0x0000005c425c7210 */ /* 0x040fe40007ffe0ff */
[----:B------:R-:W-:Y:S02]  /*5110*/  IADD3 R78, PT, PT, R66, R78, RZ ;  /* 0x0000004e424e7210 */ /* 0x000fe40007ffe0ff */
[----:B------:R-:W-:Y:S01]  /*5120*/  IADD3 R90, PT, PT, R90, R81, RZ ;  /* 0x000000515a5a7210 */ /* 0x000fe20007ffe0ff */
[----:B------:R-:W-:Y:S04]  /*5130*/  STS [R92], R77 ;  /* 0x0000004d5c007388 */ /* 0x000fe80000000800 */
[----:B------:R-:W-:Y:S04]  /*5140*/  STS [R78], R45 ;  /* 0x0000002d4e007388 */ /* 0x000fe80000000800 */
[----:B------:R3:W-:Y:S01]  /*5150*/  STS [R90], R79 ;  /* 0x0000004f5a007388 */ /* 0x0007e20000000800 */
[----:B------:R-:W-:Y:S01]  /*5160*/  LEA R216, R4, R44, 0x5 ;  /* 0x0000002c04d87211 */ /* 0x000fe200078e28ff */
[----:B------:R-:W-:Y:S01]  /*5170*/  IMAD R104, R44, R49, R26 ;  /* 0x000000312c687224 */ /* 0x000fe200078e021a */
[----:B---3--:R-:W3:Y:S03]  /*5180*/  @!P6 LDC.64 R78, c[0x0][0x380] ;  /* 0x0000e000ff4eeb82 */ /* 0x008ee60000000a00 */
[----:B------:R-:W-:Y:S01]  /*5190*/  IMAD R216, R216, UR4, R0 ;  /* 0x00000004d8d87c24 */ /* 0x000fe2000f8e0200 */
[----:B------:R-:W-:Y:S01]  /*51a0*/  IADD3 R104, PT, PT, R0, R104, RZ ;  /* 0x0000006800687210 */ /* 0x000fe20007ffe0ff */
[----:B------:R-:W-:Y:S01]  /*51b0*/  IMAD R77, R226, 0x84, R6 ;  /* 0x00000084e24d7824 */ /* 0x000fe200078e0206 */
[----:B------:R-:W-:-:S02]  /*51c0*/  SHF.R.U32.HI R45, RZ, 0x5, R91 ;  /* 0x00000005ff2d7819 */ /* 0x000fc4000001165b */
[----:B------:R-:W-:Y:S01]  /*51d0*/  CS2R R90, SRZ ;  /* 0x00000000005a7805 */ /* 0x000fe2000001ff00 */
[----:B0-----:R-:W-:Y:S01]  /*51e0*/  @!P4 IMAD.WIDE.U32 R82, R216, 0x4, R82 ;  /* 0x00000004d852c825 */ /* 0x001fe200078e0052 */
[----:B------:R-:W-:-:S03]  /*51f0*/  IADD3 R77, PT, PT, R81, R77, RZ ;  /* 0x0000004d514d7210 */ /* 0x000fc60007ffe0ff */
[----:B-1----:R-:W-:Y:S01]  /*5200*/  @!P5 IMAD.WIDE R84, R104, 0x4, R84 ;  /* 0x000000046854d825 */ /* 0x002fe200078e0254 */
[----:B------:R-:W-:Y:S01]  /*5210*/  LEA R215, R4, R45, 0x5 ;  /* 0x0000002d04d77211 */ /* 0x000fe200078e28ff */
[----:B------:R-:W5:Y:S01]  /*5220*/  @!P4 LDG.E R90, desc[UR6][R82.64] ;  /* 0x00000006525ac981 */ /* 0x000f62000c1e1900 */
[----:B------:R-:W-:-:S03]  /*5230*/  ISETP.GE.OR P4, PT, R45, UR4, P2 ;  /* 0x000000042d007c0c */ /* 0x000fc60009786670 */
[----:B------:R0:W5:Y:S01]  /*5240*/  @!P5 LDG.E R91, desc[UR6][R84.64] ;  /* 0x00000006545bd981 */ /* 0x000162000c1e1900 */
[----:B------:R-:W-:-:S03]  /*5250*/  IMAD R215, R215, UR4, R38 ;  /* 0x00000004d7d77c24 */ /* 0x000fc6000f8e0226 */
[----:B------:R1:W-:Y:S01]  /*5260*/  STS [R77], R46 ;  /* 0x0000002e4d007388 */ /* 0x0003e20000000800 */
[----:B0-----:R-:W-:Y:S02]  /*5270*/  HFMA2 R84, -RZ, RZ, 0, 0 ;  /* 0x00000000ff547431 */ /* 0x001fe400000001ff */
[----:B-1----:R-:W-:Y:S02]  /*5280*/  IMAD R77, R228, 0x84, R5 ;  /* 0x00000084e44d7824 */ /* 0x002fe400078e0205 */
[----:B---3--:R-:W-:-:S03]  /*5290*/  @!P6 IMAD.WIDE.U32 R78, R215, 0x4, R78 ;  /* 0x00000004d74ee825 */ /* 0x008fc600078e004e */
[----:B------:R-:W-:Y:S02]  /*52a0*/  IADD3 R77, PT, PT, R66, R77, RZ ;  /* 0x0000004d424d7210 */ /* 0x000fe40007ffe0ff */
[----:B------:R0:W3:Y:S01]  /*52b0*/  @!P6 LDG.E R84, desc[UR6][R78.64] ;  /* 0x000000064e54e981 */ /* 0x0000e2000c1e1900 */
[----:B------:R-:W-:-:S03]  /*52c0*/  IADD3 R85, PT, PT, R50, 0x3b0, RZ ;  /* 0x000003b032557810 */ /* 0x000fc60007ffe0ff */
[----:B------:R1:W-:Y:S01]  /*52d0*/  STS [R77], R71 ;  /* 0x000000474d007388 */ /* 0x0003e20000000800 */
[----:B------:R-:W-:Y:S02]  /*52e0*/  LEA.HI R46, R85, R8, RZ, 0x1b ;  /* 0x00000008552e7211 */ /* 0x000fe400078fd8ff */
[----:B0-----:R-:W-:Y:S01]  /*52f0*/  SHF.L.U32 R78, R76, 0x2, RZ ;  /* 0x000000024c4e7819 */ /* 0x001fe200000006ff */
[--C-:B-1----:R-:W-:Y:S01]  /*5300*/  IMAD R71, R228, 0x84, R6.reuse ;  /* 0x00000084e4477824 */ /* 0x102fe200078e0206 */
[----:B------:R-:W0:Y:S01]  /*5310*/  @!P4 LDC.64 R76, c[0x0][0x388] ;  /* 0x0000e200ff4ccb82 */ /* 0x000e220000000a00 */
[----:B------:R-:W-:Y:S01]  /*5320*/  ISETP.GE.OR P5, PT, R46, UR5, P0 ;  /* 0x000000052e007c0c */ /* 0x000fe200087a6670 */
[----:B------:R-:W-:Y:S01]  /*5330*/  IMAD R81, R230, 0x84, R5 ;  /* 0x00000084e6517824 */ /* 0x000fe200078e0205 */
[----:B------:R-:W-:Y:S01]  /*5340*/  LOP3.LUT R78, R78, 0x7c, RZ, 0xc0, !PT ;  /* 0x0000007c4e4e7812 */ /* 0x000fe200078ec0ff */
[----:B------:R-:W-:Y:S01]  /*5350*/  IMAD R79, R230, 0x84, R6 ;  /* 0x00000084e64f7824 */ /* 0x000fe200078e0206 */
[----:B------:R-:W-:Y:S01]  /*5360*/  IADD3 R71, PT, PT, R66, R71, RZ ;  /* 0x0000004742477210 */ /* 0x000fe20007ffe0ff */
[----:B------:R-:W1:Y:S01]  /*5370*/  LDCU UR5, c[0x0][0x398] ;  /* 0x00007300ff0577ac */ /* 0x000e620008000800 */
[----:B------:R-:W-:-:S03]  /*5380*/  SHF.R.U32.HI R46, RZ, 0x5, R85 ;  /* 0x00000005ff2e7819 */ /* 0x000fc60000011655 */
[----:B------:R1:W-:Y:S01]  /*5390*/  STS [R71], R47 ;  /* 0x0000002f47007388 */ /* 0x0003e20000000800 */
[----:B------:R-:W-:Y:S01]  /*53a0*/  IADD3 R81, PT, PT, R81, R78, RZ ;  /* 0x0000004e51517210 */ /* 0x000fe20007ffe0ff */
[----:B------:R-:W-:Y:S01]  /*53b0*/  IMAD R95, R45, R49, R26 ;  /* 0x000000312d5f7224 */ /* 0x000fe200078e021a */
[----:B------:R-:W-:Y:S01]  /*53c0*/  IADD3 R79, PT, PT, R78, R79, RZ ;  /* 0x0000004f4e4f7210 */ /* 0x000fe20007ffe0ff */
[----:B-1----:R-:W-:Y:S01]  /*53d0*/  IMAD R47, R235, 0x84, R5 ;  /* 0x00000084eb2f7824 */ /* 0x002fe200078e0205 */
[----:B------:R-:W-:Y:S01]  /*53e0*/  ISETP.GE.OR P6, PT, R46, UR4, P3 ;  /* 0x000000042e007c0c */ /* 0x000fe20009fc6670 */
[----:B------:R-:W-:Y:S03]  /*53f0*/  STS [R81], R48 ;  /* 0x0000003051007388 */ /* 0x000fe60000000800 */
[----:B------:R-:W-:Y:S01]  /*5400*/  IADD3 R47, PT, PT, R66, R47, RZ ;  /* 0x0000002f422f7210 */ /* 0x000fe20007ffe0ff */
[----:B------:R1:W-:Y:S01]  /*5410*/  STS [R79], R69 ;  /* 0x000000454f007388 */ /* 0x0003e20000000800 */
[----:B------:R-:W-:-:S03]  /*5420*/  IADD3 R95, PT, PT, R38, R95, RZ ;  /* 0x0000005f265f7210 */ /* 0x000fc60007ffe0ff */
[----:B------:R2:W-:Y:S02]  /*5430*/  STS [R47], R70 ;  /* 0x000000462f007388 */ /* 0x0005e40000000800 */
[----:B0-----:R-:W-:Y:S02]  /*5440*/  @!P4 IMAD.WIDE R76, R95, 0x4, R76 ;  /* 0x000000045f4cc825 */ /* 0x001fe400078e024c */
[----:B------:R-:W0:Y:S01]  /*5450*/  @!P6 LDC.64 R82, c[0x0][0x388] ;  /* 0x0000e200ff52eb82 */ /* 0x000e220000000a00 */
[----:B-1----:R-:W-:Y:S02]  /*5460*/  MOV R69, RZ ;  /* 0x000000ff00457202 */ /* 0x002fe40000000f00 */
[----:B--2---:R-:W-:-:S05]  /*5470*/  IADD3 R47, PT, PT, R50, 0x3c0, RZ ;  /* 0x000003c0322f7810 */ /* 0x004fca0007ffe0ff */
[----:B------:R-:W1:Y:S01]  /*5480*/  @!P5 LDC.64 R78, c[0x0][0x380] ;  /* 0x0000e000ff4edb82 */ /* 0x000e620000000a00 */
[----:B------:R2:W3:Y:S01]  /*5490*/  @!P4 LDG.E R69, desc[UR6][R76.64] ;  /* 0x000000064c45c981 */ /* 0x0004e2000c1e1900 */
[----:B------:R-:W-:-:S04]  /*54a0*/  LEA.HI R48, R47, R8, RZ, 0x1b ;  /* 0x000000082f307211 */ /* 0x000fc800078fd8ff */
[----:B------:R-:W-:Y:S01]  /*54b0*/  ISETP.GE.OR P4, PT, R48, UR5, P1 ;  /* 0x0000000530007c0c */ /* 0x000fe20008f86670 */
[----:B------:R-:W4:Y:S01]  /*54c0*/  LDCU UR5, c[0x0][0x398] ;  /* 0x00007300ff0577ac */ /* 0x000f220008000800 */
[----:B------:R-:W-:Y:S01]  /*54d0*/  LEA R214, R4, R46, 0x5 ;  /* 0x0000002e04d67211 */ /* 0x000fe200078e28ff */
[----:B------:R-:W-:Y:S01]  /*54e0*/  IMAD R94, R46, R49, R26 ;  /* 0x000000312e5e7224 */ /* 0x000fe200078e021a */
[----:B------:R-:W-:-:S03]  /*54f0*/  CS2R R102, SRZ ;  /* 0x0000000000667805 */ /* 0x000fc6000001ff00 */
[----:B------:R-:W-:Y:S01]  /*5500*/  IMAD R214, R214, UR4, R0 ;  /* 0x00000004d6d67c24 */ /* 0x000fe2000f8e0200 */
[----:B------:R-:W-:-:S05]  /*5510*/  SHF.R.U32.HI R47, RZ, 0x5, R47 ;  /* 0x00000005ff2f7819 */ /* 0x000fca000001162f */
[----:B--2---:R-:W2:Y:S01]  /*5520*/  @!P4 LDC.64 R76, c[0x0][0x380] ;  /* 0x0000e000ff4ccb82 */ /* 0x004ea20000000a00 */
[----:B------:R-:W-:Y:S01]  /*5530*/  IADD3 R94, PT, PT, R0, R94, RZ ;  /* 0x0000005e005e7210 */ /* 0x000fe20007ffe0ff */
[----:B-1----:R-:W-:-:S05]  /*5540*/  @!P5 IMAD.WIDE.U32 R78, R214, 0x4, R78 ;  /* 0x00000004d64ed825 */ /* 0x002fca00078e004e */
[----:B------:R1:W3:Y:S01]  /*5550*/  @!P5 LDG.E R102, desc[UR6][R78.64] ;  /* 0x000000064e66d981 */ /* 0x0002e2000c1e1900 */
[----:B------:R-:W-:Y:S01]  /*5560*/  ISETP.GE.OR P5, PT, R47, UR4, P2 ;  /* 0x000000042f007c0c */ /* 0x000fe200097a6670 */
[----:B0-----:R-:W-:Y:S01]  /*5570*/  @!P6 IMAD.WIDE R82, R94, 0x4, R82 ;  /* 0x000000045e52e825 */ /* 0x001fe200078e0252 */
[----:B------:R-:W-:-:S04]  /*5580*/  LEA R213, R4, R47, 0x5 ;  /* 0x0000002f04d57211 */ /* 0x000fc800078e28ff */
[----:B------:R-:W3:Y:S01]  /*5590*/  @!P6 LDG.E R103, desc[UR6][R82.64] ;  /* 0x000000065267e981 */ /* 0x000ee2000c1e1900 */
[----:B-1----:R-:W-:-:S04]  /*55a0*/  IADD3 R78, PT, PT, R50, 0x3d0, RZ ;  /* 0x000003d0324e7810 */ /* 0x002fc80007ffe0ff */
[----:B------:R-:W-:Y:S01]  /*55b0*/  LEA.HI R48, R78, R8, RZ, 0x1b ;  /* 0x000000084e307211 */ /* 0x000fe200078fd8ff */
[----:B------:R-:W-:Y:S01]  /*55c0*/  HFMA2 R79, -RZ, RZ, 0, 0 ;  /* 0x00000000ff4f7431 */ /* 0x000fe200000001ff */
[----:B------:R-:W0:Y:S02]  /*55d0*/  @!P5 LDC.64 R70, c[0x0][0x388] ;  /* 0x0000e200ff46db82 */ /* 0x000e240000000a00 */
[----:B----4-:R-:W-:Y:S01]  /*55e0*/  ISETP.GE.OR P6, PT, R48, UR5, P0 ;  /* 0x0000000530007c0c */ /* 0x010fe200087c6670 */
[----:B------:R-:W-:Y:S01]  /*55f0*/  IMAD R213, R213, UR4, R38 ;  /* 0x00000004d5d57c24 */ /* 0x000fe2000f8e0226 */
[----:B------:R-:W-:Y:S01]  /*5600*/  SHF.R.U32.HI R48, RZ, 0x5, R78 ;  /* 0x00000005ff307819 */ /* 0x000fe2000001164e */
[----:B------:R-:W-:Y:S01]  /*5610*/  IMAD R93, R47, R49, R26 ;  /* 0x000000312f5d7224 */ /* 0x000fe200078e021a */
[----:B------:R-:W-:Y:S01]  /*5620*/  MOV R108, RZ ;  /* 0x000000ff006c7202 */ /* 0x000fe20000000f00 */
[----:B--2---:R-:W-:-:S04]  /*5630*/  @!P4 IMAD.WIDE.U32 R76, R213, 0x4, R76 ;  /* 0x00000004d54cc825 */ /* 0x004fc800078e004c */
[----:B------:R-:W-:Y:S01]  /*5640*/  HFMA2 R109, -RZ, RZ, 0, 0 ;  /* 0x00000000ff6d7431 */ /* 0x000fe200000001ff */
[----:B------:R-:W1:Y:S01]  /*5650*/  LDCU UR5, c[0x0][0x398] ;  /* 0x00007300ff0577ac */ /* 0x000e620008000800 */
[----:B------:R2:W4:Y:S01]  /*5660*/  @!P4 LDG.E R79, desc[UR6][R76.64] ;  /* 0x000000064c4fc981 */ /* 0x000522000c1e1900 */
[----:B------:R-:W-:Y:S01]  /*5670*/  ISETP.GE.OR P4, PT, R48, UR4, P3 ;  /* 0x0000000430007c0c */ /* 0x000fe20009f86670 */
[----:B--2---:R-:W2:Y:S01]  /*5680*/  @!P6 LDC.64 R76, c[0x0][0x380] ;  /* 0x0000e000ff4ceb82 */ /* 0x004ea20000000a00 */
[----:B------:R-:W-:Y:S02]  /*5690*/  IADD3 R93, PT, PT, R38, R93, RZ ;  /* 0x0000005d265d7210 */ /* 0x000fe40007ffe0ff */
[----:B------:R-:W-:-:S03]  /*56a0*/  LEA R211, R4, R48, 0x5 ;  /* 0x0000003004d37211 */ /* 0x000fc600078e28ff */
[----:B0-----:R-:W-:-:S04]  /*56b0*/  @!P5 IMAD.WIDE R70, R93, 0x4, R70 ;  /* 0x000000045d46d825 */ /* 0x001fc800078e0246 */
[----:B------:R-:W-:Y:S01]  /*56c0*/  IMAD R211, R211, UR4, R0 ;  /* 0x00000004d3d37c24 */ /* 0x000fe2000f8e0200 */
[----:B------:R0:W4:Y:S02]  /*56d0*/  @!P5 LDG.E R108, desc[UR6][R70.64] ;  /* 0x00000006466cd981 */ /* 0x000124000c1e1900 */
[----:B0-----:R-:W0:Y:S01]  /*56e0*/  @!P4 LDC.64 R70, c[0x0][0x388] ;  /* 0x0000e200ff46cb82 */ /* 0x001e220000000a00 */
[----:B--2---:R-:W-:-:S05]  /*56f0*/  @!P6 IMAD.WIDE.U32 R76, R211, 0x4, R76 ;  /* 0x00000004d34ce825 */ /* 0x004fca00078e004c */
[----:B------:R2:W4:Y:S01]  /*5700*/  @!P6 LDG.E R109, desc[UR6][R76.64] ;  /* 0x000000064c6de981 */ /* 0x000522000c1e1900 */
[----:B------:R-:W-:Y:S01]  /*5710*/  IADD3 R115, PT, PT, R50, 0x3f0, RZ ;  /* 0x000003f032737810 */ /* 0x000fe20007ffe0ff */
[----:B------:R-:W-:Y:S01]  /*5720*/  IMAD R92, R48, R49, R26 ;  /* 0x00000031305c7224 */ /* 0x000fe200078e021a */
[----:B--2---:R-:W-:-:S04]  /*5730*/  IADD3 R76, PT, PT, R50, 0x3e0, RZ ;  /* 0x000003e0324c7810 */ /* 0x004fc80007ffe0ff */
[----:B------:R-:W-:Y:S02]  /*5740*/  LEA.HI R77, R76, R8, RZ, 0x1b ;  /* 0x000000084c4d7211 */ /* 0x000fe400078fd8ff */
[----:B------:R-:W-:Y:S02]  /*5750*/  SHF.R.U32.HI R50, RZ, 0x5, R76 ;  /* 0x00000005ff327819 */ /* 0x000fe4000001164c */
[----:B-1----:R-:W-:Y:S01]  /*5760*/  ISETP.GE.OR P1, PT, R77, UR5, P1 ;  /* 0x000000054d007c0c */ /* 0x002fe20008f26670 */
[----:B------:R-:W1:Y:S01]  /*5770*/  LDCU UR5, c[0x0][0x398] ;  /* 0x00007300ff0577ac */ /* 0x000e620008000800 */
[----:B------:R-:W-:Y:S02]  /*5780*/  ISETP.GE.OR P2, PT, R50, UR4, P2 ;  /* 0x0000000432007c0c */ /* 0x000fe40009746670 */
[----:B------:R-:W-:Y:S02]  /*5790*/  IADD3 R92, PT, PT, R0, R92, RZ ;  /* 0x0000005c005c7210 */ /* 0x000fe40007ffe0ff */
[----:B------:R-:W-:-:S03]  /*57a0*/  MOV R114, RZ ;  /* 0x000000ff00727202 */ /* 0x000fc60000000f00 */
[----:B0-----:R-:W-:-:S05]  /*57b0*/  @!P4 IMAD.WIDE R70, R92, 0x4, R70 ;  /* 0x000000045c46c825 */ /* 0x001fca00078e0246 */
[----:B------:R0:W2:Y:S01]  /*57c0*/  @!P4 LDG.E R114, desc[UR6][R70.64] ;  /* 0x000000064672c981 */ /* 0x0000a2000c1e1900 */
[----:B------:R-:W5:Y:S08]  /*57d0*/  @!P2 LDC.64 R76, c[0x0][0x388] ;  /* 0x0000e200ff4cab82 */ /* 0x000f700000000a00 */
[----:B0-----:R-:W0:Y:S01]  /*57e0*/  @!P1 LDC.64 R70, c[0x0][0x380] ;  /* 0x0000e000ff469b82 */ /* 0x001e220000000a00 */
[----:B------:R-:W-:Y:S01]  /*57f0*/  LEA.HI R8, R115, R8, RZ, 0x1b ;  /* 0x0000000873087211 */ /* 0x000fe200078fd8ff */
[----:B------:R-:W-:Y:S01]  /*5800*/  IMAD R83, R50, R49, R26 ;  /* 0x0000003132537224 */ /* 0x000fe200078e021a */
[----:B------:R-:W-:-:S02]  /*5810*/  SHF.R.U32.HI R81, RZ, 0x5, R115 ;  /* 0x00000005ff517819 */ /* 0x000fc40000011673 */
[----:B------:R-:W-:Y:S02]  /*5820*/  LEA R210, R4, R50, 0x5 ;  /* 0x0000003204d27211 */ /* 0x000fe400078e28ff */
[----:B-1----:R-:W-:Y:S01]  /*5830*/  ISETP.GE.OR P0, PT, R8, UR5, P0 ;  /* 0x0000000508007c0c */ /* 0x002fe20008706670 */
[----:B------:R-:W-:Y:S01]  /*5840*/  HFMA2 R8, -RZ, RZ, 0, 0 ;  /* 0x00000000ff087431 */ /* 0x000fe200000001ff */
[----:B------:R-:W-:Y:S01]  /*5850*/  ISETP.GE.OR P3, PT, R81, UR4, P3 ;  /* 0x0000000451007c0c */ /* 0x000fe20009f66670 */
[----:B------:R-:W-:Y:S01]  /*5860*/  IMAD R210, R210, UR4, R38 ;  /* 0x00000004d2d27c24 */ /* 0x000fe2000f8e0226 */
[----:B------:R-:W-:Y:S02]  /*5870*/  IADD3 R83, PT, PT, R38, R83, RZ ;  /* 0x0000005326537210 */ /* 0x000fe40007ffe0ff */
[----:B------:R-:W-:-:S03]  /*5880*/  MOV R116, RZ ;  /* 0x000000ff00747202 */ /* 0x000fc60000000f00 */
[----:B-----5:R-:W-:-:S05]  /*5890*/  @!P2 IMAD.WIDE R76, R83, 0x4, R76 ;  /* 0x00000004534ca825 */ /* 0x020fca00078e024c */
[----:B------:R1:W5:Y:S01]  /*58a0*/  @!P2 LDG.E R116, desc[UR6][R76.64] ;  /* 0x000000064c74a981 */ /* 0x000362000c1e1900 */
[----:B0-----:R-:W-:-:S05]  /*58b0*/  @!P1 IMAD.WIDE.U32 R70, R210, 0x4, R70 ;  /* 0x00000004d2469825 */ /* 0x001fca00078e0046 */
[----:B------:R0:W5:Y:S01]  /*58c0*/  @!P1 LDG.E R8, desc[UR6][R70.64] ;  /* 0x0000000646089981 */ /* 0x000162000c1e1900 */
[----:B-1----:R-:W1:Y:S08]  /*58d0*/  @!P3 LDC.64 R76, c[0x0][0x388] ;  /* 0x0000e200ff4cbb82 */ /* 0x002e700000000a00 */
[----:B0-----:R-:W0:Y:S01]  /*58e0*/  @!P0 LDC.64 R70, c[0x0][0x380] ;  /* 0x0000e000ff468b82 */ /* 0x001e220000000a00 */
[----:B------:R-:W-:Y:S01]  /*58f0*/  LEA R209, R4, R81, 0x5 ;  /* 0x0000005104d17211 */ /* 0x000fe200078e28ff */
[----:B------:R-:W-:-:S02]  /*5900*/  IMAD R82, R81, R49, R26 ;  /* 0x0000003151527224 */ /* 0x000fc400078e021a */
[----:B------:R-:W-:Y:S02]  /*5910*/  HFMA2 R4, -RZ, RZ, 0, 0 ;  /* 0x00000000ff047431 */ /* 0x000fe400000001ff */
[----:B------:R-:W-:Y:S01]  /*5920*/  IMAD R209, R209, UR4, R0 ;  /* 0x00000004d1d17c24 */ /* 0x000fe2000f8e0200 */
[----:B------:R-:W-:Y:S02]  /*5930*/  IADD3 R82, PT, PT, R0, R82, RZ ;  /* 0x0000005200527210 */ /* 0x000fe40007ffe0ff */
[----:B------:R-:W-:-:S03]  /*5940*/  MOV R26, RZ ;  /* 0x000000ff001a7202 */ /* 0x000fc60000000f00 */
[----:B-1----:R-:W-:-:S05]  /*5950*/  @!P3 IMAD.WIDE R76, R82, 0x4, R76 ;  /* 0x00000004524cb825 */ /* 0x002fca00078e024c */
[----:B------:R-:W5:Y:S01]  /*5960*/  @!P3 LDG.E R26, desc[UR6][R76.64] ;  /* 0x000000064c1ab981 */ /* 0x000f62000c1e1900 */
[----:B0-----:R-:W-:-:S05]  /*5970*/  @!P0 IMAD.WIDE.U32 R70, R209, 0x4, R70 ;  /* 0x00000004d1468825 */ /* 0x001fca00078e0046 */
[----:B------:R0:W5:Y:S01]  /*5980*/  @!P0 LDG.E R4, desc[UR6][R70.64] ;  /* 0x0000000646048981 */ /* 0x000162000c1e1900 */
[----:B------:R-:W-:-:S04]  /*5990*/  SHF.L.U32 R24, R24, 0x2, RZ ;  /* 0x0000000218187819 */ /* 0x000fc800000006ff */
[----:B------:R-:W-:Y:S01]  /*59a0*/  LOP3.LUT R24, R24, 0x7c, RZ, 0xc0, !PT ;  /* 0x0000007c18187812 */ /* 0x000fe200078ec0ff */
[C---:B0-----:R-:W-:Y:S02]  /*59b0*/  IMAD R71, R238.reuse, 0x84, R5 ;  /* 0x00000084ee477824 */ /* 0x041fe400078e0205 */
[----:B------:R-:W-:-:S03]  /*59c0*/  IMAD R70, R238, 0x84, R6 ;  /* 0x00000084ee467824 */ /* 0x000fc600078e0206 */
[----:B------:R-:W-:Y:S02]  /*59d0*/  IADD3 R71, PT, PT, R71, R24, RZ ;  /* 0x0000001847477210 */ /* 0x000fe40007ffe0ff */
[----:B------:R-:W-:Y:S01]  /*59e0*/  IADD3 R70, PT, PT, R24, R70, RZ ;  /* 0x0000004618467210 */ /* 0x000fe20007ffe0ff */
[----:B------:R-:W-:-:S05]  /*59f0*/  IMAD R24, R235, 0x84, R6 ;  /* 0x00000084eb187824 */ /* 0x000fca00078e0206 */
[----:B------:R-:W-:-:S05]  /*5a00*/  IADD3 R24, PT, PT, R66, R24, RZ ;  /* 0x0000001842187210 */ /* 0x000fca0007ffe0ff */
[----:B------:R-:W-:Y:S04]  /*5a10*/  STS [R24], R9 ;  /* 0x0000000918007388 */ /* 0x000fe80000000800 */
[----:B------:R-:W-:Y:S04]  /*5a20*/  STS [R71], R10 ;  /* 0x0000000a47007388 */ /* 0x000fe80000000800 */
[----:B------:R0:W-:Y:S02]  /*5a30*/  STS [R70], R7 ;  /* 0x0000000746007388 */ /* 0x0001e40000000800 */
[----:B0-----:R-:W-:-:S05]  /*5a40*/  IMAD R7, R240, 0x84, R5 ;  /* 0x00000084f0077824 */ /* 0x001fca00078e0205 */
[----:B------:R-:W-:Y:S01]  /*5a50*/  IADD3 R7, PT, PT, R66, R7, RZ ;  /* 0x0000000742077210 */ /* 0x000fe20007ffe0ff */
[----:B------:R-:W-:-:S04]  /*5a60*/  IMAD R9, R242, 0x84, R5 ;  /* 0x00000084f2097824 */ /* 0x000fc800078e0205 */
[----:B------:R0:W-:Y:S01]  /*5a70*/  STS [R7], R25 ;  /* 0x0000001907007388 */ /* 0x0001e20000000800 */
[--C-:B------:R-:W-:Y:S01]  /*5a80*/  IMAD R10, R242, 0x84, R6.reuse ;  /* 0x00000084f20a7824 */ /* 0x100fe200078e0206 */
[----:B0-----:R-:W-:Y:S01]  /*5a90*/  SHF.L.U32 R7, R11, 0x2, RZ ;  /* 0x000000020b077819 */ /* 0x001fe200000006ff */
[----:B------:R-:W-:-:S03]  /*5aa0*/  IMAD R11, R240, 0x84, R6 ;  /* 0x00000084f00b7824 */ /* 0x000fc600078e0206 */
[----:B------:R-:W-:-:S04]  /*5ab0*/  LOP3.LUT R7, R7, 0x7c, RZ, 0xc0, !PT ;  /* 0x0000007c07077812 */ /* 0x000fc800078ec0ff */
[----:B------:R-:W-:Y:S02]  /*5ac0*/  IADD3 R9, PT, PT, R9, R7, RZ ;  /* 0x0000000709097210 */ /* 0x000fe40007ffe0ff */
[----:B------:R-:W-:Y:S01]  /*5ad0*/  IADD3 R10, PT, PT, R7, R10, RZ ;  /* 0x0000000a070a7210 */ /* 0x000fe20007ffe0ff */
[----:B------:R-:W-:Y:S01]  /*5ae0*/  IMAD R7, R244, 0x84, R5 ;  /* 0x00000084f4077824 */ /* 0x000fe200078e0205 */
[----:B------:R-:W-:-:S04]  /*5af0*/  IADD3 R11, PT, PT, R66, R11, RZ ;  /* 0x0000000b420b7210 */ /* 0x000fc80007ffe0ff */
[----:B------:R-:W-:Y:S01]  /*5b00*/  IADD3 R7, PT, PT, R66, R7, RZ ;  /* 0x0000000742077210 */ /* 0x000fe20007ffe0ff */
[----:B------:R-:W-:Y:S04]  /*5b10*/  STS [R11], R18 ;  /* 0x000000120b007388 */ /* 0x000fe80000000800 */
[----:B------:R0:W-:Y:S04]  /*5b20*/  STS [R9], R21 ;  /* 0x0000001509007388 */ /* 0x0001e80000000800 */
[----:B------:R1:W-:Y:S04]  /*5b30*/  STS [R10], R27 ;  /* 0x0000001b0a007388 */ /* 0x0003e80000000800 */
[----:B------:R3:W-:Y:S01]  /*5b40*/  STS [R7], R22 ;  /* 0x0000001607007388 */ /* 0x0007e20000000800 */
[----:B0-----:R-:W-:-:S02]  /*5b50*/  IMAD R9, R246, 0x84, R5 ;  /* 0x00000084f6097824 */ /* 0x001fc400078e0205 */
[--C-:B-1----:R-:W-:Y:S01]  /*5b60*/  IMAD R10, R246, 0x84, R6.reuse ;  /* 0x00000084f60a7824 */ /* 0x102fe200078e0206 */
[----:B---3--:R-:W-:Y:S01]  /*5b70*/  SHF.L.U32 R7, R28, 0x2, RZ ;  /* 0x000000021c077819 */ /* 0x008fe200000006ff */
        /* <DEDUP_REMOVED lines=8> */
[----:B------:R-:W-:Y:S04]  /*5c00*/  STS [R9], R20 ;  /* 0x0000001409007388 */ /* 0x000fe80000000800 */
[----:B------:R-:W-:Y:S04]  /*5c10*/  STS [R10], R29 ;  /* 0x0000001d0a007388 */ /* 0x000fe80000000800 */
[----:B------:R0:W-:Y:S01]  /*5c20*/  STS [R7], R16 ;  /* 0x0000001007007388 */ /* 0x0001e20000000800 */
[----:B------:R-:W-:Y:S01]  /*5c30*/  SHF.L.U32 R12, R12, 0x2, RZ ;  /* 0x000000020c0c7819 */ /* 0x000fe200000006ff */
[----:B0-----:R-:W-:-:S05]  /*5c40*/  IMAD R7, R248, 0x84, R6 ;  /* 0x00000084f8077824 */ /* 0x001fca00078e0206 */
[----:B------:R-:W-:Y:S01]  /*5c50*/  IADD3 R7, PT, PT, R66, R7, RZ ;  /* 0x0000000742077210 */ /* 0x000fe20007ffe0ff */
[----:B------:R-:W-:Y:S01]  /*5c60*/  IMAD R9, R250, 0x84, R6 ;  /* 0x00000084fa097824 */ /* 0x000fe200078e0206 */
[----:B------:R-:W-:-:S03]  /*5c70*/  LOP3.LUT R12, R12, 0x7c, RZ, 0xc0, !PT ;  /* 0x0000007c0c0c7812 */ /* 0x000fc600078ec0ff */
[----:B------:R0:W-:Y:S01]  /*5c80*/  STS [R7], R54 ;  /* 0x0000003607007388 */ /* 0x0001e20000000800 */
[----:B------:R-:W-:Y:S01]  /*5c90*/  IADD3 R9, PT, PT, R12, R9, RZ ;  /* 0x000000090c097210 */ /* 0x000fe20007ffe0ff */
[----:B0-----:R-:W-:-:S05]  /*5ca0*/  IMAD R7, R250, 0x84, R5 ;  /* 0x00000084fa077824 */ /* 0x001fca00078e0205 */
[----:B------:R-:W-:Y:S01]  /*5cb0*/  IADD3 R7, PT, PT, R7, R12, RZ ;  /* 0x0000000c07077210 */ /* 0x000fe20007ffe0ff */
[--C-:B------:R-:W-:Y:S01]  /*5cc0*/  IMAD R12, R252, 0x84, R5.reuse ;  /* 0x00000084fc0c7824 */ /* 0x100fe200078e0205 */
[----:B------:R-:W-:Y:S01]  /*5cd0*/  SHF.L.U32 R30, R30, 0x2, RZ ;  /* 0x000000021e1e7819 */ /* 0x000fe200000006ff */
[----:B------:R-:W-:Y:S02]  /*5ce0*/  IMAD R16, R252, 0x84, R6 ;  /* 0x00000084fc107824 */ /* 0x000fe400078e0206 */
[----:B------:R0:W-:Y:S01]  /*5cf0*/  STS [R7], R17 ;  /* 0x0000001107007388 */ /* 0x0001e20000000800 */
[----:B------:R-:W-:Y:S01]  /*5d00*/  IADD3 R12, PT, PT, R66, R12, RZ ;  /* 0x0000000c420c7210 */ /* 0x000fe20007ffe0ff */
[--C-:B------:R-:W-:Y:S02]  /*5d10*/  IMAD R21, R2, 0x84, R5.reuse ;  /* 0x0000008402157824 */ /* 0x100fe400078e0205 */
[----:B------:R1:W-:Y:S01]  /*5d20*/  STS [R9], R15 ;  /* 0x0000000f09007388 */ /* 0x0003e20000000800 */
[----:B0-----:R-:W-:-:S03]  /*5d30*/  IMAD R7, R80, 0x84, R5 ;  /* 0x0000008450077824 */ /* 0x001fc600078e0205 */
[----:B------:R0:W-:Y:S01]  /*5d40*/  STS [R12], R13 ;  /* 0x0000000d0c007388 */ /* 0x0001e20000000800 */
[----:B-1----:R-:W-:Y:S01]  /*5d50*/  LOP3.LUT R9, R30, 0x7c, RZ, 0xc0, !PT ;  /* 0x0000007c1e097812 */ /* 0x002fe200078ec0ff */
[--C-:B------:R-:W-:Y:S01]  /*5d60*/  IMAD R15, R80, 0x84, R6.reuse ;  /* 0x00000084500f7824 */ /* 0x100fe200078e0206 */
[C---:B------:R-:W-:Y:S02]  /*5d70*/  IADD3 R21, PT, PT, R66.reuse, R21, RZ ;  /* 0x0000001542157210 */ /* 0x040fe40007ffe0ff */
[----:B------:R-:W-:Y:S02]  /*5d80*/  IADD3 R7, PT, PT, R7, R9, RZ ;  /* 0x0000000907077210 */ /* 0x000fe40007ffe0ff */
[----:B0-----:R-:W-:Y:S02]  /*5d90*/  IADD3 R13, PT, PT, R66, R16, RZ ;  /* 0x00000010420d7210 */ /* 0x001fe40007ffe0ff */
[----:B------:R-:W-:Y:S02]  /*5da0*/  IADD3 R9, PT, PT, R9, R15, RZ ;  /* 0x0000000f09097210 */ /* 0x000fe40007ffe0ff */
[----:B------:R-:W-:Y:S01]  /*5db0*/  SHF.L.U32 R113, R113, 0x2, RZ ;  /* 0x0000000271717819 */ /* 0x000fe200000006ff */
[----:B------:R-:W-:Y:S04]  /*5dc0*/  STS [R13], R19 ;  /* 0x000000130d007388 */ /* 0x000fe80000000800 */
[----:B------:R-:W-:Y:S01]  /*5dd0*/  STS [R7], R56 ;  /* 0x0000003807007388 */ /* 0x000fe20000000800 */
[----:B------:R-:W-:-:S03]  /*5de0*/  IMAD R27, R40, 0x84, R6 ;  /* 0x00000084281b7824 */ /* 0x000fc600078e0206 */
[----:B------:R0:W-:Y:S04]  /*5df0*/  STS [R9], R23 ;  /* 0x0000001709007388 */ /* 0x0001e80000000800 */
[----:B------:R1:W-:Y:S01]  /*5e00*/  STS [R21], R53 ;  /* 0x0000003515007388 */ /* 0x0003e20000000800 */
[----:B------:R-:W-:Y:S02]  /*5e10*/  SHF.L.U32 R11, R31, 0x2, RZ ;  /* 0x000000021f0b7819 */ /* 0x000fe400000006ff */
[----:B0-----:R-:W-:Y:S01]  /*5e20*/  LOP3.LUT R9, R113, 0x7c, RZ, 0xc0, !PT ;  /* 0x0000007c71097812 */ /* 0x001fe200078ec0ff */
[----:B-1----:R-:W-:Y:S02]  /*5e30*/  IMAD R21, R40, 0x84, R5 ;  /* 0x0000008428157824 */ /* 0x002fe400078e0205 */
[----:B------:R-:W-:-:S03]  /*5e40*/  IMAD R24, R2, 0x84, R6 ;  /* 0x0000008402187824 */ /* 0x000fc600078e0206 */
[----:B------:R-:W-:Y:S01]  /*5e50*/  IADD3 R21, PT, PT, R21, R9, RZ ;  /* 0x0000000915157210 */ /* 0x000fe20007ffe0ff */
[--C-:B------:R-:W-:Y:S01]  /*5e60*/  IMAD R10, R75, 0x84, R5.reuse ;  /* 0x000000844b0a7824 */ /* 0x100fe200078e0205 */
[----:B------:R-:W-:Y:S02]  /*5e70*/  IADD3 R9, PT, PT, R9, R27, RZ ;  /* 0x0000001b09097210 */ /* 0x000fe40007ffe0ff */
[----:B------:R-:W-:Y:S02]  /*5e80*/  SHF.L.U32 R27, R85, 0x2, RZ ;  /* 0x00000002551b7819 */ /* 0x000fe400000006ff */
[----:B------:R-:W-:Y:S01]  /*5e90*/  LOP3.LUT R11, R11, 0x7c, RZ, 0xc0, !PT ;  /* 0x0000007c0b0b7812 */ /* 0x000fe200078ec0ff */
[--C-:B------:R-:W-:Y:S01]  /*5ea0*/  IMAD R14, R75, 0x84, R6.reuse ;  /* 0x000000844b0e7824 */ /* 0x100fe200078e0206 */
[----:B------:R-:W-:Y:S01]  /*5eb0*/  IADD3 R24, PT, PT, R66, R24, RZ ;  /* 0x0000001842187210 */ /* 0x000fe20007ffe0ff */
[C-C-:B------:R-:W-:Y:S01]  /*5ec0*/  IMAD R28, R46.reuse, 0x84, R5.reuse ;  /* 0x000000842e1c7824 */ /* 0x140fe200078e0205 */
[----:B------:R-:W-:Y:S01]  /*5ed0*/  LOP3.LUT R27, R27, 0x7c, RZ, 0xc0, !PT ;  /* 0x0000007c1b1b7812 */ /* 0x000fe200078ec0ff */
[--C-:B------:R-:W-:Y:S01]  /*5ee0*/  IMAD R29, R46, 0x84, R6.reuse ;  /* 0x000000842e1d7824 */ /* 0x100fe200078e0206 */
[----:B------:R-:W-:Y:S01]  /*5ef0*/  SHF.L.U32 R15, R57, 0x2, RZ ;  /* 0x00000002390f7819 */ /* 0x000fe200000006ff */
[C-C-:B------:R-:W-:Y:S01]  /*5f00*/  IMAD R30, R3.reuse, 0x84, R5.reuse ;  /* 0x00000084031e7824 */ /* 0x140fe200078e0205 */
[----:B------:R-:W-:Y:S01]  /*5f10*/  IADD3 R10, PT, PT, R10, R11, RZ ;  /* 0x0000000b0a0a7210 */ /* 0x000fe20007ffe0ff */
[--C-:B------:R-:W-:Y:S01]  /*5f20*/  IMAD R31, R3, 0x84, R6.reuse ;  /* 0x00000084031f7824 */ /* 0x100fe200078e0206 */
[----:B------:R-:W-:Y:S01]  /*5f30*/  IADD3 R11, PT, PT, R11, R14, RZ ;  /* 0x0000000e0b0b7210 */ /* 0x000fe20007ffe0ff */
[----:B------:R-:W-:Y:S01]  /*5f40*/  IMAD R12, R74, 0x84, R5 ;  /* 0x000000844a0c7824 */ /* 0x000fe200078e0205 */
[----:B------:R-:W-:Y:S01]  /*5f50*/  IADD3 R28, PT, PT, R28, R27, RZ ;  /* 0x0000001b1c1c7210 */ /* 0x000fe20007ffe0ff */
[----:B------:R-:W-:Y:S01]  /*5f60*/  IMAD R14, R74, 0x84, R6 ;  /* 0x000000844a0e7824 */ /* 0x000fe200078e0206 */
[----:B------:R-:W-:Y:S01]  /*5f70*/  LOP3.LUT R15, R15, 0x7c, RZ, 0xc0, !PT ;  /* 0x0000007c0f0f7812 */ /* 0x000fe200078ec0ff */
[----:B------:R-:W-:Y:S01]  /*5f80*/  STS [R24], R55 ;  /* 0x0000003718007388 */ /* 0x000fe20000000800 */
[----:B------:R-:W-:-:S02]  /*5f90*/  SHF.L.U32 R18, R63, 0x2, RZ ;  /* 0x000000023f127819 */ /* 0x000fc400000006ff */
[----:B------:R-:W-:Y:S01]  /*5fa0*/  IADD3 R27, PT, PT, R27, R29, RZ ;  /* 0x0000001d1b1b7210 */ /* 0x000fe20007ffe0ff */
[----:B------:R0:W-:Y:S01]  /*5fb0*/  STS [R10], R52 ;  /* 0x000000340a007388 */ /* 0x0001e20000000800 */
[--C-:B------:R-:W-:Y:S01]  /*5fc0*/  IMAD R29, R32, 0x84, R5.reuse ;  /* 0x00000084201d7824 */ /* 0x100fe200078e0205 */
[C---:B------:R-:W-:Y:S01]  /*5fd0*/  IADD3 R30, PT, PT, R66.reuse, R30, RZ ;  /* 0x0000001e421e7210 */ /* 0x040fe20007ffe0ff */
[C---:B------:R-:W-:Y:S01]  /*5fe0*/  IMAD R19, R73.reuse, 0x84, R5 ;  /* 0x0000008449137824 */ /* 0x040fe200078e0205 */
[----:B------:R-:W-:Y:S01]  /*5ff0*/  IADD3 R31, PT, PT, R66, R31, RZ ;  /* 0x0000001f421f7210 */ /* 0x000fe20007ffe0ff */
[--C-:B------:R-:W-:Y:S01]  /*6000*/  IMAD R17, R73, 0x84, R6.reuse ;  /* 0x0000008449117824 */ /* 0x100fe200078e0206 */
[----:B------:R-:W-:Y:S02]  /*6010*/  IADD3 R12, PT, PT, R12, R15, RZ ;  /* 0x0000000f0c0c7210 */ /* 0x000fe40007ffe0ff */
[----:B------:R-:W-:Y:S01]  /*6020*/  LOP3.LUT R18, R18, 0x7c, RZ, 0xc0, !PT ;  /* 0x0000007c12127812 */ /* 0x000fe200078ec0ff */
[----:B0-----:R-:W-:Y:S01]  /*6030*/  IMAD R52, R32, 0x84, R6 ;  /* 0x0000008420347824 */ /* 0x001fe200078e0206 */
[----:B------:R-:W-:Y:S01]  /*6040*/  IADD3 R15, PT, PT, R15, R14, RZ ;  /* 0x0000000e0f0f7210 */ /* 0x000fe20007ffe0ff */
[----:B------:R-:W-:Y:S01]  /*6050*/  STS [R11], R58 ;  /* 0x0000003a0b007388 */ /* 0x000fe20000000800 */
[----:B------:R-:W-:-:S02]  /*6060*/  IADD3 R29, PT, PT, R66, R29, RZ ;  /* 0x0000001d421d7210 */ /* 0x000fc40007ffe0ff */
[----:B------:R-:W-:Y:S01]  /*6070*/  IADD3 R52, PT, PT, R66, R52, RZ ;  /* 0x0000003442347210 */ /* 0x000fe20007ffe0ff */
[----:B------:R-:W-:Y:S01]  /*6080*/  STS [R30], R59 ;  /* 0x0000003b1e007388 */ /* 0x000fe20000000800 */
[----:B------:R-:W-:Y:S02]  /*6090*/  SHF.L.U32 R137, R137, 0x2, RZ ;  /* 0x0000000289897819 */ /* 0x000fe400000006ff */
[----:B------:R-:W-:Y:S01]  /*60a0*/  IADD3 R19, PT, PT, R19, R18, RZ ;  /* 0x0000001213137210 */ /* 0x000fe20007ffe0ff */
[----:B------:R-:W-:Y:S01]  /*60b0*/  STS [R31], R60 ;  /* 0x0000003c1f007388 */ /* 0x000fe20000000800 */
[----:B------:R-:W-:Y:S01]  /*60c0*/  IADD3 R18, PT, PT, R18, R17, RZ ;  /* 0x0000001112127210 */ /* 0x000fe20007ffe0ff */
[C---:B------:R-:W-:Y:S02]  /*60d0*/  IMAD R13, R72.reuse, 0x84, R5 ;  /* 0x00000084480d7824 */ /* 0x040fe400078e0205 */
[----:B------:R0:W-:Y:S01]  /*60e0*/  STS [R12], R61 ;  /* 0x0000003d0c007388 */ /* 0x0001e20000000800 */
[----:B------:R-:W-:Y:S01]  /*60f0*/  LOP3.LUT R14, R137, 0x7c, RZ, 0xc0, !PT ;  /* 0x0000007c890e7812 */ /* 0x000fe200078ec0ff */
[----:B------:R-:W-:-:S02]  /*6100*/  IMAD R16, R72, 0x84, R6 ;  /* 0x0000008448107824 */ /* 0x000fc400078e0206 */
[----:B------:R1:W-:Y:S01]  /*6110*/  STS [R15], R62 ;  /* 0x0000003e0f007388 */ /* 0x0003e20000000800 */
[----:B------:R-:W-:-:S03]  /*6120*/  SHF.L.U32 R133, R133, 0x2, RZ ;  /* 0x0000000285857819 */ /* 0x000fc600000006ff */
[----:B------:R-:W-:Y:S01]  /*6130*/  STS [R29], R64 ;  /* 0x000000401d007388 */ /* 0x000fe20000000800 */
[----:B0-----:R-:W-:-:S03]  /*6140*/  IMAD R12, R33, 0x84, R5 ;  /* 0x00000084210c7824 */ /* 0x001fc600078e0205 */
[----:B------:R-:W-:Y:S01]  /*6150*/  STS [R52], R65 ;  /* 0x0000004134007388 */ /* 0x000fe20000000800 */
[----:B-1----:R-:W-:-:S03]  /*6160*/  IMAD R15, R33, 0x84, R6 ;  /* 0x00000084210f7824 */ /* 0x002fc600078e0206 */
[----:B------:R0:W-:Y:S01]  /*6170*/  STS [R19], R67 ;  /* 0x0000004313007388 */ /* 0x0001e20000000800 */
[----:B------:R-:W-:-:S03]  /*6180*/  IADD3 R13, PT, PT, R13, R14, RZ ;  /* 0x0000000e0d0d7210 */ /* 0x000fc60007ffe0ff */
[----:B------:R1:W-:Y:S01]  /*6190*/  STS [R18], R138 ;  /* 0x0000008a12007388 */ /* 0x0003e20000000800 */
[----:B------:R-:W-:Y:S01]  /*61a0*/  IADD3 R12, PT, PT, R66, R12, RZ ;  /* 0x0000000c420c7210 */ /* 0x000fe20007ffe0ff */
[C-C-:B------:R-:W-:Y:S01]  /*61b0*/  IMAD R17, R35.reuse, 0x84, R5.reuse ;  /* 0x0000008423117824 */ /* 0x140fe200078e0205 */
[----:B------:R-:W-:Y:S01]  /*61c0*/  IADD3 R14, PT, PT, R14, R16, RZ ;  /* 0x000000100e0e7210 */ /* 0x000fe20007ffe0ff */
[--C-:B------:R-:W-:Y:S01]  /*61d0*/  IMAD R16, R35, 0x84, R6.reuse ;  /* 0x0000008423107824 */ /* 0x100fe200078e0206 */
[----:B------:R-:W-:Y:S01]  /*61e0*/  IADD3 R15, PT, PT, R66, R15, RZ ;  /* 0x0000000f420f7210 */ /* 0x000fe20007ffe0ff */
[C-C-:B0-----:R-:W-:Y:S01]  /*61f0*/  IMAD R19, R34.reuse, 0x84, R6.reuse ;  /* 0x0000008422137824 */ /* 0x141fe200078e0206 */
[----:B------:R-:W-:Y:S01]  /*6200*/  LOP3.LUT R133, R133, 0x7c, RZ, 0xc0, !PT ;  /* 0x0000007c85857812 */ /* 0x000fe200078ec0ff */
[--C-:B-1----:R-:W-:Y:S01]  /*6210*/  IMAD R18, R34, 0x84, R5.reuse ;  /* 0x0000008422127824 */ /* 0x102fe200078e0205 */
[----:B------:R-:W-:Y:S01]  /*6220*/  SHF.L.U32 R117, R117, 0x2, RZ ;  /* 0x0000000275757819 */ /* 0x000fe200000006ff */
[--C-:B------:R-:W-:Y:S01]  /*6230*/  IMAD R29, R36, 0x84, R5.reuse ;  /* 0x00000084241d7824 */ /* 0x100fe200078e0205 */
[----:B------:R-:W-:Y:S01]  /*6240*/  IADD3 R19, PT, PT, R66, R19, RZ ;  /* 0x0000001342137210 */ /* 0x000fe20007ffe0ff */
[--C-:B------:R-:W-:Y:S01]  /*6250*/  IMAD R30, R36, 0x84, R6.reuse ;  /* 0x00000084241e7824 */ /* 0x100fe200078e0206 */
[C---:B------:R-:W-:Y:S01]  /*6260*/  IADD3 R18, PT, PT, R66.reuse, R18, RZ ;  /* 0x0000001242127210 */ /* 0x040fe20007ffe0ff */
[--C-:B------:R-:W-:Y:S01]  /*6270*/  IMAD R20, R37, 0x84, R5.reuse ;  /* 0x0000008425147824 */ /* 0x100fe200078e0205 */
[----:B------:R-:W-:Y:S01]  /*6280*/  STS [R12], R134 ;  /* 0x000000860c007388 */ /* 0x000fe20000000800 */
[----:B------:R-:W-:Y:S01]  /*6290*/  IADD3 R17, PT, PT, R17, R133, RZ ;  /* 0x0000008511117210 */ /* 0x000fe20007ffe0ff */
[--C-:B------:R-:W-:Y:S01]  /*62a0*/  IMAD R7, R37, 0x84, R6.reuse ;  /* 0x0000008425077824 */ /* 0x100fe200078e0206 */
[----:B------:R-:W-:Y:S01]  /*62b0*/  LOP3.LUT R117, R117, 0x7c, RZ, 0xc0, !PT ;  /* 0x0000007c75757812 */ /* 0x000fe200078ec0ff */
[----:B------:R-:W-:Y:S01]  /*62c0*/  STS [R15], R131 ;  /* 0x000000830f007388 */ /* 0x000fe20000000800 */
[----:B------:R-:W-:Y:S01]  /*62d0*/  IADD3 R16, PT, PT, R133, R16, RZ ;  /* 0x0000001085107210 */ /* 0x000fe20007ffe0ff */
[----:B------:R-:W-:Y:S01]  /*62e0*/  IMAD R31, R39, 0x84, R5 ;  /* 0x00000084271f7824 */ /* 0x000fe200078e0205 */
[----:B------:R-:W-:Y:S01]  /*62f0*/  SHF.L.U32 R22, R101, 0x2, RZ ;  /* 0x0000000265167819 */ /* 0x000fe200000006ff */
[----:B------:R-:W-:Y:S01]  /*6300*/  STS [R13], R130 ;  /* 0x000000820d007388 */ /* 0x000fe20000000800 */
[----:B------:R-:W-:Y:S01]  /*6310*/  IMAD R52, R39, 0x84, R6 ;  /* 0x0000008427347824 */ /* 0x000fe200078e0206 */
[----:B------:R-:W-:-:S02]  /*6320*/  IADD3 R29, PT, PT, R66, R29, RZ ;  /* 0x0000001d421d7210 */ /* 0x000fc40007ffe0ff */
[----:B------:R-:W-:Y:S01]  /*6330*/  STS [R14], R132 ;  /* 0x000000840e007388 */ /* 0x000fe20000000800 */
[----:B------:R-:W-:Y:S01]  /*6340*/  IADD3 R30, PT, PT, R66, R30, RZ ;  /* 0x0000001e421e7210 */ /* 0x000fe20007ffe0ff */
[--C-:B------:R-:W-:Y:S01]  /*6350*/  IMAD R23, R42, 0x84, R5.reuse ;  /* 0x000000842a177824 */ /* 0x100fe200078e0205 */
[----:B------:R-:W-:Y:S01]  /*6360*/  IADD3 R20, PT, PT, R20, R117, RZ ;  /* 0x0000007514147210 */ /* 0x000fe20007ffe0ff */
[----:B------:R-:W-:Y:S01]  /*6370*/  STS [R18], R125 ;  /* 0x0000007d12007388 */ /* 0x000fe20000000800 */
[----:B------:R-:W-:Y:S01]  /*6380*/  IADD3 R7, PT, PT, R117, R7, RZ ;  /* 0x0000000775077210 */ /* 0x000fe20007ffe0ff */
[--C-:B------:R-:W-:Y:S01]  /*6390*/  IMAD R25, R42, 0x84, R6.reuse ;  /* 0x000000842a197824 */ /* 0x100fe200078e0206 */
[----:B------:R-:W-:Y:S01]  /*63a0*/  LOP3.LUT R22, R22, 0x7c, RZ, 0xc0, !PT ;  /* 0x0000007c16167812 */ /* 0x000fe200078ec0ff */
[----:B------:R-:W-:Y:S01]  /*63b0*/  STS [R19], R124 ;  /* 0x0000007c13007388 */ /* 0x000fe20000000800 */
[C---:B------:R-:W-:Y:S01]  /*63c0*/  IMAD R53, R41.reuse, 0x84, R5 ;  /* 0x0000008429357824 */ /* 0x040fe200078e0205 */
[C---:B------:R-:W-:Y:S01]  /*63d0*/  IADD3 R31, PT, PT, R66.reuse, R31, RZ ;  /* 0x0000001f421f7210 */ /* 0x040fe20007ffe0ff */
[----:B------:R-:W-:Y:S01]  /*63e0*/  IMAD R54, R41, 0x84, R6 ;  /* 0x0000008429367824 */ /* 0x000fe200078e0206 */
[----:B------:R-:W-:Y:S01]  /*63f0*/  STS [R17], R122 ;  /* 0x0000007a11007388 */ /* 0x000fe20000000800 */
[----:B------:R-:W-:-:S03]  /*6400*/  IADD3 R52, PT, PT, R66, R52, RZ ;  /* 0x0000003442347210 */ /* 0x000fc60007ffe0ff */
[----:B------:R-:W-:Y:S01]  /*6410*/  STS [R16], R118 ;  /* 0x0000007610007388 */ /* 0x000fe20000000800 */
[----:B------:R-:W-:Y:S01]  /*6420*/  SHF.L.U32 R89, R89, 0x2, RZ ;  /* 0x0000000259597819 */ /* 0x000fe200000006ff */
[--C-:B------:R-:W-:Y:S02]  /*6430*/  IMAD R55, R43, 0x84, R5.reuse ;  /* 0x000000842b377824 */ /* 0x100fe400078e0205 */
[----:B------:R-:W-:Y:S01]  /*6440*/  STS [R29], R119 ;  /* 0x000000771d007388 */ /* 0x000fe20000000800 */
[----:B------:R-:W-:Y:S01]  /*6450*/  IADD3 R23, PT, PT, R23, R22, RZ ;  /* 0x0000001617177210 */ /* 0x000fe20007ffe0ff */
[--C-:B------:R-:W-:Y:S02]  /*6460*/  IMAD R56, R43, 0x84, R6.reuse ;  /* 0x000000842b387824 */ /* 0x100fe400078e0206 */
[----:B------:R-:W-:Y:S01]  /*6470*/  STS [R30], R120 ;  /* 0x000000781e007388 */ /* 0x000fe20000000800 */
[----:B------:R-:W-:Y:S01]  /*6480*/  IADD3 R22, PT, PT, R22, R25, RZ ;  /* 0x0000001916167210 */ /* 0x000fe20007ffe0ff */
[----:B------:R-:W-:Y:S01]  /*6490*/  IMAD R25, R44, 0x84, R5 ;  /* 0x000000842c197824 */ /* 0x000fe200078e0205 */
[C---:B------:R-:W-:Y:S01]  /*64a0*/  IADD3 R53, PT, PT, R66.reuse, R53, RZ ;  /* 0x0000003542357210 */ /* 0x040fe20007ffe0ff */
[----:B------:R-:W-:Y:S01]  /*64b0*/  STS [R20], R110 ;  /* 0x0000006e14007388 */ /* 0x000fe20000000800 */
[----:B------:R-:W-:Y:S01]  /*64c0*/  IADD3 R54, PT, PT, R66, R54, RZ ;  /* 0x0000003642367210 */ /* 0x000fe20007ffe0ff */
[----:B------:R-:W-:-:S02]  /*64d0*/  IMAD R24, R44, 0x84, R6 ;  /* 0x000000842c187824 */ /* 0x000fc400078e0206 */
[----:B------:R-:W-:Y:S01]  /*64e0*/  STS [R7], R112 ;  /* 0x0000007007007388 */ /* 0x000fe20000000800 */
[----:B------:R-:W-:Y:S01]  /*64f0*/  LOP3.LUT R89, R89, 0x7c, RZ, 0xc0, !PT ;  /* 0x0000007c59597812 */ /* 0x000fe200078ec0ff */
[C---:B------:R-:W-:Y:S02]  /*6500*/  IMAD R57, R45.reuse, 0x84, R5 ;  /* 0x000000842d397824 */ /* 0x040fe400078e0205 */
[----:B------:R-:W-:Y:S01]  /*6510*/  STS [R31], R111 ;  /* 0x0000006f1f007388 */ /* 0x000fe20000000800 */
[----:B------:R-:W-:Y:S01]  /*6520*/  IMAD R58, R45, 0x84, R6 ;  /* 0x000000842d3a7824 */ /* 0x000fe200078e0206 */
[C---:B------:R-:W-:Y:S02]  /*6530*/  IADD3 R55, PT, PT, R66.reuse, R55, RZ ;  /* 0x0000003742377210 */ /* 0x040fe40007ffe0ff */
[----:B------:R-:W-:Y:S01]  /*6540*/  STS [R52], R105 ;  /* 0x0000006934007388 */ /* 0x000fe20000000800 */
[----:B------:R-:W-:-:S03]  /*6550*/  IADD3 R56, PT, PT, R66, R56, RZ ;  /* 0x0000003842387210 */ /* 0x000fc60007ffe0ff */
        /* <DEDUP_REMOVED lines=9> */
[--C-:B------:R-:W-:Y:S01]  /*65f0*/  IMAD R61, R50, 0x84, R5.reuse ;  /* 0x00000084323d7824 */ /* 0x100fe200078e0205 */
[----:B------:R-:W-:Y:S01]  /*6600*/  IADD3 R57, PT, PT, R66, R57, RZ ;  /* 0x0000003942397210 */ /* 0x000fe20007ffe0ff */
[----:B------:R-:W-:Y:S01]  /*6610*/  IMAD R62, R50, 0x84, R6 ;  /* 0x00000084323e7824 */ /* 0x000fe200078e0206 */
[----:B------:R-:W-:Y:S01]  /*6620*/  STS [R23], R97 ;  /* 0x0000006117007388 */ /* 0x000fe20000000800 */
[----:B------:R-:W-:Y:S01]  /*6630*/  IMAD R11, R48, 0x84, R5 ;  /* 0x00000084300b7824 */ /* 0x000fe200078e0205 */
[----:B------:R-:W-:-:S02]  /*6640*/  IADD3 R58, PT, PT, R66, R58, RZ ;  /* 0x0000003a423a7210 */ /* 0x000fc40007ffe0ff */
[----:B------:R-:W-:Y:S01]  /*6650*/  STS [R22], R87 ;  /* 0x0000005716007388 */ /* 0x000fe20000000800 */
[----:B------:R-:W-:Y:S01]  /*6660*/  LOP3.LUT R78, R78, 0x7c, RZ, 0xc0, !PT ;  /* 0x0000007c4e4e7812 */ /* 0x000fe200078ec0ff */
[--C-:B------:R-:W-:Y:S01]  /*6670*/  IMAD R10, R48, 0x84, R6.reuse ;  /* 0x00000084300a7824 */ /* 0x100fe200078e0206 */
[----:B------:R-:W-:Y:S01]  /*6680*/  SHF.L.U32 R115, R115, 0x2, RZ ;  /* 0x0000000273737819 */ /* 0x000fe200000006ff */
[----:B------:R-:W-:Y:S01]  /*6690*/  STS [R55], R88 ;  /* 0x0000005837007388 */ /* 0x000fe20000000800 */
[----:B------:R-:W-:Y:S01]  /*66a0*/  IADD3 R59, PT, PT, R66, R59, RZ ;  /* 0x0000003b423b7210 */ /* 0x000fe20007ffe0ff */
[--C-:B------:R-:W-:Y:S02]  /*66b0*/  IMAD R68, R68, 0x420, R5.reuse ;  /* 0x0000042044447824 */ /* 0x100fe400078e0205 */
[----:B------:R-:W-:Y:S01]  /*66c0*/  STS [R56], R86 ;  /* 0x0000005638007388 */ /* 0x000fe20000000800 */
[C---:B------:R-:W-:Y:S01]  /*66d0*/  IADD3 R60, PT, PT, R66.reuse, R60, RZ ;  /* 0x0000003c423c7210 */ /* 0x040fe20007ffe0ff */
[C---:B------:R-:W-:Y:S01]  /*66e0*/  IMAD R5, R81.reuse, 0x84, R5 ;  /* 0x0000008451057824 */ /* 0x040fe200078e0205 */
[C---:B------:R-:W-:Y:S01]  /*66f0*/  IADD3 R61, PT, PT, R66.reuse, R61, RZ ;  /* 0x0000003d423d7210 */ /* 0x040fe20007ffe0ff */
[----:B------:R-:W-:Y:S01]  /*6700*/  STS [R25], R90 ;  /* 0x0000005a19007388 */ /* 0x000fe20000000800 */
[----:B------:R-:W-:Y:S01]  /*6710*/  IADD3 R66, PT, PT, R66, R62, RZ ;  /* 0x0000003e42427210 */ /* 0x000fe20007ffe0ff */
[----:B------:R-:W-:-:S02]  /*6720*/  IMAD R62, R81, 0x84, R6 ;  /* 0x00000084513e7824 */ /* 0x000fc400078e0206 */
[----:B------:R-:W-:Y:S01]  /*6730*/  STS [R24], R91 ;  /* 0x0000005b18007388 */ /* 0x000fe20000000800 */
[----:B------:R-:W-:Y:S02]  /*6740*/  IADD3 R11, PT, PT, R11, R78, RZ ;  /* 0x0000004e0b0b7210 */ /* 0x000fe40007ffe0ff */
[----:B------:R-:W-:Y:S01]  /*6750*/  LOP3.LUT R115, R115, 0x7c, RZ, 0xc0, !PT ;  /* 0x0000007c73737812 */ /* 0x000fe200078ec0ff */
[----:B------:R-:W-:Y:S01]  /*6760*/  STS [R57], R84 ;  /* 0x0000005439007388 */ /* 0x000fe20000000800 */
[----:B------:R-:W-:-:S03]  /*6770*/  IADD3 R10, PT, PT, R78, R10, RZ ;  /* 0x0000000a4e0a7210 */ /* 0x000fc60007ffe0ff */
[----:B------:R-:W-:Y:S01]  /*6780*/  STS [R58], R69 ;  /* 0x000000453a007388 */ /* 0x000fe20000000800 */
[----:B------:R-:W-:-:S03]  /*6790*/  IADD3 R5, PT, PT, R5, R115, RZ ;  /* 0x0000007305057210 */ /* 0x000fc60007ffe0ff */
[----:B------:R-:W-:Y:S01]  /*67a0*/  STS [R28], R102 ;  /* 0x000000661c007388 */ /* 0x000fe20000000800 */
[----:B------:R-:W-:-:S03]  /*67b0*/  IADD3 R62, PT, PT, R115, R62, RZ ;  /* 0x0000003e733e7210 */ /* 0x000fc60007ffe0ff */
[----:B------:R-:W-:Y:S04]  /*67c0*/  STS [R27], R103 ;  /* 0x000000671b007388 */ /* 0x000fe80000000800 */
[----:B----4-:R-:W-:Y:S04]  /*67d0*/  STS [R59], R79 ;  /* 0x0000004f3b007388 */ /* 0x010fe80000000800 */
[----:B------:R-:W-:Y:S04]  /*67e0*/  STS [R60], R108 ;  /* 0x0000006c3c007388 */ /* 0x000fe80000000800 */
[----:B------:R-:W-:Y:S04]  /*67f0*/  STS [R11], R109 ;  /* 0x0000006d0b007388 */ /* 0x000fe80000000800 */
[----:B--2---:R-:W-:Y:S04]  /*6800*/  STS [R10], R114 ;  /* 0x000000720a007388 */ /* 0x004fe80000000800 */
[----:B-----5:R-:W-:Y:S04]  /*6810*/  STS [R61], R8 ;  /* 0x000000083d007388 */ /* 0x020fe80000000800 */
[----:B------:R-:W-:Y:S04]  /*6820*/  STS [R66], R116 ;  /* 0x0000007442007388 */ /* 0x000fe80000000800 */
[----:B------:R-:W-:Y:S04]  /*6830*/  STS [R5], R4 ;  /* 0x0000000405007388 */ /* 0x000fe80000000800 */
[----:B------:R-:W-:Y:S01]  /*6840*/  STS [R62], R26 ;  /* 0x0000001a3e007388 */ /* 0x000fe20000000800 */
[----:B------:R-:W-:Y:S01]  /*6850*/  BAR.SYNC.DEFER_BLOCKING 0x0 ;  /* 0x0000000000007b1d */ /* 0x000fe20000010000 */
[----:B------:R-:W-:-:S05]  /*6860*/  LEA R51, R51, R6, 0x5 ;  /* 0x0000000633337211 */ /* 0x000fca00078e28ff */
[----:B------:R-:W-:Y:S04]  /*6870*/  LDS.128 R8, [R68] ;  /* 0x0000000044087984 */ /* 0x000fe80000000c00 */
[----:B------:R-:W0:Y:S04]  /*6880*/  LDS.128 R28, [R51] ;  /* 0x00000000331c7984 */ /* 0x000e280000000c00 */
[----:B------:R-:W1:Y:S04]  /*6890*/  LDS.128 R12, [R51+0x10] ;  /* 0x00001000330c7984 */ /* 0x000e680000000c00 */
[----:B------:R-:W2:Y:S04]  /*68a0*/  LDS.128 R24, [R51+0x80] ;  /* 0x0000800033187984 */ /* 0x000ea80000000c00 */
[----:B------:R-:W3:Y:S04]  /*68b0*/  LDS.128 R56, [R68+0x80] ;  /* 0x0000800044387984 */ /* 0x000ee80000000c00 */
[----:B------:R-:W4:Y:S04]  /*68c0*/  LDS.128 R60, [R51+0x90] ;  /* 0x00009000333c7984 */ /* 0x000f280000000c00 */
[----:B------:R-:W5:Y:S04]  /*68d0*/  LDS R108, [R51+0xa0] ;  /* 0x0000a000336c7984 */ /* 0x000f680000000800 */
[----:B------:R-:W5:Y:S04]  /*68e0*/  LDS.128 R20, [R68+0x100] ;  /* 0x0001000044147984 */ /* 0x000f680000000c00 */
[----:B------:R-:W5:Y:S04]  /*68f0*/  LDS.128 R4, [R68+0x210] ;  /* 0x0002100044047984 */ /* 0x000f680000000c00 */
[----:B------:R-:W5:Y:S04]  /*6900*/  LDS.128 R84, [R68+0x310] ;  /* 0x0003100044547984 */ /* 0x000f680000000c00 */
[----:B------:R-:W5:Y:S01]  /*6910*/  LDS.128 R64, [R68+0x290] ;  /* 0x0002900044407984 */ /* 0x000f620000000c00 */
[C---:B0-----:R-:W-:Y:S01]  /*6920*/  FFMA R16, R8.reuse, R28, RZ ;  /* 0x0000001c08107223 */ /* 0x041fe200000000ff */
[C---:B------:R-:W-:Y:S01]  /*6930*/  FFMA R18, R8.reuse, R29, RZ ;  /* 0x0000001d08127223 */ /* 0x040fe200000000ff */
[C---:B------:R-:W-:Y:S01]  /*6940*/  FFMA R76, R8.reuse, R30, RZ ;  /* 0x0000001e084c7223 */ /* 0x040fe200000000ff */
[C---:B------:R-:W-:Y:S01]  /*6950*/  FFMA R17, R8.reuse, R31, RZ ;  /* 0x0000001f08117223 */ /* 0x040fe200000000ff */
[C---:B-1----:R-:W-:Y:S01]  /*6960*/  FFMA R126, R8.reuse, R12, RZ ;  /* 0x0000000c087e7223 */ /* 0x042fe200000000ff */
[C---:B------:R-:W-:Y:S01]  /*6970*/  FFMA R117, R8.reuse, R13, RZ ;  /* 0x0000000d08757223 */ /* 0x040fe200000000ff */
[C---:B------:R-:W-:Y:S01]  /*6980*/  FFMA R52, R8.reuse, R14, RZ ;  /* 0x0000000e08347223 */ /* 0x040fe200000000ff */
[----:B------:R-:W-:Y:S01]  /*6990*/  FFMA R19, R8, R15, RZ ;  /* 0x0000000f08137223 */ /* 0x000fe200000000ff */
[----:B--2---:R-:W-:Y:S01]  /*69a0*/  FFMA R99, R25, R9, R16 ;  /* 0x0000000919637223 */ /* 0x004fe20000000010 */
[C---:B------:R-:W-:Y:S01]  /*69b0*/  FFMA R97, R9.reuse, R26, R18 ;  /* 0x0000001a09617223 */ /* 0x040fe20000000012 */
[----:B------:R-:W-:Y:S01]  /*69c0*/  FFMA R76, R9, R27, R76 ;  /* 0x0000001b094c7223 */ /* 0x000fe2000000004c */
[----:B------:R-:W0:Y:S01]  /*69d0*/  LDS.128 R88, [R68+0x390] ;  /* 0x0003900044587984 */ /* 0x000e220000000c00 */
[C---:B---3--:R-:W-:Y:S01]  /*69e0*/  FFMA R16, R57.reuse, R12, RZ ;  /* 0x0000000c39107223 */ /* 0x048fe200000000ff */
[C---:B------:R-:W-:Y:S01]  /*69f0*/  FFMA R102, R57.reuse, R28, RZ ;  /* 0x0000001c39667223 */ /* 0x040fe200000000ff */
[C---:B------:R-:W-:Y:S01]  /*6a00*/  FFMA R103, R57.reuse, R29, RZ ;  /* 0x0000001d39677223 */ /* 0x040fe200000000ff */
[----:B------:R-:W-:Y:S01]  /*6a10*/  FFMA R8, R57, R30, RZ ;  /* 0x0000001e39087223 */ /* 0x000fe200000000ff */
[----:B----4-:R-:W-:Y:S01]  /*6a20*/  FFMA R118, R60, R9, R17 ;  /* 0x000000093c767223 */ /* 0x010fe20000000011 */
[C---:B------:R-:W-:Y:S01]  /*6a30*/  FFMA R126, R9.reuse, R61, R126 ;  /* 0x0000003d097e7223 */ /* 0x040fe2000000007e */
[C---:B------:R-:W-:Y:S01]  /*6a40*/  FFMA R117, R9.reuse, R62, R117 ;  /* 0x0000003e09757223 */ /* 0x040fe20000000075 */
[----:B------:R-:W-:Y:S01]  /*6a50*/  FFMA R56, R9, R63, R52 ;  /* 0x0000003f09387223 */ /* 0x000fe20000000034 */
[----:B-----5:R-:W-:Y:S01]  /*6a60*/  FFMA R96, R108, R9, R19 ;  /* 0x000000096c607223 */ /* 0x020fe20000000013 */
[C---:B------:R-:W-:Y:S01]  /*6a70*/  FFMA R9, R57.reuse, R31, RZ ;  /* 0x0000001f39097223 */ /* 0x040fe200000000ff */
[C---:B------:R-:W-:Y:S01]  /*6a80*/  FFMA R109, R57.reuse, R13, RZ ;  /* 0x0000000d396d7223 */ /* 0x040fe200000000ff */
[C---:B------:R-:W-:Y:S01]  /*6a90*/  FFMA R110, R57.reuse, R14, RZ ;  /* 0x0000000e396e7223 */ /* 0x040fe200000000ff */
[----:B------:R-:W-:Y:S01]  /*6aa0*/  FFMA R113, R57, R15, RZ ;  /* 0x0000000f39717223 */ /* 0x000fe200000000ff */
[----:B------:R-:W-:Y:S01]  /*6ab0*/  FFMA R57, R58, R61, R16 ;  /* 0x0000003d3a397223 */ /* 0x000fe20000000010 */
[----:B------:R-:W-:Y:S01]  /*6ac0*/  FFMA R16, R22, R29, RZ ;  /* 0x0000001d16107223 */ /* 0x000fe200000000ff */
[----:B------:R-:W-:Y:S01]  /*6ad0*/  FFMA R105, R58, R27, R8 ;  /* 0x0000001b3a697223 */ /* 0x000fe20000000008 */
[C---:B------:R-:W-:Y:S01]  /*6ae0*/  FFMA R69, R4.reuse, R28, RZ ;  /* 0x0000001c04457223 */ /* 0x040fe200000000ff */
[C---:B------:R-:W-:Y:S01]  /*6af0*/  FFMA R77, R4.reuse, R29, RZ ;  /* 0x0000001d044d7223 */ /* 0x040fe200000000ff */
[C---:B------:R-:W-:Y:S01]  /*6b00*/  FFMA R137, R23.reuse, R26, R16 ;  /* 0x0000001a17897223 */ /* 0x040fe20000000010 */
[----:B------:R-:W-:Y:S01]  /*6b10*/  FFMA R114, R4, R30, RZ ;  /* 0x0000001e04727223 */ /* 0x000fe200000000ff */
[----:B------:R-:W1:Y:S01]  /*6b20*/  LDS.128 R16, [R68+0x180] ;  /* 0x0001800044107984 */ /* 0x000e620000000c00 */
[----:B------:R-:W-:Y:S01]  /*6b30*/  FFMA R8, R22, R14, RZ ;  /* 0x0000000e16087223 */ /* 0x000fe200000000ff */
[C---:B------:R-:W-:Y:S01]  /*6b40*/  FFMA R85, R4.reuse, R31, RZ ;  /* 0x0000001f04557223 */ /* 0x040fe200000000ff */
[C---:B------:R-:W-:Y:S01]  /*6b50*/  FFMA R21, R4.reuse, R12, RZ ;  /* 0x0000000c04157223 */ /* 0x040fe200000000ff */
[C---:B------:R-:W-:Y:S01]  /*6b60*/  FFMA R79, R4.reuse, R13, RZ ;  /* 0x0000000d044f7223 */ /* 0x040fe200000000ff */
[----:B------:R-:W-:Y:S01]  /*6b70*/  FFMA R123, R23, R63, R8 ;  /* 0x0000003f177b7223 */ /* 0x000fe20000000008 */
[C---:B------:R-:W-:Y:S01]  /*6b80*/  FFMA R8, R4.reuse, R14, RZ ;  /* 0x0000000e04087223 */ /* 0x040fe200000000ff */
[----:B------:R-:W-:Y:S01]  /*6b90*/  FFMA R116, R4, R15, RZ ;  /* 0x0000000f04747223 */ /* 0x000fe200000000ff */
[C---:B------:R-:W-:Y:S01]  /*6ba0*/  FFMA R112, R86.reuse, R28, RZ ;  /* 0x0000001c56707223 */ /* 0x040fe200000000ff */
[C---:B------:R-:W-:Y:S01]  /*6bb0*/  FFMA R119, R86.reuse, R29, RZ ;  /* 0x0000001d56777223 */ /* 0x040fe200000000ff */
[C---:B------:R-:W-:Y:S01]  /*6bc0*/  FFMA R129, R86.reuse, R30, RZ ;  /* 0x0000001e56817223 */ /* 0x040fe200000000ff */
[C---:B------:R-:W-:Y:S01]  /*6bd0*/  FFMA R121, R86.reuse, R31, RZ ;  /* 0x0000001f56797223 */ /* 0x040fe200000000ff */
[C---:B------:R-:W-:Y:S01]  /*6be0*/  FFMA R124, R86.reuse, R12, RZ ;  /* 0x0000000c567c7223 */ /* 0x040fe200000000ff */
[C---:B------:R-:W-:Y:S01]  /*6bf0*/  FFMA R127, R86.reuse, R13, RZ ;  /* 0x0000000d567f7223 */ /* 0x040fe200000000ff */
[----:B------:R-:W-:Y:S01]  /*6c00*/  FFMA R128, R86, R14, RZ ;  /* 0x0000000e56807223 */ /* 0x000fe200000000ff */
[----:B------:R2:W-:Y:S01]  /*6c10*/  STL [R1+0xcc], R142 ;  /* 0x0000cc8e01007387 */ /* 0x0005e20000100800 */
[----:B------:R-:W-:Y:S01]  /*6c20*/  FFMA R69, R25, R5, R69 ;  /* 0x0000000519457223 */ /* 0x000fe20000000045 */
[C---:B------:R-:W-:Y:S01]  /*6c30*/  FFMA R77, R5.reuse, R26, R77 ;  /* 0x0000001a054d7223 */ /* 0x040fe2000000004d */
[C---:B------:R-:W-:Y:S01]  /*6c40*/  FFMA R114, R5.reuse, R27, R114 ;  /* 0x0000001b05727223 */ /* 0x040fe20000000072 */
[----:B------:R-:W-:Y:S01]  /*6c50*/  FFMA R85, R60, R5, R85 ;  /* 0x000000053c557223 */ /* 0x000fe20000000055 */
[C---:B------:R-:W-:Y:S01]  /*6c60*/  FFMA R21, R5.reuse, R61, R21 ;  /* 0x0000003d05157223 */ /* 0x040fe20000000015 */
[C---:B------:R-:W-:Y:S01]  /*6c70*/  FFMA R79, R5.reuse, R62, R79 ;  /* 0x0000003e054f7223 */ /* 0x040fe2000000004f */
[----:B------:R-:W-:Y:S01]  /*6c80*/  FFMA R8, R5, R63, R8 ;  /* 0x0000003f05087223 */ /* 0x000fe20000000008 */
[----:B------:R-:W-:Y:S01]  /*6c90*/  FFMA R116, R108, R5, R116 ;  /* 0x000000056c747223 */ /* 0x000fe20000000074 */
[----:B------:R-:W-:Y:S01]  /*6ca0*/  FFMA R112, R25, R87, R112 ;  /* 0x0000005719707223 */ /* 0x000fe20000000070 */
[C---:B------:R-:W-:Y:S01]  /*6cb0*/  FFMA R119, R87.reuse, R26, R119 ;  /* 0x0000001a57777223 */ /* 0x040fe20000000077 */
[C---:B------:R-:W-:Y:S01]  /*6cc0*/  FFMA R129, R87.reuse, R27, R129 ;  /* 0x0000001b57817223 */ /* 0x040fe20000000081 */
[----:B------:R-:W-:Y:S01]  /*6cd0*/  FFMA R121, R60, R87, R121 ;  /* 0x000000573c797223 */ /* 0x000fe20000000079 */
[C---:B------:R-:W-:Y:S01]  /*6ce0*/  FFMA R124, R87.reuse, R61, R124 ;  /* 0x0000003d577c7223 */ /* 0x040fe2000000007c */
[C---:B------:R-:W-:Y:S01]  /*6cf0*/  FFMA R127, R87.reuse, R62, R127 ;  /* 0x0000003e577f7223 */ /* 0x040fe2000000007f */
[----:B------:R-:W-:Y:S01]  /*6d00*/  FFMA R128, R87, R63, R128 ;  /* 0x0000003f57807223 */ /* 0x000fe20000000080 */
[C---:B------:R-:W-:Y:S01]  /*6d10*/  FFMA R130, R22.reuse, R28, RZ ;  /* 0x0000001c16827223 */ /* 0x040fe200000000ff */
[C---:B------:R-:W-:Y:S01]  /*6d20*/  FFMA R132, R22.reuse, R30, RZ ;  /* 0x0000001e16847223 */ /* 0x040fe200000000ff */
[----:B------:R-:W-:Y:S01]  /*6d30*/  FFMA R141, R22, R31, RZ ;  /* 0x0000001f168d7223 */ /* 0x000fe200000000ff */
[C---:B------:R-:W-:Y:S01]  /*6d40*/  FFMA R70, R65.reuse, R28, RZ ;  /* 0x0000001c41467223 */ /* 0x040fe200000000ff */
[C---:B------:R-:W-:Y:S01]  /*6d50*/  FFMA R122, R65.reuse, R29, RZ ;  /* 0x0000001d417a7223 */ /* 0x040fe200000000ff */
[C---:B------:R-:W-:Y:S01]  /*6d60*/  FFMA R120, R65.reuse, R30, RZ ;  /* 0x0000001e41787223 */ /* 0x040fe200000000ff */
[----:B------:R-:W-:Y:S01]  /*6d70*/  FFMA R111, R65, R31, RZ ;  /* 0x0000001f416f7223 */ /* 0x000fe200000000ff */
[C---:B0-----:R-:W-:Y:S01]  /*6d80*/  FFMA R90, R91.reuse, R28, RZ ;  /* 0x0000001c5b5a7223 */ /* 0x041fe200000000ff */
[----:B------:R-:W-:Y:S01]  /*6d90*/  FFMA R131, R91, R30, RZ ;  /* 0x0000001e5b837223 */ /* 0x000fe200000000ff */
[----:B-1----:R-:W-:Y:S01]  /*6da0*/  FFMA R18, R86, R15, RZ ;  /* 0x0000000f56127223 */ /* 0x002fe200000000ff */
[C---:B------:R-:W-:Y:S01]  /*6db0*/  FFMA R71, R19.reuse, R28, RZ ;  /* 0x0000001c13477223 */ /* 0x040fe200000000ff */
[-C--:B------:R-:W-:Y:S01]  /*6dc0*/  FFMA R5, R19, R29.reuse, RZ ;  /* 0x0000001d13057223 */ /* 0x080fe200000000ff */
[----:B------:R-:W-:Y:S01]  /*6dd0*/  FFMA R4, R91, R29, RZ ;  /* 0x0000001d5b047223 */ /* 0x000fe200000000ff */
[----:B------:R-:W-:Y:S01]  /*6de0*/  FFMA R18, R108, R87, R18 ;  /* 0x000000576c127223 */ /* 0x000fe20000000012 */
[C---:B--2---:R-:W-:Y:S01]  /*6df0*/  FFMA R142, R19.reuse, R30, RZ ;  /* 0x0000001e138e7223 */ /* 0x044fe200000000ff */
[-C--:B------:R-:W-:Y:S01]  /*6e00*/  FFMA R136, R19, R31.reuse, RZ ;  /* 0x0000001f13887223 */ /* 0x080fe200000000ff */
[----:B------:R-:W-:Y:S01]  /*6e10*/  FFMA R87, R91, R31, RZ ;  /* 0x0000001f5b577223 */ /* 0x000fe200000000ff */
[----:B------:R-:W0:Y:S04]  /*6e20*/  LDS.128 R52, [R68+0x190] ;  /* 0x0001900044347984 */ /* 0x000e280000000c00 */
[----:B------:R-:W1:Y:S01]  /*6e30*/  LDS.128 R28, [R68+0x3a0] ;  /* 0x0003a000441c7984 */ /* 0x000e620000000c00 */
[----:B------:R-:W-:Y:S01]  /*6e40*/  FFMA R78, R60, R58, R9 ;  /* 0x0000003a3c4e7223 */ /* 0x000fe20000000009 */
[C---:B------:R-:W-:Y:S01]  /*6e50*/  FFMA R140, R22.reuse, R12, RZ ;  /* 0x0000000c168c7223 */ /* 0x040fe200000000ff */
[C---:B------:R-:W-:Y:S01]  /*6e60*/  FFMA R9, R22.reuse, R13, RZ ;  /* 0x0000000d16097223 */ /* 0x040fe200000000ff */
[----:B------:R-:W-:Y:S01]  /*6e70*/  FFMA R125, R22, R15, RZ ;  /* 0x0000000f167d7223 */ /* 0x000fe200000000ff */
[----:B------:R-:W-:Y:S01]  /*6e80*/  FFMA R130, R25, R23, R130 ;  /* 0x0000001719827223 */ /* 0x000fe20000000082 */
[C---:B------:R-:W-:Y:S01]  /*6e90*/  FFMA R132, R23.reuse, R27, R132 ;  /* 0x0000001b17847223 */ /* 0x040fe20000000084 */
[----:B------:R-:W-:Y:S01]  /*6ea0*/  FFMA R141, R60, R23, R141 ;  /* 0x000000173c8d7223 */ /* 0x000fe2000000008d */
[C---:B------:R-:W-:Y:S01]  /*6eb0*/  FFMA R140, R23.reuse, R61, R140 ;  /* 0x0000003d178c7223 */ /* 0x040fe2000000008c */
[----:B------:R-:W-:Y:S01]  /*6ec0*/  FFMA R22, R23, R62, R9 ;  /* 0x0000003e17167223 */ /* 0x000fe20000000009 */
[----:B------:R-:W-:Y:S01]  /*6ed0*/  FFMA R125, R108, R23, R125 ;  /* 0x000000176c7d7223 */ /* 0x000fe2000000007d */
[C---:B------:R-:W-:Y:S01]  /*6ee0*/  FFMA R23, R65.reuse, R12, RZ ;  /* 0x0000000c41177223 */ /* 0x040fe200000000ff */
[C---:B------:R-:W-:Y:S01]  /*6ef0*/  FFMA R100, R65.reuse, R13, RZ ;  /* 0x0000000d41647223 */ /* 0x040fe200000000ff */
[C---:B------:R-:W-:Y:S01]  /*6f00*/  FFMA R9, R65.reuse, R14, RZ ;  /* 0x0000000e41097223 */ /* 0x040fe200000000ff */
[----:B------:R-:W-:Y:S01]  /*6f10*/  FFMA R101, R65, R15, RZ ;  /* 0x0000000f41657223 */ /* 0x000fe200000000ff */
[----:B------:R-:W-:Y:S01]  /*6f20*/  FFMA R70, R25, R66, R70 ;  /* 0x0000004219467223 */ /* 0x000fe20000000046 */
[C---:B------:R-:W-:Y:S01]  /*6f30*/  FFMA R122, R66.reuse, R26, R122 ;  /* 0x0000001a427a7223 */ /* 0x040fe2000000007a */
[----:B------:R-:W-:Y:S01]  /*6f40*/  FFMA R120, R66, R27, R120 ;  /* 0x0000001b42787223 */ /* 0x000fe20000000078 */
[----:B------:R-:W-:Y:S01]  /*6f50*/  FFMA R111, R60, R66, R111 ;  /* 0x000000423c6f7223 */ /* 0x000fe2000000006f */
[C---:B------:R-:W-:Y:S01]  /*6f60*/  FFMA R23, R66.reuse, R61, R23 ;  /* 0x0000003d42177223 */ /* 0x040fe20000000017 */
[C---:B------:R-:W-:Y:S01]  /*6f70*/  FFMA R100, R66.reuse, R62, R100 ;  /* 0x0000003e42647223 */ /* 0x040fe20000000064 */
[----:B------:R-:W-:Y:S01]  /*6f80*/  FFMA R9, R66, R63, R9 ;  /* 0x0000003f42097223 */ /* 0x000fe20000000009 */
[----:B------:R-:W-:Y:S01]  /*6f90*/  FFMA R101, R108, R66, R101 ;  /* 0x000000426c657223 */ /* 0x000fe20000000065 */
[-C--:B------:R-:W-:Y:S01]  /*6fa0*/  FFMA R143, R19, R12.reuse, RZ ;  /* 0x0000000c138f7223 */ /* 0x080fe200000000ff */
[----:B------:R-:W-:Y:S01]  /*6fb0*/  FFMA R115, R91, R12, RZ ;  /* 0x0000000c5b737223 */ /* 0x000fe200000000ff */
[-C--:B------:R-:W-:Y:S01]  /*6fc0*/  FFMA R66, R19, R13.reuse, RZ ;  /* 0x0000000d13427223 */ /* 0x080fe200000000ff */
[----:B------:R-:W-:Y:S01]  /*6fd0*/  FFMA R98, R91, R13, RZ ;  /* 0x0000000d5b627223 */ /* 0x000fe200000000ff */
[----:B------:R-:W-:Y:S01]  /*6fe0*/  FFMA R102, R25, R58, R102 ;  /* 0x0000003a19667223 */ /* 0x000fe20000000066 */
[C---:B------:R-:W-:Y:S01]  /*6ff0*/  FFMA R103, R58.reuse, R26, R103 ;  /* 0x0000001a3a677223 */ /* 0x040fe20000000067 */
[C---:B------:R-:W-:Y:S01]  /*7000*/  FFMA R109, R58.reuse, R62, R109 ;  /* 0x0000003e3a6d7223 */ /* 0x040fe2000000006d */
[----:B------:R-:W-:Y:S01]  /*7010*/  FFMA R110, R58, R63, R110 ;  /* 0x0000003f3a6e7223 */ /* 0x000fe2000000006e */
[----:B------:R-:W-:Y:S01]  /*7020*/  FFMA R113, R108, R58, R113 ;  /* 0x0000003a6c717223 */ /* 0x000fe20000000071 */
[-C--:B------:R-:W-:Y:S01]  /*7030*/  FFMA R58, R19, R14.reuse, RZ ;  /* 0x0000000e133a7223 */ /* 0x080fe200000000ff */
[----:B------:R-:W-:Y:S01]  /*7040*/  FFMA R65, R91, R14, RZ ;  /* 0x0000000e5b417223 */ /* 0x000fe200000000ff */
[-C--:B0-----:R-:W-:Y:S01]  /*7050*/  FFMA R12, R52, R26.reuse, R5 ;  /* 0x0000001a340c7223 */ /* 0x081fe20000000005 */
[----:B-1----:R-:W-:-:S02]  /*7060*/  FFMA R13, R28, R26, R4 ;  /* 0x0000001a1c0d7223 */ /* 0x002fc40000000004 */
[----:B------:R-:W0:Y:S01]  /*7070*/  LDS.64 R4, [R51+0x108] ;  /* 0x0001080033047984 */ /* 0x000e220000000a00 */
[C---:B------:R-:W-:Y:S01]  /*7080*/  FFMA R71, R52.reuse, R25, R71 ;  /* 0x0000001934477223 */ /* 0x040fe20000000047 */
[C---:B------:R-:W-:Y:S01]  /*7090*/  FFMA R142, R52.reuse, R27, R142 ;  /* 0x0000001b348e7223 */ /* 0x040fe2000000008e */
[C---:B------:R-:W-:Y:S01]  /*70a0*/  FFMA R136, R52.reuse, R60, R136 ;  /* 0x0000003c34887223 */ /* 0x040fe20000000088 */
[C---:B------:R-:W-:Y:S01]  /*70b0*/  FFMA R143, R52.reuse, R61, R143 ;  /* 0x0000003d348f7223 */ /* 0x040fe2000000008f */
[C---:B------:R-:W-:Y:S01]  /*70c0*/  FFMA R66, R52.reuse, R62, R66 ;  /* 0x0000003e34427223 */ /* 0x040fe20000000042 */
[----:B------:R-:W-:Y:S01]  /*70d0*/  FFMA R58, R52, R63, R58 ;  /* 0x0000003f343a7223 */ /* 0x000fe2000000003a */
[C---:B------:R-:W-:Y:S01]  /*70e0*/  FFMA R90, R28.reuse, R25, R90 ;  /* 0x000000191c5a7223 */ /* 0x040fe2000000005a */
[C---:B------:R-:W-:Y:S01]  /*70f0*/  FFMA R131, R28.reuse, R27, R131 ;  /* 0x0000001b1c837223 */ /* 0x040fe20000000083 */
[C---:B------:R-:W-:Y:S01]  /*7100*/  FFMA R87, R28.reuse, R60, R87 ;  /* 0x0000003c1c577223 */ /* 0x040fe20000000057 */
[C---:B------:R-:W-:Y:S01]  /*7110*/  FFMA R115, R28.reuse, R61, R115 ;  /* 0x0000003d1c737223 */ /* 0x040fe20000000073 */
[C---:B------:R-:W-:Y:S01]  /*7120*/  FFMA R98, R28.reuse, R62, R98 ;  /* 0x0000003e1c627223 */ /* 0x040fe20000000062 */
[----:B------:R-:W-:Y:S01]  /*7130*/  FFMA R65, R28, R63, R65 ;  /* 0x0000003f1c417223 */ /* 0x000fe20000000041 */
[----:B------:R-:W1:Y:S04]  /*7140*/  LDS.128 R24, [R68+0x110] ;  /* 0x0001100044187984 */ /* 0x000e680000000c00 */
[----:B------:R-:W2:Y:S01]  /*7150*/  LDS.128 R60, [R68+0x320] ;  /* 0x00032000443c7984 */ /* 0x000ea20000000c00 */
[-C--:B------:R-:W-:Y:S01]  /*7160*/  FFMA R64, R19, R15.reuse, RZ ;  /* 0x0000000f13407223 */ /* 0x080fe200000000ff */
[----:B------:R-:W-:-:S03]  /*7170*/  FFMA R15, R91, R15, RZ ;  /* 0x0000000f5b0f7223 */ /* 0x000fc600000000ff */
[-C--:B------:R-:W-:Y:S01]  /*7180*/  FFMA R64, R52, R108.reuse, R64 ;  /* 0x0000006c34407223 */ /* 0x080fe20000000040 */
[----:B------:R-:W-:Y:S01]  /*7190*/  FFMA R108, R28, R108, R15 ;  /* 0x0000006c1c6c7223 */ /* 0x000fe2000000000f */
[C---:B0-----:R-:W-:Y:S01]  /*71a0*/  FFMA R86, R4.reuse, R67, R70 ;  /* 0x0000004304567223 */ /* 0x041fe20000000046 */
[-C--:B------:R-:W-:Y:S01]  /*71b0*/  FFMA R19, R67, R5.reuse, R122 ;  /* 0x0000000543137223 */ /* 0x080fe2000000007a */
[-C--:B------:R-:W-:Y:S01]  /*71c0*/  FFMA R70, R53, R5.reuse, R12 ;  /* 0x0000000535467223 */ /* 0x080fe2000000000c */
[----:B------:R-:W-:Y:S02]  /*71d0*/  FFMA R122, R29, R5, R13 ;  /* 0x000000051d7a7223 */ /* 0x000fe4000000000d */
[----:B------:R-:W0:Y:S01]  /*71e0*/  LDS.128 R12, [R51+0x110] ;  /* 0x00011000330c7984 */ /* 0x000e220000000c00 */
[C---:B------:R-:W-:Y:S01]  /*71f0*/  FFMA R99, R4.reuse, R10, R99 ;  /* 0x0000000a04637223 */ /* 0x040fe20000000063 */
[C---:B------:R-:W-:Y:S01]  /*7200*/  FFMA R102, R4.reuse, R59, R102 ;  /* 0x0000003b04667223 */ /* 0x040fe20000000066 */
[C---:B------:R-:W-:Y:S01]  /*7210*/  FFMA R71, R4.reuse, R53, R71 ;  /* 0x0000003504477223 */ /* 0x040fe20000000047 */
[C---:B------:R-:W-:Y:S01]  /*7220*/  FFMA R69, R4.reuse, R6, R69 ;  /* 0x0000000604457223 */ /* 0x040fe20000000045 */
[----:B------:R-:W-:Y:S01]  /*7230*/  FFMA R90, R4, R29, R90 ;  /* 0x0000001d045a7223 */ /* 0x000fe2000000005a */
[-C--:B------:R-:W-:Y:S01]  /*7240*/  FFMA R97, R10, R5.reuse, R97 ;  /* 0x000000050a617223 */ /* 0x080fe20000000061 */
[-C--:B------:R-:W-:Y:S01]  /*7250*/  FFMA R103, R59, R5.reuse, R103 ;  /* 0x000000053b677223 */ /* 0x080fe20000000067 */
[-C--:B-1----:R-:W-:Y:S01]  /*7260*/  FFMA R130, R24, R4.reuse, R130 ;  /* 0x0000000418827223 */ /* 0x082fe20000000082 */
[-C--:B------:R-:W-:Y:S01]  /*7270*/  FFMA R77, R6, R5.reuse, R77 ;  /* 0x00000005064d7223 */ /* 0x080fe2000000004d */
[-C--:B------:R-:W-:Y:S01]  /*7280*/  FFMA R137, R24, R5.reuse, R137 ;  /* 0x0000000518897223 */ /* 0x080fe20000000089 */
[C---:B--2---:R-:W-:Y:S01]  /*7290*/  FFMA R112, R60.reuse, R4, R112 ;  /* 0x000000043c707223 */ /* 0x044fe20000000070 */
[----:B------:R-:W-:-:S02]  /*72a0*/  FFMA R119, R60, R5, R119 ;  /* 0x000000053c777223 */ /* 0x000fc40000000077 */
[----:B------:R-:W1:Y:S01]  /*72b0*/  LDS.64 R4, [R51+0x120] ;  /* 0x0001200033047984 */ /* 0x000e620000000a00 */
[C---:B0-----:R-:W-:Y:S01]  /*72c0*/  FFMA R91, R12.reuse, R10, R76 ;  /* 0x0000000a0c5b7223 */ /* 0x041fe2000000004c */
[C---:B------:R-:W-:Y:S01]  /*72d0*/  FFMA R76, R12.reuse, R6, R114 ;  /* 0x000000060c4c7223 */ /* 0x040fe20000000072 */
[C---:B------:R-:W-:Y:S01]  /*72e0*/  FFMA R52, R12.reuse, R67, R120 ;  /* 0x000000430c347223 */ /* 0x040fe20000000078 */
[----:B------:R-:W-:Y:S01]  /*72f0*/  FFMA R105, R12, R59, R105 ;  /* 0x0000003b0c697223 */ /* 0x000fe20000000069 */
[-C--:B------:R-:W-:Y:S01]  /*7300*/  FFMA R132, R24, R12.reuse, R132 ;  /* 0x0000000c18847223 */ /* 0x080fe20000000084 */
[----:B------:R-:W-:Y:S01]  /*7310*/  FFMA R142, R12, R53, R142 ;  /* 0x000000350c8e7223 */ /* 0x000fe2000000008e */
[----:B------:R-:W-:Y:S01]  /*7320*/  FFMA R120, R60, R12, R129 ;  /* 0x0000000c3c787223 */ /* 0x000fe20000000081 */
[----:B------:R-:W-:Y:S01]  /*7330*/  FFMA R114, R12, R29, R131 ;  /* 0x0000001d0c727223 */ /* 0x000fe20000000083 */
[-C--:B------:R-:W-:Y:S01]  /*7340*/  FFMA R12, R59, R13.reuse, R78 ;  /* 0x0000000d3b0c7223 */ /* 0x080fe2000000004e */
[-C--:B------:R-:W-:Y:S01]  /*7350*/  FFMA R28, R6, R13.reuse, R85 ;  /* 0x0000000d061c7223 */ /* 0x080fe20000000055 */
[CC--:B------:R-:W-:Y:S01]  /*7360*/  FFMA R118, R10.reuse, R13.reuse, R118 ;  /* 0x0000000d0a767223 */ /* 0x0c0fe20000000076 */
[----:B------:R-:W-:Y:S01]  /*7370*/  FFMA R78, R67, R13, R111 ;  /* 0x0000000d434e7223 */ /* 0x000fe2000000006f */
[C---:B------:R-:W-:Y:S01]  /*7380*/  FFMA R126, R10.reuse, R14, R126 ;  /* 0x0000000e0a7e7223 */ /* 0x040fe2000000007e */
[----:B------:R-:W-:Y:S01]  /*7390*/  FFMA R117, R10, R15, R117 ;  /* 0x0000000f0a757223 */ /* 0x000fe20000000075 */
[----:B------:R-:W-:Y:S01]  /*73a0*/  FFMA R141, R24, R13, R141 ;  /* 0x0000000d188d7223 */ /* 0x000fe2000000008d */
[----:B-1----:R-:W-:Y:S01]  /*73b0*/  FFMA R85, R4, R10, R56 ;  /* 0x0000000a04557223 */ /* 0x002fe20000000038 */
[----:B------:R-:W-:Y:S01]  /*73c0*/  FFMA R96, R10, R5, R96 ;  /* 0x000000050a607223 */ /* 0x000fe20000000060 */
[-C--:B------:R-:W-:Y:S01]  /*73d0*/  FFMA R136, R53, R13.reuse, R136 ;  /* 0x0000000d35887223 */ /* 0x080fe20000000088 */
[-C--:B------:R-:W-:Y:S01]  /*73e0*/  FFMA R121, R60, R13.reuse, R121 ;  /* 0x0000000d3c797223 */ /* 0x080fe20000000079 */
[----:B------:R-:W-:Y:S01]  /*73f0*/  FFMA R111, R29, R13, R87 ;  /* 0x0000000d1d6f7223 */ /* 0x000fe20000000057 */
[C---:B------:R-:W-:Y:S01]  /*7400*/  FFMA R140, R24.reuse, R14, R140 ;  /* 0x0000000e188c7223 */ /* 0x040fe2000000008c */
[C---:B------:R-:W-:Y:S01]  /*7410*/  FFMA R10, R24.reuse, R15, R22 ;  /* 0x0000000f180a7223 */ /* 0x040fe20000000016 */
[C---:B------:R-:W-:Y:S01]  /*7420*/  FFMA R123, R24.reuse, R4, R123 ;  /* 0x00000004187b7223 */ /* 0x040fe2000000007b */
[----:B------:R-:W-:Y:S01]  /*7430*/  FFMA R125, R24, R5, R125 ;  /* 0x00000005187d7223 */ /* 0x000fe2000000007d */
[-C--:B------:R-:W-:Y:S01]  /*7440*/  FFMA R13, R59, R14.reuse, R57 ;  /* 0x0000000e3b0d7223 */ /* 0x080fe20000000039 */
[-C--:B------:R-:W-:Y:S01]  /*7450*/  FFMA R143, R53, R14.reuse, R143 ;  /* 0x0000000e358f7223 */ /* 0x080fe2000000008f */
[-C--:B------:R-:W-:Y:S01]  /*7460*/  FFMA R24, R6, R14.reuse, R21 ;  /* 0x0000000e06187223 */ /* 0x080fe20000000015 */
[-C--:B------:R-:W-:Y:S01]  /*7470*/  FFMA R87, R67, R14.reuse, R23 ;  /* 0x0000000e43577223 */ /* 0x080fe20000000017 */
[-C--:B------:R-:W-:Y:S01]  /*7480*/  FFMA R124, R60, R14.reuse, R124 ;  /* 0x0000000e3c7c7223 */ /* 0x080fe2000000007c */
[----:B------:R-:W-:Y:S01]  /*7490*/  FFMA R115, R29, R14, R115 ;  /* 0x0000000e1d737223 */ /* 0x000fe20000000073 */
[C---:B------:R-:W-:Y:S01]  /*74a0*/  FFMA R109, R59.reuse, R15, R109 ;  /* 0x0000000f3b6d7223 */ /* 0x040fe2000000006d */
[----:B------:R-:W-:Y:S01]  /*74b0*/  FFMA R110, R4, R59, R110 ;  /* 0x0000003b046e7223 */ /* 0x000fe2000000006e */
[----:B------:R-:W-:Y:S01]  /*74c0*/  FFMA R113, R59, R5, R113 ;  /* 0x000000053b717223 */ /* 0x000fe20000000071 */
[CC--:B------:R-:W-:Y:S01]  /*74d0*/  FFMA R22, R53.reuse, R15.reuse, R66 ;  /* 0x0000000f35167223 */ /* 0x0c0fe20000000042 */
[----:B------:R-:W-:Y:S01]  /*74e0*/  FFMA R127, R60, R15, R127 ;  /* 0x0000000f3c7f7223 */ /* 0x000fe2000000007f */
[----:B------:R-:W-:Y:S01]  /*74f0*/  FFMA R21, R4, R53, R58 ;  /* 0x0000003504157223 */ /* 0x000fe2000000003a */
[-C--:B------:R-:W-:Y:S01]  /*7500*/  FFMA R23, R53, R5.reuse, R64 ;  /* 0x0000000535177223 */ /* 0x080fe20000000040 */
[C---:B------:R-:W-:Y:S01]  /*7510*/  FFMA R128, R60.reuse, R4, R128 ;  /* 0x000000043c807223 */ /* 0x040fe20000000080 */
[----:B------:R-:W-:Y:S01]  /*7520*/  FFMA R14, R60, R5, R18 ;  /* 0x000000053c0e7223 */ /* 0x000fe20000000012 */
[C---:B------:R-:W-:Y:S01]  /*7530*/  FFMA R100, R67.reuse, R15, R100 ;  /* 0x0000000f43647223 */ /* 0x040fe20000000064 */
[C---:B------:R-:W-:Y:S01]  /*7540*/  FFMA R53, R4.reuse, R67, R9 ;  /* 0x0000004304357223 */ /* 0x040fe20000000009 */
[----:B------:R-:W-:Y:S01]  /*7550*/  FFMA R101, R67, R5, R101 ;  /* 0x0000000543657223 */ /* 0x000fe20000000065 */
[----:B------:R-:W-:Y:S01]  /*7560*/  FFMA R60, R4, R29, R65 ;  /* 0x0000001d043c7223 */ /* 0x000fe20000000041 */
[----:B------:R-:W0:Y:S04]  /*7570*/  LDS.128 R56, [R51+0x1a0] ;  /* 0x0001a00033387984 */ /* 0x000e280000000c00 */
[----:B------:R-:W1:Y:S04]  /*7580*/  LDS.128 R64, [R51+0x190] ;  /* 0x0001900033407984 */ /* 0x000e680000000c00 */
[----:B------:R-:W2:Y:S01]  /*7590*/  LDS R59, [R51+0x18c] ;  /* 0x00018c00333b7984 */ /* 0x000ea20000000800 */
[-C--:B------:R-:W-:Y:S01]  /*75a0*/  FFMA R79, R6, R15.reuse, R79 ;  /* 0x0000000f064f7223 */ /* 0x080fe2000000004f */
[C---:B------:R-:W-:Y:S01]  /*75b0*/  FFMA R98, R29.reuse, R15, R98 ;  /* 0x0000000f1d627223 */ /* 0x040fe20000000062 */
[----:B------:R-:W-:Y:S01]  /*75c0*/  FFMA R15, R4, R6, R8 ;  /* 0x00000006040f7223 */ /* 0x000fe20000000008 */
[-C--:B------:R-:W-:Y:S01]  /*75d0*/  FFMA R116, R6, R5.reuse, R116 ;  /* 0x0000000506747223 */ /* 0x080fe20000000074 */
[----:B------:R-:W-:Y:S01]  /*75e0*/  FFMA R108, R29, R5, R108 ;  /* 0x000000051d6c7223 */ /* 0x000fe2000000006c */
[C---:B0-----:R-:W-:Y:S01]  /*75f0*/  FFMA R6, R56.reuse, R11, R117 ;  /* 0x0000000b38067223 */ /* 0x041fe20000000075 */
[C---:B------:R-:W-:Y:S01]  /*7600*/  FFMA R85, R11.reuse, R57, R85 ;  /* 0x000000390b557223 */ /* 0x040fe20000000055 */
[C---:B------:R-:W-:Y:S01]  /*7610*/  FFMA R96, R11.reuse, R58, R96 ;  /* 0x0000003a0b607223 */ /* 0x040fe20000000060 */
[----:B------:R-:W-:Y:S01]  /*7620*/  FFMA R18, R56, R25, R10 ;  /* 0x0000001938127223 */ /* 0x000fe2000000000a */
[----:B-1----:R-:W-:Y:S01]  /*7630*/  FFMA R97, R64, R11, R97 ;  /* 0x0000000b40617223 */ /* 0x002fe20000000061 */
[C---:B------:R-:W-:Y:S01]  /*7640*/  FFMA R91, R11.reuse, R65, R91 ;  /* 0x000000410b5b7223 */ /* 0x040fe2000000005b */
[C---:B------:R-:W-:Y:S01]  /*7650*/  FFMA R4, R11.reuse, R66, R118 ;  /* 0x000000420b047223 */ /* 0x040fe20000000076 */
[----:B------:R-:W-:Y:S01]  /*7660*/  FFMA R5, R11, R67, R126 ;  /* 0x000000430b057223 */ /* 0x000fe2000000007e */
[----:B--2---:R-:W-:-:S02]  /*7670*/  FFMA R99, R59, R11, R99 ;  /* 0x0000000b3b637223 */ /* 0x004fc40000000063 */
[----:B------:R-:W0:Y:S01]  /*7680*/  LDS.128 R8, [R68+0x90] ;  /* 0x0000900044087984 */ /* 0x000e220000000c00 */
[CC--:B------:R-:W-:Y:S01]  /*7690*/  FFMA R29, R7.reuse, R66.reuse, R28 ;  /* 0x00000042071d7223 */ /* 0x0c0fe2000000001c */
[----:B------:R-:W-:Y:S01]  /*76a0*/  FFMA R28, R7, R67, R24 ;  /* 0x00000043071c7223 */ /* 0x000fe20000000018 */
[-C--:B------:R-:W-:Y:S01]  /*76b0*/  FFMA R130, R59, R25.reuse, R130 ;  /* 0x000000193b827223 */ /* 0x080fe20000000082 */
[----:B------:R-:W-:Y:S01]  /*76c0*/  FFMA R137, R64, R25, R137 ;  /* 0x0000001940897223 */ /* 0x000fe20000000089 */
[C---:B------:R-:W-:Y:S01]  /*76d0*/  FFMA R132, R25.reuse, R65, R132 ;  /* 0x0000004119847223 */ /* 0x040fe20000000084 */
[C---:B------:R-:W-:Y:S01]  /*76e0*/  FFMA R141, R25.reuse, R66, R141 ;  /* 0x00000042198d7223 */ /* 0x040fe2000000008d */
[C---:B------:R-:W-:Y:S01]  /*76f0*/  FFMA R140, R25.reuse, R67, R140 ;  /* 0x00000043198c7223 */ /* 0x040fe2000000008c */
[C---:B------:R-:W-:Y:S01]  /*7700*/  FFMA R123, R25.reuse, R57, R123 ;  /* 0x00000039197b7223 */ /* 0x040fe2000000007b */
[----:B------:R-:W-:Y:S01]  /*7710*/  FFMA R125, R25, R58, R125 ;  /* 0x0000003a197d7223 */ /* 0x000fe2000000007d */
[----:B------:R-:W-:Y:S01]  /*7720*/  FFMA R24, R56, R7, R79 ;  /* 0x0000000738187223 */ /* 0x000fe2000000004f */
[CC--:B------:R-:W-:Y:S01]  /*7730*/  FFMA R71, R59.reuse, R54.reuse, R71 ;  /* 0x000000363b477223 */ /* 0x0c0fe20000000047 */
[----:B------:R-:W-:Y:S01]  /*7740*/  FFMA R70, R64, R54, R70 ;  /* 0x0000003640467223 */ /* 0x000fe20000000046 */
[C---:B------:R-:W-:Y:S01]  /*7750*/  FFMA R142, R54.reuse, R65, R142 ;  /* 0x00000041368e7223 */ /* 0x040fe2000000008e */
[C---:B------:R-:W-:Y:S01]  /*7760*/  FFMA R136, R54.reuse, R66, R136 ;  /* 0x0000004236887223 */ /* 0x040fe20000000088 */
[----:B------:R-:W-:Y:S01]  /*7770*/  FFMA R143, R54, R67, R143 ;  /* 0x00000043368f7223 */ /* 0x000fe2000000008f */
[----:B------:R-:W-:Y:S01]  /*7780*/  FFMA R22, R56, R54, R22 ;  /* 0x0000003638167223 */ /* 0x000fe20000000016 */
[C---:B------:R-:W-:Y:S01]  /*7790*/  FFMA R21, R54.reuse, R57, R21 ;  /* 0x0000003936157223 */ /* 0x040fe20000000015 */
[-C--:B------:R-:W-:Y:S01]  /*77a0*/  FFMA R23, R54, R58.reuse, R23 ;  /* 0x0000003a36177223 */ /* 0x080fe20000000017 */
[-C--:B------:R-:W-:Y:S01]  /*77b0*/  FFMA R69, R59, R7.reuse, R69 ;  /* 0x000000073b457223 */ /* 0x080fe20000000045 */
[----:B------:R-:W-:Y:S01]  /*77c0*/  FFMA R77, R64, R7, R77 ;  /* 0x00000007404d7223 */ /* 0x000fe2000000004d */
[C---:B------:R-:W-:Y:S01]  /*77d0*/  FFMA R76, R7.reuse, R65, R76 ;  /* 0x00000041074c7223 */ /* 0x040fe2000000004c */
[C---:B------:R-:W-:Y:S01]  /*77e0*/  FFMA R25, R7.reuse, R57, R15 ;  /* 0x0000003907197223 */ /* 0x040fe2000000000f */
[-C--:B------:R-:W-:Y:S01]  /*77f0*/  FFMA R79, R7, R58.reuse, R116 ;  /* 0x0000003a074f7223 */ /* 0x080fe20000000074 */
[----:B------:R-:W-:Y:S01]  /*7800*/  FFMA R7, R61, R58, R14 ;  /* 0x0000003a3d077223 */ /* 0x000fe2000000000e */
[C---:B0-----:R-:W-:Y:S01]  /*7810*/  FFMA R54, R8.reuse, R66, R12 ;  /* 0x0000004208367223 */ /* 0x041fe2000000000c */
[----:B------:R-:W-:-:S02]  /*7820*/  FFMA R116, R8, R67, R13 ;  /* 0x0000004308747223 */ /* 0x000fc4000000000d */
[----:B------:R-:W0:Y:S01]  /*7830*/  LDS.128 R12, [R68+0x2a0] ;  /* 0x0002a000440c7984 */ /* 0x000e220000000c00 */
[C---:B------:R-:W-:Y:S01]  /*7840*/  FFMA R117, R8.reuse, R64, R103 ;  /* 0x0000004008757223 */ /* 0x040fe20000000067 */
[----:B------:R-:W-:Y:S01]  /*7850*/  FFMA R103, R8, R65, R105 ;  /* 0x0000004108677223 */ /* 0x000fe20000000069 */
[----:B------:R-:W-:Y:S01]  /*7860*/  FFMA R105, R30, R57, R60 ;  /* 0x000000391e697223 */ /* 0x000fe2000000003c */
[C---:B------:R-:W-:Y:S01]  /*7870*/  FFMA R102, R8.reuse, R59, R102 ;  /* 0x0000003b08667223 */ /* 0x040fe20000000066 */
[C---:B------:R-:W-:Y:S01]  /*7880*/  FFMA R109, R8.reuse, R56, R109 ;  /* 0x00000038086d7223 */ /* 0x040fe2000000006d */
[C---:B------:R-:W-:Y:S01]  /*7890*/  FFMA R110, R8.reuse, R57, R110 ;  /* 0x00000039086e7223 */ /* 0x040fe2000000006e */
[----:B------:R-:W-:Y:S01]  /*78a0*/  FFMA R129, R8, R58, R113 ;  /* 0x0000003a08817223 */ /* 0x000fe20000000071 */
[-C--:B------:R-:W-:Y:S01]  /*78b0*/  FFMA R112, R59, R61.reuse, R112 ;  /* 0x0000003d3b707223 */ /* 0x080fe20000000070 */
[----:B------:R-:W-:Y:S01]  /*78c0*/  FFMA R119, R64, R61, R119 ;  /* 0x0000003d40777223 */ /* 0x000fe20000000077 */
[C---:B------:R-:W-:Y:S01]  /*78d0*/  FFMA R120, R61.reuse, R65, R120 ;  /* 0x000000413d787223 */ /* 0x040fe20000000078 */
[C---:B------:R-:W-:Y:S01]  /*78e0*/  FFMA R121, R61.reuse, R66, R121 ;  /* 0x000000423d797223 */ /* 0x040fe20000000079 */
[C---:B------:R-:W-:Y:S01]  /*78f0*/  FFMA R124, R61.reuse, R67, R124 ;  /* 0x000000433d7c7223 */ /* 0x040fe2000000007c */
[----:B------:R-:W-:Y:S01]  /*7900*/  FFMA R127, R56, R61, R127 ;  /* 0x0000003d387f7223 */ /* 0x000fe2000000007f */
[----:B------:R-:W-:Y:S01]  /*7910*/  FFMA R128, R61, R57, R128 ;  /* 0x000000393d807223 */ /* 0x000fe20000000080 */
[-C--:B------:R-:W-:Y:S01]  /*7920*/  FFMA R8, R59, R30.reuse, R90 ;  /* 0x0000001e3b087223 */ /* 0x080fe2000000005a */
[----:B------:R-:W-:Y:S01]  /*7930*/  FFMA R122, R64, R30, R122 ;  /* 0x0000001e407a7223 */ /* 0x000fe2000000007a */
[C---:B------:R-:W-:Y:S01]  /*7940*/  FFMA R114, R30.reuse, R65, R114 ;  /* 0x000000411e727223 */ /* 0x040fe20000000072 */
[C---:B------:R-:W-:Y:S01]  /*7950*/  FFMA R111, R30.reuse, R66, R111 ;  /* 0x000000421e6f7223 */ /* 0x040fe2000000006f */
[-C--:B------:R-:W-:Y:S01]  /*7960*/  FFMA R115, R30, R67.reuse, R115 ;  /* 0x000000431e737223 */ /* 0x080fe20000000073 */
[----:B------:R-:W-:Y:S01]  /*7970*/  FFMA R98, R56, R30, R98 ;  /* 0x0000001e38627223 */ /* 0x000fe20000000062 */
[----:B------:R-:W-:Y:S01]  /*7980*/  FFMA R30, R30, R58, R108 ;  /* 0x0000003a1e1e7223 */ /* 0x000fe2000000006c */
[C---:B0-----:R-:W-:Y:S01]  /*7990*/  FFMA R60, R12.reuse, R66, R78 ;  /* 0x000000420c3c7223 */ /* 0x041fe2000000004e */
[C---:B------:R-:W-:Y:S01]  /*79a0*/  FFMA R78, R12.reuse, R67, R87 ;  /* 0x000000430c4e7223 */ /* 0x040fe20000000057 */
[C---:B------:R-:W-:Y:S01]  /*79b0*/  FFMA R86, R12.reuse, R59, R86 ;  /* 0x0000003b0c567223 */ /* 0x040fe20000000056 */
[C---:B------:R-:W-:Y:S01]  /*79c0*/  FFMA R19, R12.reuse, R64, R19 ;  /* 0x000000400c137223 */ /* 0x040fe20000000013 */
[C---:B------:R-:W-:Y:S01]  /*79d0*/  FFMA R61, R12.reuse, R65, R52 ;  /* 0x000000410c3d7223 */ /* 0x040fe20000000034 */
[C---:B------:R-:W-:Y:S01]  /*79e0*/  FFMA R87, R12.reuse, R56, R100 ;  /* 0x000000380c577223 */ /* 0x040fe20000000064 */
[C---:B------:R-:W-:Y:S01]  /*79f0*/  FFMA R131, R12.reuse, R57, R53 ;  /* 0x000000390c837223 */ /* 0x040fe20000000035 */
[----:B------:R-:W-:Y:S01]  /*7a00*/  FFMA R101, R12, R58, R101 ;  /* 0x0000003a0c657223 */ /* 0x000fe20000000065 */
[----:B------:R-:W0:Y:S04]  /*7a10*/  LDS.128 R64, [R51+0x220] ;  /* 0x0002200033407984 */ /* 0x000e280000000c00 */
[----:B------:R-:W1:Y:S01]  /*7a20*/  LDS.128 R56, [R51+0x210] ;  /* 0x0002100033387984 */ /* 0x000e620000000c00 */
[----:B0-----:R-:W-:Y:S01]  /*7a30*/  FFMA R143, R64, R55, R143 ;  /* 0x00000037408f7223 */ /* 0x001fe2000000008f */
[C---:B------:R-:W-:Y:S01]  /*7a40*/  FFMA R22, R55.reuse, R65, R22 ;  /* 0x0000004137167223 */ /* 0x040fe20000000016 */
[C---:B------:R-:W-:Y:S01]  /*7a50*/  FFMA R21, R55.reuse, R66, R21 ;  /* 0x0000004237157223 */ /* 0x040fe20000000015 */
[----:B------:R-:W-:Y:S01]  /*7a60*/  FFMA R23, R55, R67, R23 ;  /* 0x0000004337177223 */ /* 0x000fe20000000017 */
[----:B-1----:R-:W-:Y:S01]  /*7a70*/  FFMA R113, R9, R59, R54 ;  /* 0x0000003b09717223 */ /* 0x002fe20000000036 */
[----:B------:R-:W-:Y:S01]  /*7a80*/  FFMA R71, R56, R55, R71 ;  /* 0x0000003738477223 */ /* 0x000fe20000000047 */
[C---:B------:R-:W-:Y:S01]  /*7a90*/  FFMA R70, R55.reuse, R57, R70 ;  /* 0x0000003937467223 */ /* 0x040fe20000000046 */
[C---:B------:R-:W-:Y:S01]  /*7aa0*/  FFMA R142, R55.reuse, R58, R142 ;  /* 0x0000003a378e7223 */ /* 0x040fe2000000008e */
[----:B------:R-:W-:-:S02]  /*7ab0*/  FFMA R136, R55, R59, R136 ;  /* 0x0000003b37887223 */ /* 0x000fc40000000088 */
[----:B------:R-:W0:Y:S01]  /*7ac0*/  LDS.128 R52, [R68+0x10] ;  /* 0x0000100044347984 */ /* 0x000e220000000c00 */
[----:B------:R-:W-:Y:S01]  /*7ad0*/  FFMA R86, R56, R13, R86 ;  /* 0x0000000d38567223 */ /* 0x000fe20000000056 */
[C---:B------:R-:W-:Y:S01]  /*7ae0*/  FFMA R19, R13.reuse, R57, R19 ;  /* 0x000000390d137223 */ /* 0x040fe20000000013 */
[C---:B------:R-:W-:Y:S01]  /*7af0*/  FFMA R61, R13.reuse, R58, R61 ;  /* 0x0000003a0d3d7223 */ /* 0x040fe2000000003d */
[C---:B------:R-:W-:Y:S01]  /*7b00*/  FFMA R60, R13.reuse, R59, R60 ;  /* 0x0000003b0d3c7223 */ /* 0x040fe2000000003c */
[----:B------:R-:W-:Y:S01]  /*7b10*/  FFMA R78, R64, R13, R78 ;  /* 0x0000000d404e7223 */ /* 0x000fe2000000004e */
[CC--:B------:R-:W-:Y:S01]  /*7b20*/  FFMA R87, R13.reuse, R65.reuse, R87 ;  /* 0x000000410d577223 */ /* 0x0c0fe20000000057 */
[----:B------:R-:W-:Y:S01]  /*7b30*/  FFMA R131, R13, R66, R131 ;  /* 0x000000420d837223 */ /* 0x000fe20000000083 */
[----:B------:R-:W-:Y:S01]  /*7b40*/  FFMA R126, R9, R65, R109 ;  /* 0x00000041097e7223 */ /* 0x000fe2000000006d */
[----:B------:R-:W-:Y:S01]  /*7b50*/  FFMA R13, R13, R67, R101 ;  /* 0x000000430d0d7223 */ /* 0x000fe20000000065 */
[----:B------:R-:W-:Y:S01]  /*7b60*/  FFMA R112, R56, R62, R112 ;  /* 0x0000003e38707223 */ /* 0x000fe20000000070 */
[C---:B------:R-:W-:Y:S01]  /*7b70*/  FFMA R119, R62.reuse, R57, R119 ;  /* 0x000000393e777223 */ /* 0x040fe20000000077 */
[C---:B------:R-:W-:Y:S01]  /*7b80*/  FFMA R120, R62.reuse, R58, R120 ;  /* 0x0000003a3e787223 */ /* 0x040fe20000000078 */
[----:B------:R-:W-:Y:S01]  /*7b90*/  FFMA R121, R62, R59, R121 ;  /* 0x0000003b3e797223 */ /* 0x000fe20000000079 */
[----:B------:R-:W-:Y:S01]  /*7ba0*/  FFMA R124, R64, R62, R124 ;  /* 0x0000003e407c7223 */ /* 0x000fe2000000007c */
[C---:B------:R-:W-:Y:S01]  /*7bb0*/  FFMA R127, R62.reuse, R65, R127 ;  /* 0x000000413e7f7223 */ /* 0x040fe2000000007f */
[C---:B------:R-:W-:Y:S01]  /*7bc0*/  FFMA R128, R62.reuse, R66, R128 ;  /* 0x000000423e807223 */ /* 0x040fe20000000080 */
[----:B------:R-:W-:Y:S01]  /*7bd0*/  FFMA R62, R62, R67, R7 ;  /* 0x000000433e3e7223 */ /* 0x000fe20000000007 */
[C---:B0-----:R-:W-:Y:S01]  /*7be0*/  FFMA R108, R52.reuse, R59, R4 ;  /* 0x0000003b346c7223 */ /* 0x041fe20000000004 */
[C---:B------:R-:W-:Y:S01]  /*7bf0*/  FFMA R101, R52.reuse, R64, R5 ;  /* 0x0000004034657223 */ /* 0x040fe20000000005 */
[----:B------:R-:W-:-:S02]  /*7c00*/  FFMA R109, R52, R65, R6 ;  /* 0x00000041346d7223 */ /* 0x000fc40000000006 */
[----:B------:R-:W0:Y:S01]  /*7c10*/  LDS.128 R4, [R68+0x220] ;  /* 0x0002200044047984 */ /* 0x000e220000000c00 */
[C---:B------:R-:W-:Y:S01]  /*7c20*/  FFMA R90, R9.reuse, R57, R117 ;  /* 0x00000039095a7223 */ /* 0x040fe20000000075 */
[C---:B------:R-:W-:Y:S01]  /*7c30*/  FFMA R118, R9.reuse, R66, R110 ;  /* 0x0000004209767223 */ /* 0x040fe2000000006e */
[-C--:B------:R-:W-:Y:S01]  /*7c40*/  FFMA R102, R56, R9.reuse, R102 ;  /* 0x0000000938667223 */ /* 0x080fe20000000066 */
[C---:B------:R-:W-:Y:S01]  /*7c50*/  FFMA R100, R9.reuse, R58, R103 ;  /* 0x0000003a09647223 */ /* 0x040fe20000000067 */
        /* <DEDUP_REMOVED lines=10> */
[C---:B------:R-:W-:Y:S01]  /*7d00*/  FFMA R117, R52.reuse, R56, R99 ;  /* 0x0000003834757223 */ /* 0x040fe20000000063 */
        /* <DEDUP_REMOVED lines=9> */
[C---:B------:R-:W-:Y:S01]  /*7da0*/  FFMA R98, R31.reuse, R65, R98 ;  /* 0x000000411f627223 */ /* 0x040fe20000000062 */
[C---:B------:R-:W-:Y:S01]  /*7db0*/  FFMA R105, R31.reuse, R66, R105 ;  /* 0x000000421f697223 */ /* 0x040fe20000000069 */
        /* <DEDUP_REMOVED lines=10> */
[----:B------:R-:W1:Y:S04]  /*7e60*/  LDS.128 R56, [R51+0x2a0] ;  /* 0x0002a00033387984 */ /* 0x000e680000000c00 */
[----:B------:R-:W2:Y:S01]  /*7e70*/  LDS R4, [R51+0x2b0] ;  /* 0x0002b00033047984 */ /* 0x000ea20000000800 */
[----:B0-----:R-:W-:Y:S01]  /*7e80*/  FFMA R79, R5, R31, R76 ;  /* 0x0000001f054f7223 */ /* 0x001fe2000000004c */
[----:B------:R-:W-:Y:S01]  /*7e90*/  FFMA R130, R29, R27, R130 ;  /* 0x0000001b1d827223 */ /* 0x000fe20000000082 */
[C---:B------:R-:W-:Y:S01]  /*7ea0*/  FFMA R137, R27.reuse, R30, R137 ;  /* 0x0000001e1b897223 */ /* 0x040fe20000000089 */
[----:B------:R-:W-:Y:S01]  /*7eb0*/  FFMA R132, R27, R31, R132 ;  /* 0x0000001f1b847223 */ /* 0x000fe20000000084 */
[----:B-1----:R-:W-:Y:S01]  /*7ec0*/  FFMA R8, R53, R59, R9 ;  /* 0x0000003b35087223 */ /* 0x002fe20000000009 */
[----:B------:R-:W-:Y:S01]  /*7ed0*/  FFMA R141, R56, R27, R141 ;  /* 0x0000001b388d7223 */ /* 0x000fe2000000008d */
[C---:B------:R-:W-:Y:S01]  /*7ee0*/  FFMA R140, R27.reuse, R57, R140 ;  /* 0x000000391b8c7223 */ /* 0x040fe2000000008c */
[C---:B------:R-:W-:Y:S01]  /*7ef0*/  FFMA R18, R27.reuse, R58, R18 ;  /* 0x0000003a1b127223 */ /* 0x040fe20000000012 */
[C---:B--2---:R-:W-:Y:S01]  /*7f00*/  FFMA R9, R4.reuse, R53, R26 ;  /* 0x0000003504097223 */ /* 0x044fe2000000001a */
[----:B------:R-:W-:Y:S01]  /*7f10*/  FFMA R123, R27, R59, R123 ;  /* 0x0000003b1b7b7223 */ /* 0x000fe2000000007b */
[----:B------:R-:W-:Y:S01]  /*7f20*/  FFMA R125, R4, R27, R125 ;  /* 0x0000001b047d7223 */ /* 0x000fe2000000007d */
[C---:B------:R-:W-:Y:S01]  /*7f30*/  FFMA R76, R5.reuse, R57, R64 ;  /* 0x00000039054c7223 */ /* 0x040fe20000000040 */
[----:B------:R-:W0:Y:S04]  /*7f40*/  LDS.128 R24, [R68+0x1a0] ;  /* 0x0001a00044187984 */ /* 0x000e280000000c00 */
[----:B------:R-:W1:Y:S01]  /*7f50*/  LDS.128 R64, [R68+0x3b0] ;  /* 0x0003b00044407984 */ /* 0x000e620000000c00 */
        /* <DEDUP_REMOVED lines=8> */
[----:B------:R-:W-:Y:S01]  /*7fe0*/  FFMA R116, R10, R57, R116 ;  /* 0x000000390a747223 */ /* 0x000fe20000000074 */
        /* <DEDUP_REMOVED lines=13> */
[----:B------:R-:W-:Y:S01]  /*80c0*/  FFMA R69, R29, R5, R69 ;  /* 0x000000051d457223 */ /* 0x000fe20000000045 */
[C---:B------:R-:W-:Y:S01]  /*80d0*/  FFMA R91, R5.reuse, R58, R91 ;  /* 0x0000003a055b7223 */ /* 0x040fe2000000005b */
[----:B------:R-:W-:Y:S01]  /*80e0*/  FFMA R85, R5, R59, R85 ;  /* 0x0000003b05557223 */ /* 0x000fe20000000055 */
[C---:B------:R-:W-:Y:S01]  /*80f0*/  FFMA R97, R4.reuse, R5, R97 ;  /* 0x0000000504617223 */ /* 0x040fe20000000061 */
[----:B------:R-:W-:Y:S01]  /*8100*/  FFMA R112, R29, R63, R112 ;  /* 0x0000003f1d707223 */ /* 0x000fe20000000070 */
[CC--:B------:R-:W-:Y:S01]  /*8110*/  FFMA R119, R63.reuse, R30.reuse, R119 ;  /* 0x0000001e3f777223 */ /* 0x0c0fe20000000077 */
[C---:B------:R-:W-:Y:S01]  /*8120*/  FFMA R120, R63.reuse, R31, R120 ;  /* 0x0000001f3f787223 */ /* 0x040fe20000000078 */
[----:B------:R-:W-:Y:S01]  /*8130*/  FFMA R14, R4, R63, R62 ;  /* 0x0000003f040e7223 */ /* 0x000fe2000000003e */
[C---:B0-----:R-:W-:Y:S01]  /*8140*/  FFMA R143, R24.reuse, R57, R143 ;  /* 0x00000039188f7223 */ /* 0x041fe2000000008f */
[C---:B------:R-:W-:Y:S01]  /*8150*/  FFMA R71, R24.reuse, R29, R71 ;  /* 0x0000001d18477223 */ /* 0x040fe20000000047 */
[C---:B------:R-:W-:Y:S01]  /*8160*/  FFMA R70, R24.reuse, R30, R70 ;  /* 0x0000001e18467223 */ /* 0x040fe20000000046 */
[----:B------:R-:W-:Y:S01]  /*8170*/  FFMA R142, R24, R31, R142 ;  /* 0x0000001f188e7223 */ /* 0x000fe2000000008e */
[----:B-1----:R-:W-:Y:S01]  /*8180*/  FFMA R115, R64, R57, R115 ;  /* 0x0000003940737223 */ /* 0x002fe20000000073 */
[----:B------:R-:W-:Y:S01]  /*8190*/  FFMA R23, R24, R4, R23 ;  /* 0x0000000418177223 */ /* 0x000fe20000000017 */
[C---:B------:R-:W-:Y:S01]  /*81a0*/  FFMA R96, R64.reuse, R29, R96 ;  /* 0x0000001d40607223 */ /* 0x040fe20000000060 */
[C---:B------:R-:W-:Y:S01]  /*81b0*/  FFMA R122, R64.reuse, R30, R122 ;  /* 0x0000001e407a7223 */ /* 0x040fe2000000007a */
[C---:B------:R-:W-:Y:S01]  /*81c0*/  FFMA R114, R64.reuse, R31, R114 ;  /* 0x0000001f40727223 */ /* 0x040fe20000000072 */
[----:B------:R-:W-:Y:S01]  /*81d0*/  FFMA R57, R64, R4, R12 ;  /* 0x0000000440397223 */ /* 0x000fe2000000000c */
[----:B------:R-:W0:Y:S04]  /*81e0*/  LDS.128 R28, [R51+0x320] ;  /* 0x00032000331c7984 */ /* 0x000e280000000c00 */
[----:B------:R-:W1:Y:S04]  /*81f0*/  LDS.64 R4, [R51+0x318] ;  /* 0x0003180033047984 */ /* 0x000e680000000a00 */
[----:B------:R-:W2:Y:S01]  /*8200*/  LDS.64 R12, [R51+0x330] ;  /* 0x00033000330c7984 */ /* 0x000ea20000000a00 */
[----:B------:R-:W-:Y:S01]  /*8210*/  FFMA R113, R56, R10, R113 ;  /* 0x0000000a38717223 */ /* 0x000fe20000000071 */
[C---:B------:R-:W-:Y:S01]  /*8220*/  FFMA R126, R10.reuse, R58, R126 ;  /* 0x0000003a0a7e7223 */ /* 0x040fe2000000007e */
[----:B------:R-:W-:Y:S01]  /*8230*/  FFMA R118, R10, R59, R118 ;  /* 0x0000003b0a767223 */ /* 0x000fe20000000076 */
[----:B------:R-:W-:Y:S01]  /*8240*/  FFMA R121, R56, R63, R121 ;  /* 0x0000003f38797223 */ /* 0x000fe20000000079 */
[C---:B------:R-:W-:Y:S01]  /*8250*/  FFMA R136, R24.reuse, R56, R136 ;  /* 0x0000003818887223 */ /* 0x040fe20000000088 */
[C---:B------:R-:W-:Y:S01]  /*8260*/  FFMA R22, R24.reuse, R58, R22 ;  /* 0x0000003a18167223 */ /* 0x040fe20000000016 */
[-C--:B------:R-:W-:Y:S01]  /*8270*/  FFMA R21, R24, R59.reuse, R21 ;  /* 0x0000003b18157223 */ /* 0x080fe20000000015 */
[C---:B------:R-:W-:Y:S01]  /*8280*/  FFMA R111, R64.reuse, R56, R111 ;  /* 0x00000038406f7223 */ /* 0x040fe2000000006f */
[CC--:B------:R-:W-:Y:S01]  /*8290*/  FFMA R98, R64.reuse, R58.reuse, R98 ;  /* 0x0000003a40627223 */ /* 0x0c0fe20000000062 */
[-C--:B------:R-:W-:Y:S01]  /*82a0*/  FFMA R105, R64, R59.reuse, R105 ;  /* 0x0000003b40697223 */ /* 0x080fe20000000069 */
[C---:B------:R-:W-:Y:S01]  /*82b0*/  FFMA R127, R63.reuse, R58, R127 ;  /* 0x0000003a3f7f7223 */ /* 0x040fe2000000007f */
[----:B------:R-:W-:Y:S01]  /*82c0*/  FFMA R128, R63, R59, R128 ;  /* 0x0000003b3f807223 */ /* 0x000fe20000000080 */
[----:B0-----:R-:W-:Y:S01]  /*82d0*/  FFMA R103, R28, R54, R103 ;  /* 0x000000361c677223 */ /* 0x001fe20000000067 */
[C---:B------:R-:W-:Y:S01]  /*82e0*/  FFMA R108, R54.reuse, R29, R108 ;  /* 0x0000001d366c7223 */ /* 0x040fe2000000006c */
[C---:B------:R-:W-:Y:S01]  /*82f0*/  FFMA R101, R54.reuse, R30, R101 ;  /* 0x0000001e36657223 */ /* 0x040fe20000000065 */
[----:B------:R-:W-:Y:S01]  /*8300*/  FFMA R109, R54, R31, R109 ;  /* 0x0000001f366d7223 */ /* 0x000fe2000000006d */
[-C--:B-1----:R-:W-:Y:S01]  /*8310*/  FFMA R117, R4, R54.reuse, R117 ;  /* 0x0000003604757223 */ /* 0x082fe20000000075 */
[----:B------:R-:W-:Y:S01]  /*8320*/  FFMA R99, R54, R5, R99 ;  /* 0x0000000536637223 */ /* 0x000fe20000000063 */
[----:B------:R-:W-:Y:S01]  /*8330*/  FFMA R102, R4, R11, R102 ;  /* 0x0000000b04667223 */ /* 0x000fe20000000066 */
[C---:B------:R-:W-:Y:S01]  /*8340*/  FFMA R90, R11.reuse, R5, R90 ;  /* 0x000000050b5a7223 */ /* 0x040fe2000000005a */
[----:B--2---:R-:W-:Y:S01]  /*8350*/  FFMA R56, R12, R54, R8 ;  /* 0x000000360c387223 */ /* 0x004fe20000000008 */
[----:B------:R-:W-:Y:S01]  /*8360*/  FFMA R24, R54, R13, R9 ;  /* 0x0000000d36187223 */ /* 0x000fe20000000009 */
[----:B------:R-:W-:Y:S01]  /*8370*/  FFMA R118, R12, R11, R118 ;  /* 0x0000000b0c767223 */ /* 0x000fe20000000076 */
[C---:B------:R-:W-:Y:S01]  /*8380*/  FFMA R110, R11.reuse, R13, R110 ;  /* 0x0000000d0b6e7223 */ /* 0x040fe2000000006e */
[C---:B------:R-:W-:Y:S01]  /*8390*/  FFMA R100, R28.reuse, R11, R100 ;  /* 0x0000000b1c647223 */ /* 0x040fe20000000064 */
[C---:B------:R-:W-:Y:S01]  /*83a0*/  FFMA R113, R11.reuse, R29, R113 ;  /* 0x0000001d0b717223 */ /* 0x040fe20000000071 */
[C---:B------:R-:W-:Y:S01]  /*83b0*/  FFMA R116, R11.reuse, R30, R116 ;  /* 0x0000001e0b747223 */ /* 0x040fe20000000074 */
[----:B------:R-:W-:Y:S01]  /*83c0*/  FFMA R126, R11, R31, R126 ;  /* 0x0000001f0b7e7223 */ /* 0x000fe2000000007e */
[----:B------:R-:W-:Y:S01]  /*83d0*/  FFMA R54, R28, R15, R61 ;  /* 0x0000000f1c367223 */ /* 0x000fe2000000003d */
[----:B------:R-:W0:Y:S01]  /*83e0*/  LDS.128 R8, [R68+0x120] ;  /* 0x0001200044087984 */ /* 0x000e220000000c00 */
[----:B------:R-:W-:-:S03]  /*83f0*/  FFMA R64, R15, R29, R60 ;  /* 0x0000001d0f407223 */ /* 0x000fc6000000003c */
[----:B------:R-:W1:Y:S01]  /*8400*/  LDS.128 R60, [R68+0x330] ;  /* 0x00033000443c7984 */ /* 0x000e620000000c00 */
[C---:B------:R-:W-:Y:S01]  /*8410*/  FFMA R21, R12.reuse, R25, R21 ;  /* 0x000000190c157223 */ /* 0x040fe20000000015 */
[-C--:B------:R-:W-:Y:S01]  /*8420*/  FFMA R23, R25, R13.reuse, R23 ;  /* 0x0000000d19177223 */ /* 0x080fe20000000017 */
[----:B------:R-:W-:Y:S01]  /*8430*/  FFMA R85, R12, R6, R85 ;  /* 0x000000060c557223 */ /* 0x000fe20000000055 */
[----:B------:R-:W-:Y:S01]  /*8440*/  FFMA R97, R6, R13, R97 ;  /* 0x0000000d06617223 */ /* 0x000fe20000000061 */
[----:B------:R-:W-:Y:S01]  /*8450*/  FFMA R86, R4, R15, R86 ;  /* 0x0000000f04567223 */ /* 0x000fe20000000056 */
[C---:B------:R-:W-:Y:S01]  /*8460*/  FFMA R19, R15.reuse, R5, R19 ;  /* 0x000000050f137223 */ /* 0x040fe20000000013 */
[C---:B------:R-:W-:Y:S01]  /*8470*/  FFMA R52, R12.reuse, R15, R52 ;  /* 0x0000000f0c347223 */ /* 0x040fe20000000034 */
[C---:B------:R-:W-:Y:S01]  /*8480*/  FFMA R53, R15.reuse, R13, R53 ;  /* 0x0000000d0f357223 */ /* 0x040fe20000000035 */
[CC--:B------:R-:W-:Y:S01]  /*8490*/  FFMA R78, R15.reuse, R30.reuse, R78 ;  /* 0x0000001e0f4e7223 */ /* 0x0c0fe2000000004e */
[----:B------:R-:W-:Y:S01]  /*84a0*/  FFMA R87, R15, R31, R87 ;  /* 0x0000001f0f577223 */ /* 0x000fe20000000057 */
[----:B------:R-:W-:Y:S01]  /*84b0*/  FFMA R105, R12, R65, R105 ;  /* 0x000000410c697223 */ /* 0x000fe20000000069 */
[C---:B------:R-:W-:Y:S01]  /*84c0*/  FFMA R142, R28.reuse, R25, R142 ;  /* 0x000000191c8e7223 */ /* 0x040fe2000000008e */
[C---:B------:R-:W-:Y:S01]  /*84d0*/  FFMA R136, R25.reuse, R29, R136 ;  /* 0x0000001d19887223 */ /* 0x040fe20000000088 */
[C---:B------:R-:W-:Y:S01]  /*84e0*/  FFMA R143, R25.reuse, R30, R143 ;  /* 0x0000001e198f7223 */ /* 0x040fe2000000008f */
[----:B------:R-:W-:Y:S01]  /*84f0*/  FFMA R22, R25, R31, R22 ;  /* 0x0000001f19167223 */ /* 0x000fe20000000016 */
[----:B------:R-:W-:Y:S01]  /*8500*/  FFMA R79, R28, R6, R79 ;  /* 0x000000061c4f7223 */ /* 0x000fe2000000004f */
[C---:B------:R-:W-:Y:S01]  /*8510*/  FFMA R77, R6.reuse, R29, R77 ;  /* 0x0000001d064d7223 */ /* 0x040fe2000000004d */
[CC--:B------:R-:W-:Y:S01]  /*8520*/  FFMA R76, R6.reuse, R30.reuse, R76 ;  /* 0x0000001e064c7223 */ /* 0x0c0fe2000000004c */
[----:B------:R-:W-:Y:S01]  /*8530*/  FFMA R91, R6, R31, R91 ;  /* 0x0000001f065b7223 */ /* 0x000fe2000000005b */
[----:B------:R-:W-:Y:S01]  /*8540*/  FFMA R114, R28, R65, R114 ;  /* 0x000000411c727223 */ /* 0x000fe20000000072 */
[C---:B------:R-:W-:Y:S01]  /*8550*/  FFMA R111, R65.reuse, R29, R111 ;  /* 0x0000001d416f7223 */ /* 0x040fe2000000006f */
[C---:B------:R-:W-:Y:S01]  /*8560*/  FFMA R115, R65.reuse, R30, R115 ;  /* 0x0000001e41737223 */ /* 0x040fe20000000073 */
[C---:B------:R-:W-:Y:S01]  /*8570*/  FFMA R98, R65.reuse, R31, R98 ;  /* 0x0000001f41627223 */ /* 0x040fe20000000062 */
        /* <DEDUP_REMOVED lines=13> */
[C---:B------:R-:W-:Y:S01]  /*8650*/  FFMA R124, R60.reuse, R30, R124 ;  /* 0x0000001e3c7c7223 */ /* 0x040fe2000000007c */
[C---:B------:R-:W-:Y:S01]  /*8660*/  FFMA R127, R60.reuse, R31, R127 ;  /* 0x0000001f3c7f7223 */ /* 0x040fe2000000007f */
[C---:B------:R-:W-:Y:S01]  /*8670*/  FFMA R128, R60.reuse, R12, R128 ;  /* 0x0000000c3c807223 */ /* 0x040fe20000000080 */
[-C--:B------:R-:W-:Y:S01]  /*8680*/  FFMA R96, R65, R13.reuse, R57 ;  /* 0x0000000d41607223 */ /* 0x080fe20000000039 */
[----:B------:R-:W-:Y:S01]  /*8690*/  FFMA R60, R60, R13, R14 ;  /* 0x0000000d3c3c7223 */ /* 0x000fe2000000000e */
[----:B------:R-:W0:Y:S04]  /*86a0*/  LDS.128 R28, [R51+0x3a0] ;  /* 0x0003a000331c7984 */ /* 0x000e280000000c00 */
[----:B------:R-:W1:Y:S04]  /*86b0*/  LDS.128 R12, [R51+0x3b0] ;  /* 0x0003b000330c7984 */ /* 0x000e680000000c00 */
[----:B------:R-:W2:Y:S01]  /*86c0*/  LDS R15, [R51+0x39c] ;  /* 0x00039c00330f7984 */ /* 0x000ea20000000800 */
[C---:B------:R-:W-:Y:S01]  /*86d0*/  FFMA R71, R4.reuse, R25, R71 ;  /* 0x0000001904477223 */ /* 0x040fe20000000047 */
[-C--:B------:R-:W-:Y:S01]  /*86e0*/  FFMA R70, R25, R5.reuse, R70 ;  /* 0x0000000519467223 */ /* 0x080fe20000000046 */
[----:B------:R-:W-:Y:S01]  /*86f0*/  FFMA R69, R4, R6, R69 ;  /* 0x0000000604457223 */ /* 0x000fe20000000045 */
[-C--:B------:R-:W-:Y:S01]  /*8700*/  FFMA R129, R6, R5.reuse, R129 ;  /* 0x0000000506817223 */ /* 0x080fe20000000081 */
[----:B------:R-:W-:-:S03]  /*8710*/  FFMA R122, R65, R5, R122 ;  /* 0x00000005417a7223 */ /* 0x000fc6000000007a */
[----:B0-----:R-:W-:Y:S01]  /*8720*/  FFMA R65, R28, R7, R129 ;  /* 0x000000071c417223 */ /* 0x001fe20000000081 */
[----:B------:R-:W-:Y:S01]  /*8730*/  FFMA R79, R7, R29, R79 ;  /* 0x0000001d074f7223 */ /* 0x000fe2000000004f */
[----:B-1----:R-:W-:Y:S02]  /*8740*/  FFMA R25, R55, R13, R56 ;  /* 0x0000000d37197223 */ /* 0x002fe40000000038 */
[----:B------:R-:W0:Y:S01]  /*8750*/  LDS.128 R56, [R68+0xa0] ;  /* 0x0000a00044387984 */ /* 0x000e220000000c00 */
[----:B------:R-:W-:Y:S01]  /*8760*/  FFMA R77, R7, R30, R77 ;  /* 0x0000001e074d7223 */ /* 0x000fe2000000004d */
[----:B--2---:R-:W-:Y:S01]  /*8770*/  FFMA R69, R15, R7, R69 ;  /* 0x000000070f457223 */ /* 0x004fe20000000045 */
[C---:B------:R-:W-:Y:S01]  /*8780*/  FFMA R76, R7.reuse, R31, R76 ;  /* 0x0000001f074c7223 */ /* 0x040fe2000000004c */
[----:B------:R-:W-:Y:S01]  /*8790*/  FFMA R91, R12, R7, R91 ;  /* 0x000000070c5b7223 */ /* 0x000fe2000000005b */
[C---:B------:R-:W-:Y:S01]  /*87a0*/  FFMA R85, R7.reuse, R13, R85 ;  /* 0x0000000d07557223 */ /* 0x040fe20000000055 */
[----:B------:R-:W-:-:S02]  /*87b0*/  FFMA R97, R7, R14, R97 ;  /* 0x0000000e07617223 */ /* 0x000fc40000000061 */
[----:B------:R-:W1:Y:S01]  /*87c0*/  LDS.128 R4, [R68+0x2b0] ;  /* 0x0002b00044047984 */ /* 0x000e620000000c00 */
[-C--:B------:R-:W-:Y:S01]  /*87d0*/  FFMA R112, R15, R61.reuse, R112 ;  /* 0x0000003d0f707223 */ /* 0x080fe20000000070 */
[----:B------:R-:W-:Y:S01]  /*87e0*/  FFMA R119, R28, R61, R119 ;  /* 0x0000003d1c777223 */ /* 0x000fe20000000077 */
[C---:B------:R-:W-:Y:S01]  /*87f0*/  FFMA R120, R61.reuse, R29, R120 ;  /* 0x0000001d3d787223 */ /* 0x040fe20000000078 */
[CC--:B------:R-:W-:Y:S01]  /*8800*/  FFMA R121, R61.reuse, R30.reuse, R121 ;  /* 0x0000001e3d797223 */ /* 0x0c0fe20000000079 */
[C---:B------:R-:W-:Y:S01]  /*8810*/  FFMA R124, R61.reuse, R31, R124 ;  /* 0x0000001f3d7c7223 */ /* 0x040fe2000000007c */
[----:B------:R-:W-:Y:S01]  /*8820*/  FFMA R127, R12, R61, R127 ;  /* 0x0000003d0c7f7223 */ /* 0x000fe2000000007f */
[----:B------:R-:W-:Y:S01]  /*8830*/  FFMA R128, R61, R13, R128 ;  /* 0x0000000d3d807223 */ /* 0x000fe20000000080 */
[-C--:B------:R-:W-:Y:S01]  /*8840*/  FFMA R130, R15, R9.reuse, R130 ;  /* 0x000000090f827223 */ /* 0x080fe20000000082 */
[----:B------:R-:W-:Y:S01]  /*8850*/  FFMA R137, R28, R9, R137 ;  /* 0x000000091c897223 */ /* 0x000fe20000000089 */
[C---:B------:R-:W-:Y:S01]  /*8860*/  FFMA R132, R9.reuse, R29, R132 ;  /* 0x0000001d09847223 */ /* 0x040fe20000000084 */
[C---:B------:R-:W-:Y:S01]  /*8870*/  FFMA R141, R9.reuse, R30, R141 ;  /* 0x0000001e098d7223 */ /* 0x040fe2000000008d */
[C---:B------:R-:W-:Y:S01]  /*8880*/  FFMA R140, R9.reuse, R31, R140 ;  /* 0x0000001f098c7223 */ /* 0x040fe2000000008c */
[----:B------:R-:W-:Y:S01]  /*8890*/  FFMA R18, R12, R9, R18 ;  /* 0x000000090c127223 */ /* 0x000fe20000000012 */
[C---:B------:R-:W-:Y:S01]  /*88a0*/  FFMA R123, R9.reuse, R13, R123 ;  /* 0x0000000d097b7223 */ /* 0x040fe2000000007b */
[----:B------:R-:W-:Y:S01]  /*88b0*/  FFMA R125, R9, R14, R125 ;  /* 0x0000000e097d7223 */ /* 0x000fe2000000007d */
[-C--:B------:R-:W-:Y:S01]  /*88c0*/  FFMA R71, R15, R26.reuse, R71 ;  /* 0x0000001a0f477223 */ /* 0x080fe20000000047 */
[----:B------:R-:W-:Y:S01]  /*88d0*/  FFMA R70, R28, R26, R70 ;  /* 0x0000001a1c467223 */ /* 0x000fe20000000046 */
[C---:B------:R-:W-:Y:S01]  /*88e0*/  FFMA R142, R26.reuse, R29, R142 ;  /* 0x0000001d1a8e7223 */ /* 0x040fe2000000008e */
[C---:B------:R-:W-:Y:S01]  /*88f0*/  FFMA R136, R26.reuse, R30, R136 ;  /* 0x0000001e1a887223 */ /* 0x040fe20000000088 */
[----:B------:R-:W-:Y:S01]  /*8900*/  FFMA R143, R26, R31, R143 ;  /* 0x0000001f1a8f7223 */ /* 0x000fe2000000008f */
[----:B------:R-:W-:Y:S01]  /*8910*/  FFMA R22, R12, R26, R22 ;  /* 0x0000001a0c167223 */ /* 0x000fe20000000016 */
[C---:B------:R-:W-:Y:S01]  /*8920*/  FFMA R21, R26.reuse, R13, R21 ;  /* 0x0000000d1a157223 */ /* 0x040fe20000000015 */
[-C--:B------:R-:W-:Y:S01]  /*8930*/  FFMA R23, R26, R14.reuse, R23 ;  /* 0x0000000e1a177223 */ /* 0x080fe20000000017 */
[----:B------:R-:W-:Y:S01]  /*8940*/  FFMA R61, R61, R14, R60 ;  /* 0x0000000e3d3d7223 */ /* 0x000fe2000000003c */
[----:B------:R-:W-:Y:S01]  /*8950*/  FFMA R122, R28, R66, R122 ;  /* 0x000000421c7a7223 */ /* 0x000fe2000000007a */
[C---:B------:R-:W-:Y:S01]  /*8960*/  FFMA R114, R66.reuse, R29, R114 ;  /* 0x0000001d42727223 */ /* 0x040fe20000000072 */
[C---:B------:R-:W-:Y:S01]  /*8970*/  FFMA R111, R66.reuse, R30, R111 ;  /* 0x0000001e426f7223 */ /* 0x040fe2000000006f */
[----:B------:R-:W-:Y:S01]  /*8980*/  FFMA R115, R66, R31, R115 ;  /* 0x0000001f42737223 */ /* 0x000fe20000000073 */
[----:B------:R-:W-:Y:S01]  /*8990*/  FFMA R98, R12, R66, R98 ;  /* 0x000000420c627223 */ /* 0x000fe20000000062 */
[----:B------:R-:W-:Y:S01]  /*89a0*/  FFMA R105, R66, R13, R105 ;  /* 0x0000000d42697223 */ /* 0x000fe20000000069 */
[C---:B0-----:R-:W-:Y:S01]  /*89b0*/  FFMA R133, R56.reuse, R31, R116 ;  /* 0x0000001f38857223 */ /* 0x041fe20000000074 */
[----:B------:R-:W-:Y:S01]  /*89c0*/  FFMA R116, R56, R12, R126 ;  /* 0x0000000c38747223 */ /* 0x000fe2000000007e */
[----:B------:R-:W-:Y:S01]  /*89d0*/  FFMA R126, R15, R66, R8 ;  /* 0x000000420f7e7223 */ /* 0x000fe20000000008 */
[----:B------:R-:W-:Y:S01]  /*89e0*/  FFMA R96, R66, R14, R96 ;  /* 0x0000000e42607223 */ /* 0x000fe20000000060 */
[----:B------:R-:W-:Y:S01]  /*89f0*/  FFMA R99, R28, R55, R99 ;  /* 0x000000371c637223 */ /* 0x000fe20000000063 */
[C---:B------:R-:W-:Y:S01]  /*8a00*/  FFMA R103, R55.reuse, R29, R103 ;  /* 0x0000001d37677223 */ /* 0x040fe20000000067 */
[C---:B------:R-:W-:Y:S01]  /*8a10*/  FFMA R108, R55.reuse, R30, R108 ;  /* 0x0000001e376c7223 */ /* 0x040fe2000000006c */
[----:B------:R-:W-:Y:S01]  /*8a20*/  FFMA R101, R55, R31, R101 ;  /* 0x0000001f37657223 */ /* 0x000fe20000000065 */
[C---:B------:R-:W-:Y:S01]  /*8a30*/  FFMA R9, R56.reuse, R28, R90 ;  /* 0x0000001c38097223 */ /* 0x040fe2000000005a */
[CC--:B------:R-:W-:Y:S01]  /*8a40*/  FFMA R100, R56.reuse, R29.reuse, R100 ;  /* 0x0000001d38647223 */ /* 0x0c0fe20000000064 */
[----:B------:R-:W-:Y:S01]  /*8a50*/  FFMA R131, R56, R30, R113 ;  /* 0x0000001e38837223 */ /* 0x000fe20000000071 */
[C---:B-1----:R-:W-:Y:S01]  /*8a60*/  FFMA R19, R4.reuse, R28, R19 ;  /* 0x0000001c04137223 */ /* 0x042fe20000000013 */
[C---:B------:R-:W-:Y:S01]  /*8a70*/  FFMA R26, R4.reuse, R29, R54 ;  /* 0x0000001d041a7223 */ /* 0x040fe20000000036 */
[C---:B------:R-:W-:Y:S01]  /*8a80*/  FFMA R60, R4.reuse, R30, R64 ;  /* 0x0000001e043c7223 */ /* 0x040fe20000000040 */
[----:B------:R-:W-:-:S02]  /*8a90*/  FFMA R66, R4, R31, R78 ;  /* 0x0000001f04427223 */ /* 0x000fc4000000004e */
[----:B------:R-:W0:Y:S01]  /*8aa0*/  LDS.128 R28, [R51+0x430] ;  /* 0x00043000331c7984 */ /* 0x000e220000000c00 */
[-C--:B------:R-:W-:Y:S01]  /*8ab0*/  FFMA R109, R12, R55.reuse, R109 ;  /* 0x000000370c6d7223 */ /* 0x080fe2000000006d */
[----:B------:R-:W-:Y:S01]  /*8ac0*/  FFMA R24, R55, R14, R24 ;  /* 0x0000000e37187223 */ /* 0x000fe20000000018 */
[----:B------:R-:W-:Y:S01]  /*8ad0*/  FFMA R117, R15, R55, R117 ;  /* 0x000000370f757223 */ /* 0x000fe20000000075 */
[C---:B------:R-:W-:Y:S01]  /*8ae0*/  FFMA R55, R56.reuse, R13, R118 ;  /* 0x0000000d38377223 */ /* 0x040fe20000000076 */
[-C--:B------:R-:W-:Y:S01]  /*8af0*/  FFMA R102, R56, R15.reuse, R102 ;  /* 0x0000000f38667223 */ /* 0x080fe20000000066 */
[C---:B------:R-:W-:Y:S01]  /*8b00*/  FFMA R86, R4.reuse, R15, R86 ;  /* 0x0000000f04567223 */ /* 0x040fe20000000056 */
[C---:B------:R-:W-:Y:S01]  /*8b10*/  FFMA R90, R4.reuse, R12, R87 ;  /* 0x0000000c045a7223 */ /* 0x040fe20000000057 */
[----:B------:R-:W-:Y:S01]  /*8b20*/  FFMA R129, R4, R13, R52 ;  /* 0x0000000d04817223 */ /* 0x000fe20000000034 */
[-C--:B------:R-:W-:Y:S01]  /*8b30*/  FFMA R56, R56, R14.reuse, R110 ;  /* 0x0000000e38387223 */ /* 0x080fe2000000006e */
[----:B------:R-:W-:-:S02]  /*8b40*/  FFMA R4, R4, R14, R53 ;  /* 0x0000000e04047223 */ /* 0x000fc40000000035 */
[----:B------:R-:W1:Y:S01]  /*8b50*/  LDS.128 R12, [R51+0x420] ;  /* 0x00042000330c7984 */ /* 0x000e620000000c00 */
[----:B0-----:R-:W-:-:S03]  /*8b60*/  FFMA R8, R57, R30, R55 ;  /* 0x0000001e39087223 */ /* 0x001fc60000000037 */
[----:B------:R-:W0:Y:S01]  /*8b70*/  LDS.128 R52, [R68+0x20] ;  /* 0x0000200044347984 */ /* 0x000e220000000c00 */
[C---:B------:R-:W-:Y:S01]  /*8b80*/  FFMA R118, R57.reuse, R29, R116 ;  /* 0x0000001d39767223 */ /* 0x040fe20000000074 */
[----:B------:R-:W-:Y:S01]  /*8b90*/  FFMA R116, R57, R31, R56 ;  /* 0x0000001f39747223 */ /* 0x000fe20000000038 */
[----:B------:R-:W-:Y:S01]  /*8ba0*/  FFMA R56, R10, R29, R18 ;  /* 0x0000001d0a387223 */ /* 0x000fe20000000012 */
[C---:B------:R-:W-:Y:S01]  /*8bb0*/  FFMA R87, R28.reuse, R5, R66 ;  /* 0x000000051c577223 */ /* 0x040fe20000000042 */
[CC--:B------:R-:W-:Y:S01]  /*8bc0*/  FFMA R90, R5.reuse, R29.reuse, R90 ;  /* 0x0000001d055a7223 */ /* 0x0c0fe2000000005a */
[C---:B------:R-:W-:Y:S01]  /*8bd0*/  FFMA R18, R5.reuse, R30, R129 ;  /* 0x0000001e05127223 */ /* 0x040fe20000000081 */
[----:B------:R-:W-:Y:S01]  /*8be0*/  FFMA R124, R28, R62, R124 ;  /* 0x0000003e1c7c7223 */ /* 0x000fe2000000007c */
[----:B------:R-:W-:Y:S01]  /*8bf0*/  FFMA R127, R62, R29, R127 ;  /* 0x0000001d3e7f7223 */ /* 0x000fe2000000007f */
[C---:B-1----:R-:W-:Y:S01]  /*8c00*/  FFMA R64, R5.reuse, R13, R19 ;  /* 0x0000000d05407223 */ /* 0x042fe20000000013 */
[C---:B------:R-:W-:Y:S01]  /*8c10*/  FFMA R78, R5.reuse, R15, R60 ;  /* 0x0000000f054e7223 */ /* 0x040fe2000000003c */
[C---:B------:R-:W-:Y:S01]  /*8c20*/  FFMA R86, R12.reuse, R5, R86 ;  /* 0x000000050c567223 */ /* 0x040fe20000000056 */
[C---:B------:R-:W-:Y:S01]  /*8c30*/  FFMA R19, R5.reuse, R14, R26 ;  /* 0x0000000e05137223 */ /* 0x040fe2000000001a */
        /* <DEDUP_REMOVED lines=8> */
[C---:B------:R-:W-:Y:S01]  /*8cc0*/  FFMA R137, R10.reuse, R13, R137 ;  /* 0x0000000d0a897223 */ /* 0x040fe20000000089 */
[C---:B------:R-:W-:Y:S01]  /*8cd0*/  FFMA R132, R10.reuse, R14, R132 ;  /* 0x0000000e0a847223 */ /* 0x040fe20000000084 */
[----:B------:R-:W-:Y:S01]  /*8ce0*/  FFMA R141, R10, R15, R141 ;  /* 0x0000000f0a8d7223 */ /* 0x000fe2000000008d */
[----:B------:R-:W-:Y:S01]  /*8cf0*/  FFMA R140, R28, R10, R140 ;  /* 0x0000000a1c8c7223 */ /* 0x000fe2000000008c */
[C---:B------:R-:W-:Y:S01]  /*8d00*/  FFMA R123, R10.reuse, R30, R123 ;  /* 0x0000001e0a7b7223 */ /* 0x040fe2000000007b */
[----:B------:R-:W-:Y:S01]  /*8d10*/  FFMA R125, R10, R31, R125 ;  /* 0x0000001f0a7d7223 */ /* 0x000fe2000000007d */
[----:B------:R-:W-:Y:S01]  /*8d20*/  FFMA R71, R12, R27, R71 ;  /* 0x0000001b0c477223 */ /* 0x000fe20000000047 */
[C---:B------:R-:W-:Y:S01]  /*8d30*/  FFMA R70, R27.reuse, R13, R70 ;  /* 0x0000000d1b467223 */ /* 0x040fe20000000046 */
[C---:B------:R-:W-:Y:S01]  /*8d40*/  FFMA R142, R27.reuse, R14, R142 ;  /* 0x0000000e1b8e7223 */ /* 0x040fe2000000008e */
[C---:B------:R-:W-:Y:S01]  /*8d50*/  FFMA R136, R27.reuse, R15, R136 ;  /* 0x0000000f1b887223 */ /* 0x040fe20000000088 */
[----:B------:R-:W-:Y:S01]  /*8d60*/  FFMA R143, R28, R27, R143 ;  /* 0x0000001b1c8f7223 */ /* 0x000fe2000000008f */
[C---:B------:R-:W-:Y:S01]  /*8d70*/  FFMA R22, R27.reuse, R29, R22 ;  /* 0x0000001d1b167223 */ /* 0x040fe20000000016 */
[C---:B------:R-:W-:Y:S01]  /*8d80*/  FFMA R21, R27.reuse, R30, R21 ;  /* 0x0000001e1b157223 */ /* 0x040fe20000000015 */
[----:B------:R-:W-:Y:S01]  /*8d90*/  FFMA R23, R27, R31, R23 ;  /* 0x0000001f1b177223 */ /* 0x000fe20000000017 */
[C---:B------:R-:W-:Y:S01]  /*8da0*/  FFMA R110, R12.reuse, R57, R102 ;  /* 0x000000390c6e7223 */ /* 0x040fe20000000066 */
[----:B------:R-:W-:Y:S01]  /*8db0*/  FFMA R113, R57, R14, R100 ;  /* 0x0000000e39717223 */ /* 0x000fe20000000064 */
[----:B------:R-:W-:Y:S01]  /*8dc0*/  FFMA R126, R12, R67, R126 ;  /* 0x000000430c7e7223 */ /* 0x000fe2000000007e */
[----:B------:R-:W-:Y:S01]  /*8dd0*/  FFMA R122, R67, R13, R122 ;  /* 0x0000000d437a7223 */ /* 0x000fe2000000007a */
[C---:B0-----:R-:W-:Y:S01]  /*8de0*/  FFMA R62, R52.reuse, R29, R109 ;  /* 0x0000001d343e7223 */ /* 0x041fe2000000006d */
[C---:B------:R-:W-:Y:S01]  /*8df0*/  FFMA R10, R52.reuse, R30, R25 ;  /* 0x0000001e340a7223 */ /* 0x040fe20000000019 */
[C---:B------:R-:W-:Y:S01]  /*8e00*/  FFMA R109, R52.reuse, R31, R24 ;  /* 0x0000001f346d7223 */ /* 0x040fe20000000018 */
[-C--:B------:R-:W-:Y:S01]  /*8e10*/  FFMA R129, R52, R13.reuse, R99 ;  /* 0x0000000d34817223 */ /* 0x080fe20000000063 */
[----:B------:R-:W0:Y:S01]  /*8e20*/  LDS.128 R24, [R68+0x230] ;  /* 0x0002300044187984 */ /* 0x000e220000000c00 */
[C---:B------:R-:W-:Y:S01]  /*8e30*/  FFMA R102, R57.reuse, R13, R9 ;  /* 0x0000000d39667223 */ /* 0x040fe20000000009 */
[----:B------:R-:W-:Y:S01]  /*8e40*/  FFMA R100, R57, R15, R131 ;  /* 0x0000000f39647223 */ /* 0x000fe20000000083 */
[----:B------:R-:W-:Y:S01]  /*8e50*/  FFMA R9, R28, R57, R133 ;  /* 0x000000391c097223 */ /* 0x000fe20000000085 */
[C---:B------:R-:W-:Y:S01]  /*8e60*/  FFMA R57, R52.reuse, R12, R117 ;  /* 0x0000000c34397223 */ /* 0x040fe20000000075 */
[C---:B------:R-:W-:Y:S01]  /*8e70*/  FFMA R131, R52.reuse, R14, R103 ;  /* 0x0000000e34837223 */ /* 0x040fe20000000067 */
[CC--:B------:R-:W-:Y:S01]  /*8e80*/  FFMA R99, R52.reuse, R15.reuse, R108 ;  /* 0x0000000f34637223 */ /* 0x0c0fe2000000006c */
[----:B------:R-:W-:Y:S01]  /*8e90*/  FFMA R101, R52, R28, R101 ;  /* 0x0000001c34657223 */ /* 0x000fe20000000065 */
[C---:B------:R-:W-:Y:S01]  /*8ea0*/  FFMA R114, R67.reuse, R14, R114 ;  /* 0x0000000e43727223 */ /* 0x040fe20000000072 */
[C---:B------:R-:W-:Y:S01]  /*8eb0*/  FFMA R111, R67.reuse, R15, R111 ;  /* 0x0000000f436f7223 */ /* 0x040fe2000000006f */
[----:B------:R-:W-:Y:S01]  /*8ec0*/  FFMA R115, R28, R67, R115 ;  /* 0x000000431c737223 */ /* 0x000fe20000000073 */
[C---:B------:R-:W-:Y:S01]  /*8ed0*/  FFMA R98, R67.reuse, R29, R98 ;  /* 0x0000001d43627223 */ /* 0x040fe20000000062 */
[C---:B------:R-:W-:Y:S01]  /*8ee0*/  FFMA R105, R67.reuse, R30, R105 ;  /* 0x0000001e43697223 */ /* 0x040fe20000000069 */
[----:B------:R-:W-:Y:S01]  /*8ef0*/  FFMA R96, R67, R31, R96 ;  /* 0x0000001f43607223 */ /* 0x000fe20000000060 */
[----:B------:R-:W1:Y:S01]  /*8f00*/  LDS R4, [R51+0x4c0] ;  /* 0x0004c00033047984 */ /* 0x000e620000000800 */
        /* <DEDUP_REMOVED lines=9> */
[----:B------:R-:W2:Y:S01]  /*8fa0*/  LDS.128 R28, [R51+0x4b0] ;  /* 0x0004b000331c7984 */ /* 0x000ea20000000c00 */
[----:B-1----:R-:W-:Y:S01]  /*8fb0*/  FFMA R125, R4, R11, R125 ;  /* 0x0000000b047d7223 */ /* 0x002fe2000000007d */
[----:B0-----:R-:W-:Y:S01]  /*8fc0*/  FFMA R108, R13, R53, R57 ;  /* 0x000000350d6c7223 */ /* 0x001fe20000000039 */
[C---:B------:R-:W-:Y:S01]  /*8fd0*/  FFMA R76, R25.reuse, R15, R79 ;  /* 0x0000000f194c7223 */ /* 0x040fe2000000004f */
[-C--:B--2---:R-:W-:Y:S01]  /*8fe0*/  FFMA R57, R28, R53.reuse, R99 ;  /* 0x000000351c397223 */ /* 0x084fe20000000063 */
[----:B------:R-:W-:Y:S01]  /*8ff0*/  FFMA R99, R4, R53, R109 ;  /* 0x0000003504637223 */ /* 0x000fe2000000006d */
[C---:B------:R-:W-:Y:S01]  /*9000*/  FFMA R79, R25.reuse, R29, R52 ;  /* 0x0000001d194f7223 */ /* 0x040fe20000000034 */
[-C--:B------:R-:W-:Y:S01]  /*9010*/  FFMA R109, R25, R31.reuse, R85 ;  /* 0x0000001f196d7223 */ /* 0x080fe20000000055 */
[----:B------:R-:W-:Y:S01]  /*9020*/  FFMA R97, R53, R31, R10 ;  /* 0x0000001f35617223 */ /* 0x000fe2000000000a */
        /* <DEDUP_REMOVED lines=9> */
[-C--:B------:R-:W-:Y:S01]  /*90c0*/  FFMA R77, R25, R14.reuse, R65 ;  /* 0x0000000e194d7223 */ /* 0x080fe20000000041 */
[----:B------:R-:W-:Y:S01]  /*90d0*/  FFMA R85, R4, R25, R66 ;  /* 0x0000001904557223 */ /* 0x000fe20000000042 */
[-C--:B------:R-:W-:Y:S01]  /*90e0*/  FFMA R52, R6, R14.reuse, R64 ;  /* 0x0000000e06347223 */ /* 0x080fe20000000040 */
[----:B------:R-:W0:Y:S04]  /*90f0*/  LDS.128 R8, [R68+0x1b0] ;  /* 0x0001b00044087984 */ /* 0x000e280000000c00 */
[----:B------:R-:W1:Y:S01]  /*9100*/  LDS.128 R64, [R68+0x3c0] ;  /* 0x0003c00044407984 */ /* 0x000e620000000c00 */
[C---:B------:R-:W-:Y:S01]  /*9110*/  FFMA R103, R53.reuse, R14, R129 ;  /* 0x0000000e35677223 */ /* 0x040fe20000000081 */
[C---:B------:R-:W-:Y:S01]  /*9120*/  FFMA R91, R53.reuse, R15, R131 ;  /* 0x0000000f355b7223 */ /* 0x040fe20000000083 */
[C---:B------:R-:W-:Y:S01]  /*9130*/  FFMA R101, R53.reuse, R29, R101 ;  /* 0x0000001d35657223 */ /* 0x040fe20000000065 */
[----:B------:R-:W-:Y:S01]  /*9140*/  FFMA R62, R53, R30, R62 ;  /* 0x0000001e353e7223 */ /* 0x000fe2000000003e */
[C---:B------:R-:W-:Y:S01]  /*9150*/  FFMA R110, R13.reuse, R58, R110 ;  /* 0x0000003a0d6e7223 */ /* 0x040fe2000000006e */
[C---:B------:R-:W-:Y:S01]  /*9160*/  FFMA R102, R58.reuse, R14, R102 ;  /* 0x0000000e3a667223 */ /* 0x040fe20000000066 */
[-C--:B------:R-:W-:Y:S01]  /*9170*/  FFMA R113, R58, R15.reuse, R113 ;  /* 0x0000000f3a717223 */ /* 0x080fe20000000071 */
[----:B------:R-:W-:Y:S01]  /*9180*/  FFMA R100, R28, R58, R100 ;  /* 0x0000003a1c647223 */ /* 0x000fe20000000064 */
[----:B------:R-:W-:Y:S01]  /*9190*/  FFMA R118, R58, R30, R118 ;  /* 0x0000001e3a767223 */ /* 0x000fe20000000076 */
[----:B------:R-:W-:Y:S01]  /*91a0*/  FFMA R116, R4, R58, R116 ;  /* 0x0000003a04747223 */ /* 0x000fe20000000074 */
[-C--:B------:R-:W-:Y:S01]  /*91b0*/  FFMA R86, R13, R6.reuse, R86 ;  /* 0x000000060d567223 */ /* 0x080fe20000000056 */
[----:B------:R-:W-:Y:S01]  /*91c0*/  FFMA R58, R6, R15, R19 ;  /* 0x0000000f063a7223 */ /* 0x000fe20000000013 */
        /* <DEDUP_REMOVED lines=8> */
[C---:B------:R-:W-:Y:S01]  /*9250*/  FFMA R124, R63.reuse, R29, R124 ;  /* 0x0000001d3f7c7223 */ /* 0x040fe2000000007c */
[C---:B------:R-:W-:Y:S01]  /*9260*/  FFMA R127, R63.reuse, R30, R127 ;  /* 0x0000001e3f7f7223 */ /* 0x040fe2000000007f */
[----:B------:R-:W-:Y:S01]  /*9270*/  FFMA R128, R63, R31, R128 ;  /* 0x0000001f3f807223 */ /* 0x000fe20000000080 */
[----:B------:R-:W-:Y:S01]  /*9280*/  FFMA R6, R4, R63, R5 ;  /* 0x0000003f04067223 */ /* 0x000fe20000000005 */
[----:B------:R-:W2:Y:S01]  /*9290*/  LDS.64 R18, [R51+0x540] ;  /* 0x0005400033127984 */ /* 0x000ea20000000a00 */
[C---:B0-----:R-:W-:Y:S01]  /*92a0*/  FFMA R136, R8.reuse, R28, R136 ;  /* 0x0000001c08887223 */ /* 0x041fe20000000088 */
[C---:B------:R-:W-:Y:S01]  /*92b0*/  FFMA R143, R8.reuse, R29, R143 ;  /* 0x0000001d088f7223 */ /* 0x040fe2000000008f */
[C---:B------:R-:W-:Y:S01]  /*92c0*/  FFMA R22, R8.reuse, R30, R22 ;  /* 0x0000001e08167223 */ /* 0x040fe20000000016 */
[C---:B------:R-:W-:Y:S01]  /*92d0*/  FFMA R21, R8.reuse, R31, R21 ;  /* 0x0000001f08157223 */ /* 0x040fe20000000015 */
[----:B------:R-:W-:Y:S01]  /*92e0*/  FFMA R23, R8, R4, R23 ;  /* 0x0000000408177223 */ /* 0x000fe20000000017 */
[C---:B-1----:R-:W-:Y:S01]  /*92f0*/  FFMA R111, R64.reuse, R28, R111 ;  /* 0x0000001c406f7223 */ /* 0x042fe2000000006f */
[C---:B------:R-:W-:Y:S01]  /*9300*/  FFMA R115, R64.reuse, R29, R115 ;  /* 0x0000001d40737223 */ /* 0x040fe20000000073 */
[C---:B------:R-:W-:Y:S01]  /*9310*/  FFMA R98, R64.reuse, R30, R98 ;  /* 0x0000001e40627223 */ /* 0x040fe20000000062 */
[C---:B------:R-:W-:Y:S01]  /*9320*/  FFMA R105, R64.reuse, R31, R105 ;  /* 0x0000001f40697223 */ /* 0x040fe20000000069 */
[----:B------:R-:W-:Y:S01]  /*9330*/  FFMA R96, R64, R4, R96 ;  /* 0x0000000440607223 */ /* 0x000fe20000000060 */
[----:B------:R-:W0:Y:S04]  /*9340*/  LDS.128 R28, [R51+0x530] ;  /* 0x00053000331c7984 */ /* 0x000e280000000c00 */
[----:B------:R-:W1:Y:S01]  /*9350*/  LDS.64 R4, [R51+0x528] ;  /* 0x0005280033047984 */ /* 0x000e620000000a00 */
[C---:B------:R-:W-:Y:S01]  /*9360*/  FFMA R69, R13.reuse, R25, R69 ;  /* 0x000000190d457223 */ /* 0x040fe20000000045 */
[C---:B------:R-:W-:Y:S01]  /*9370*/  FFMA R71, R8.reuse, R13, R71 ;  /* 0x0000000d08477223 */ /* 0x040fe20000000047 */
[CC--:B------:R-:W-:Y:S01]  /*9380*/  FFMA R70, R8.reuse, R14.reuse, R70 ;  /* 0x0000000e08467223 */ /* 0x0c0fe20000000046 */
[----:B------:R-:W-:Y:S01]  /*9390*/  FFMA R142, R8, R15, R142 ;  /* 0x0000000f088e7223 */ /* 0x000fe2000000008e */
[----:B------:R-:W-:Y:S01]  /*93a0*/  FFMA R112, R13, R63, R112 ;  /* 0x0000003f0d707223 */ /* 0x000fe20000000070 */
[CC--:B------:R-:W-:Y:S01]  /*93b0*/  FFMA R119, R63.reuse, R14.reuse, R119 ;  /* 0x0000000e3f777223 */ /* 0x0c0fe20000000077 */
[----:B------:R-:W-:Y:S01]  /*93c0*/  FFMA R120, R63, R15, R120 ;  /* 0x0000000f3f787223 */ /* 0x000fe20000000078 */
[C---:B------:R-:W-:Y:S01]  /*93d0*/  FFMA R126, R64.reuse, R13, R126 ;  /* 0x0000000d407e7223 */ /* 0x040fe2000000007e */
[C---:B------:R-:W-:Y:S01]  /*93e0*/  FFMA R122, R64.reuse, R14, R122 ;  /* 0x0000000e407a7223 */ /* 0x040fe2000000007a */
[----:B------:R-:W-:Y:S01]  /*93f0*/  FFMA R114, R64, R15, R114 ;  /* 0x0000000f40727223 */ /* 0x000fe20000000072 */
[----:B--2---:R-:W-:Y:S01]  /*9400*/  FFMA R97, R18, R54, R97 ;  /* 0x0000003612617223 */ /* 0x004fe20000000061 */
[----:B------:R-:W-:Y:S01]  /*9410*/  FFMA R99, R54, R19, R99 ;  /* 0x0000001336637223 */ /* 0x000fe20000000063 */
[C---:B------:R-:W-:Y:S01]  /*9420*/  FFMA R25, R18.reuse, R59, R12 ;  /* 0x0000003b12197223 */ /* 0x040fe2000000000c */
[----:B------:R-:W-:Y:S01]  /*9430*/  FFMA R109, R18, R26, R109 ;  /* 0x0000001a126d7223 */ /* 0x000fe2000000006d */
[----:B------:R-:W-:Y:S01]  /*9440*/  FFMA R85, R26, R19, R85 ;  /* 0x000000131a557223 */ /* 0x000fe20000000055 */
[----:B------:R-:W2:Y:S01]  /*9450*/  LDS.128 R12, [R68+0x130] ;  /* 0x00013000440c7984 */ /* 0x000ea20000000c00 */
[----:B0-----:R-:W-:Y:S01]  /*9460*/  FFMA R91, R28, R54, R91 ;  /* 0x000000361c5b7223 */ /* 0x001fe2000000005b */
[C---:B------:R-:W-:Y:S01]  /*9470*/  FFMA R57, R54.reuse, R29, R57 ;  /* 0x0000001d36397223 */ /* 0x040fe20000000039 */
[C---:B------:R-:W-:Y:S01]  /*9480*/  FFMA R101, R54.reuse, R30, R101 ;  /* 0x0000001e36657223 */ /* 0x040fe20000000065 */
[----:B------:R-:W-:Y:S01]  /*9490*/  FFMA R8, R54, R31, R62 ;  /* 0x0000001f36087223 */ /* 0x000fe2000000003e */
[----:B-1----:R-:W-:Y:S01]  /*94a0*/  FFMA R108, R4, R54, R108 ;  /* 0x00000036046c7223 */ /* 0x002fe2000000006c */
[-C--:B------:R-:W-:Y:S01]  /*94b0*/  FFMA R103, R54, R5.reuse, R103 ;  /* 0x0000000536677223 */ /* 0x080fe20000000067 */
[-C--:B------:R-:W-:Y:S01]  /*94c0*/  FFMA R69, R4, R26.reuse, R69 ;  /* 0x0000001a04457223 */ /* 0x080fe20000000045 */
[----:B------:R-:W-:Y:S01]  /*94d0*/  FFMA R77, R26, R5, R77 ;  /* 0x000000051a4d7223 */ /* 0x000fe2000000004d */
[----:B------:R-:W-:Y:S01]  /*94e0*/  FFMA R76, R28, R26, R76 ;  /* 0x0000001a1c4c7223 */ /* 0x000fe2000000004c */
[C---:B------:R-:W-:Y:S01]  /*94f0*/  FFMA R117, R26.reuse, R29, R117 ;  /* 0x0000001d1a757223 */ /* 0x040fe20000000075 */
[C---:B------:R-:W-:Y:S01]  /*9500*/  FFMA R79, R26.reuse, R30, R79 ;  /* 0x0000001e1a4f7223 */ /* 0x040fe2000000004f */
[----:B------:R-:W-:Y:S01]  /*9510*/  FFMA R26, R26, R31, R61 ;  /* 0x0000001f1a1a7223 */ /* 0x000fe2000000003d */
[----:B------:R-:W-:-:S02]  /*9520*/  FFMA R54, R7, R19, R60 ;  /* 0x0000001307367223 */ /* 0x000fc4000000003c */
[----:B------:R-:W0:Y:S01]  /*9530*/  LDS.128 R60, [R68+0x340] ;  /* 0x00034000443c7984 */ /* 0x000e220000000c00 */
[-C--:B------:R-:W-:Y:S01]  /*9540*/  FFMA R116, R59, R19.reuse, R116 ;  /* 0x000000133b747223 */ /* 0x080fe20000000074 */
[-C--:B------:R-:W-:Y:S01]  /*9550*/  FFMA R23, R9, R19.reuse, R23 ;  /* 0x0000001309177223 */ /* 0x080fe20000000017 */
[----:B------:R-:W-:Y:S01]  /*9560*/  FFMA R96, R65, R19, R96 ;  /* 0x0000001341607223 */ /* 0x000fe20000000060 */
[----:B------:R-:W-:Y:S01]  /*9570*/  FFMA R110, R4, R59, R110 ;  /* 0x0000003b046e7223 */ /* 0x000fe2000000006e */
[C---:B------:R-:W-:Y:S01]  /*9580*/  FFMA R102, R59.reuse, R5, R102 ;  /* 0x000000053b667223 */ /* 0x040fe20000000066 */
[----:B------:R-:W-:Y:S01]  /*9590*/  FFMA R113, R28, R59, R113 ;  /* 0x0000003b1c717223 */ /* 0x000fe20000000071 */
[C---:B------:R-:W-:Y:S01]  /*95a0*/  FFMA R100, R59.reuse, R29, R100 ;  /* 0x0000001d3b647223 */ /* 0x040fe20000000064 */
[CC--:B------:R-:W-:Y:S01]  /*95b0*/  FFMA R24, R59.reuse, R30.reuse, R24 ;  /* 0x0000001e3b187223 */ /* 0x0c0fe20000000018 */
[----:B------:R-:W-:Y:S01]  /*95c0*/  FFMA R118, R59, R31, R118 ;  /* 0x0000001f3b767223 */ /* 0x000fe20000000076 */
[----:B--2---:R-:W-:Y:S01]  /*95d0*/  FFMA R125, R12, R19, R125 ;  /* 0x000000130c7d7223 */ /* 0x004fe2000000007d */
[----:B------:R-:W-:Y:S01]  /*95e0*/  FFMA R71, R4, R9, R71 ;  /* 0x0000000904477223 */ /* 0x000fe20000000047 */
[C---:B------:R-:W-:Y:S01]  /*95f0*/  FFMA R70, R9.reuse, R5, R70 ;  /* 0x0000000509467223 */ /* 0x040fe20000000046 */
[----:B------:R-:W-:Y:S01]  /*9600*/  FFMA R142, R28, R9, R142 ;  /* 0x000000091c8e7223 */ /* 0x000fe2000000008e */
[C---:B------:R-:W-:Y:S01]  /*9610*/  FFMA R136, R9.reuse, R29, R136 ;  /* 0x0000001d09887223 */ /* 0x040fe20000000088 */
[CC--:B------:R-:W-:Y:S01]  /*9620*/  FFMA R143, R9.reuse, R30.reuse, R143 ;  /* 0x0000001e098f7223 */ /* 0x0c0fe2000000008f */
        /* <DEDUP_REMOVED lines=12> */
[CC--:B------:R-:W-:Y:S01]  /*96f0*/  FFMA R140, R12.reuse, R30.reuse, R140 ;  /* 0x0000001e0c8c7223 */ /* 0x0c0fe2000000008c */
[----:B------:R-:W-:Y:S01]  /*9700*/  FFMA R56, R12, R31, R56 ;  /* 0x0000001f0c387223 */ /* 0x000fe20000000038 */
[----:B------:R-:W-:Y:S01]  /*9710*/  FFMA R126, R4, R65, R126 ;  /* 0x00000041047e7223 */ /* 0x000fe2000000007e */
[C---:B------:R-:W-:Y:S01]  /*9720*/  FFMA R122, R65.reuse, R5, R122 ;  /* 0x00000005417a7223 */ /* 0x040fe2000000007a */
[----:B------:R-:W-:Y:S01]  /*9730*/  FFMA R114, R28, R65, R114 ;  /* 0x000000411c727223 */ /* 0x000fe20000000072 */
        /* <DEDUP_REMOVED lines=12> */
[----:B------:R-:W-:Y:S01]  /*9800*/  FFMA R21, R18, R9, R21 ;  /* 0x0000000912157223 */ /* 0x000fe20000000015 */
[----:B------:R-:W-:-:S02]  /*9810*/  FFMA R128, R60, R18, R128 ;  /* 0x000000123c807223 */ /* 0x000fc40000000080 */
[----:B------:R-:W2:Y:S01]  /*9820*/  LDS R7, [R51+0x5ac] ;  /* 0x0005ac0033077984 */ /* 0x000ea20000000800 */
[----:B0-----:R-:W-:Y:S01]  /*9830*/  FFMA R9, R55, R30, R57 ;  /* 0x0000001e37097223 */ /* 0x001fe20000000039 */
[----:B-1----:R-:W-:Y:S02]  /*9840*/  FFMA R60, R4, R13, R56 ;  /* 0x0000000d043c7223 */ /* 0x002fe40000000038 */
[----:B------:R-:W0:Y:S01]  /*9850*/  LDS.128 R56, [R68+0xb0] ;  /* 0x0000b00044387984 */ /* 0x000e220000000c00 */
[----:B------:R-:W-:Y:S01]  /*9860*/  FFMA R123, R12, R18, R123 ;  /* 0x000000120c7b7223 */ /* 0x000fe2000000007b */
[----:B------:R-:W-:Y:S01]  /*9870*/  FFMA R105, R18, R65, R105 ;  /* 0x0000004112697223 */ /* 0x000fe20000000069 */
[-C--:B------:R-:W-:Y:S01]  /*9880*/  FFMA R65, R27, R30.reuse, R117 ;  /* 0x0000001e1b417223 */ /* 0x080fe20000000075 */
[-C--:B--2---:R-:W-:Y:S01]  /*9890*/  FFMA R130, R7, R13.reuse, R130 ;  /* 0x0000000d07827223 */ /* 0x084fe20000000082 */
[C---:B------:R-:W-:Y:S01]  /*98a0*/  FFMA R137, R28.reuse, R13, R137 ;  /* 0x0000000d1c897223 */ /* 0x040fe20000000089 */
[C---:B------:R-:W-:Y:S01]  /*98b0*/  FFMA R132, R13.reuse, R29, R132 ;  /* 0x0000001d0d847223 */ /* 0x040fe20000000084 */
[C---:B------:R-:W-:Y:S01]  /*98c0*/  FFMA R141, R13.reuse, R30, R141 ;  /* 0x0000001e0d8d7223 */ /* 0x040fe2000000008d */
        /* <DEDUP_REMOVED lines=17> */
[CC--:B------:R-:W-:Y:S01]  /*99e0*/  FFMA R21, R10.reuse, R5.reuse, R21 ;  /* 0x000000050a157223 */ /* 0x0c0fe20000000015 */
[-C--:B------:R-:W-:Y:S01]  /*99f0*/  FFMA R23, R10, R6.reuse, R23 ;  /* 0x000000060a177223 */ /* 0x080fe20000000017 */
[----:B------:R-:W-:Y:S01]  /*9a00*/  FFMA R13, R27, R5, R109 ;  /* 0x000000051b0d7223 */ /* 0x000fe2000000006d */
[----:B------:R-:W-:Y:S01]  /*9a10*/  FFMA R121, R61, R31, R124 ;  /* 0x0000001f3d797223 */ /* 0x000fe2000000007c */
[-C--:B------:R-:W-:Y:S01]  /*9a20*/  FFMA R112, R7, R61.reuse, R112 ;  /* 0x0000003d07707223 */ /* 0x080fe20000000070 */
[----:B------:R-:W-:Y:S01]  /*9a30*/  FFMA R109, R28, R61, R119 ;  /* 0x0000003d1c6d7223 */ /* 0x000fe20000000077 */
        /* <DEDUP_REMOVED lines=9> */
[C---:B0-----:R-:W-:Y:S01]  /*9ad0*/  FFMA R55, R56.reuse, R28, R102 ;  /* 0x0000001c38377223 */ /* 0x041fe20000000066 */
[----:B------:R-:W-:Y:S01]  /*9ae0*/  FFMA R85, R27, R6, R85 ;  /* 0x000000061b557223 */ /* 0x000fe20000000055 */
[C---:B------:R-:W-:Y:S01]  /*9af0*/  FFMA R102, R56.reuse, R31, R24 ;  /* 0x0000001f38667223 */ /* 0x040fe20000000018 */
[----:B------:R-:W-:-:S02]  /*9b00*/  FFMA R61, R56, R5, R25 ;  /* 0x00000005383d7223 */ /* 0x000fc40000000019 */
[----:B------:R-:W0:Y:S01]  /*9b10*/  LDS.128 R24, [R68+0x2c0] ;  /* 0x0002c00044187984 */ /* 0x000e220000000c00 */
        /* <DEDUP_REMOVED lines=16> */
[----:B------:R-:W-:-:S02]  /*9c20*/  FFMA R24, R24, R6, R54 ;  /* 0x0000000618187223 */ /* 0x000fc40000000036 */
[----:B------:R-:W0:Y:S01]  /*9c30*/  LDS.128 R4, [R51+0x630] ;  /* 0x0006300033047984 */ /* 0x000e220000000c00 */
[----:B------:R-:W-:Y:S01]  /*9c40*/  FFMA R122, R28, R66, R122 ;  /* 0x000000421c7a7223 */ /* 0x000fe2000000007a */
[C---:B------:R-:W-:Y:S01]  /*9c50*/  FFMA R114, R66.reuse, R29, R114 ;  /* 0x0000001d42727223 */ /* 0x040fe20000000072 */
[C---:B------:R-:W-:Y:S01]  /*9c60*/  FFMA R111, R66.reuse, R30, R111 ;  /* 0x0000001e426f7223 */ /* 0x040fe2000000006f */
[----:B------:R-:W-:Y:S02]  /*9c70*/  FFMA R115, R66, R31, R115 ;  /* 0x0000001f42737223 */ /* 0x000fe40000000073 */
[----:B------:R-:W1:Y:S01]  /*9c80*/  LDS.128 R28, [R51+0x640] ;  /* 0x00064000331c7984 */ /* 0x000e620000000c00 */
[----:B0-----:R-:W-:-:S03]  /*9c90*/  FFMA R116, R57, R5, R55 ;  /* 0x0000000539747223 */ /* 0x001fc60000000037 */
[----:B------:R-:W0:Y:S01]  /*9ca0*/  LDS.128 R52, [R68+0x30] ;  /* 0x0000300044347984 */ /* 0x000e220000000c00 */
[C---:B------:R-:W-:Y:S01]  /*9cb0*/  FFMA R64, R25.reuse, R5, R18 ;  /* 0x0000000519407223 */ /* 0x040fe20000000012 */
[----:B------:R-:W-:Y:S01]  /*9cc0*/  FFMA R86, R4, R25, R86 ;  /* 0x0000001904567223 */ /* 0x000fe20000000056 */
[C---:B------:R-:W-:Y:S01]  /*9cd0*/  FFMA R56, R25.reuse, R6, R56 ;  /* 0x0000000619387223 */ /* 0x040fe20000000038 */
[C---:B-1----:R-:W-:Y:S01]  /*9ce0*/  FFMA R18, R25.reuse, R30, R19 ;  /* 0x0000001e19127223 */ /* 0x042fe20000000013 */
[C---:B------:R-:W-:Y:S01]  /*9cf0*/  FFMA R78, R25.reuse, R7, R78 ;  /* 0x00000007194e7223 */ /* 0x040fe2000000004e */
[----:B------:R-:W-:Y:S01]  /*9d00*/  FFMA R87, R28, R25, R87 ;  /* 0x000000191c577223 */ /* 0x000fe20000000057 */
[C---:B------:R-:W-:Y:S01]  /*9d10*/  FFMA R90, R25.reuse, R29, R90 ;  /* 0x0000001d195a7223 */ /* 0x040fe2000000005a */
[----:B------:R-:W-:Y:S01]  /*9d20*/  FFMA R19, R25, R31, R24 ;  /* 0x0000001f19137223 */ /* 0x000fe20000000018 */
        /* <DEDUP_REMOVED lines=9> */
[----:B------:R-:W-:Y:S01]  /*9dc0*/  FFMA R24, R62, R6, R10 ;  /* 0x000000063e187223 */ /* 0x000fe2000000000a */
[C---:B0-----:R-:W-:Y:S01]  /*9dd0*/  FFMA R109, R52.reuse, R4, R108 ;  /* 0x00000004346d7223 */ /* 0x041fe2000000006c */
        /* <DEDUP_REMOVED lines=15> */
[-C--:B------:R-:W-:Y:S01]  /*9ed0*/  FFMA R112, R4, R62.reuse, R112 ;  /* 0x0000003e04707223 */ /* 0x080fe20000000070 */
[----:B------:R-:W-:Y:S01]  /*9ee0*/  FFMA R117, R62, R7, R117 ;  /* 0x000000073e757223 */ /* 0x000fe20000000075 */
[----:B------:R-:W-:Y:S01]  /*9ef0*/  FFMA R121, R28, R62, R121 ;  /* 0x0000003e1c797223 */ /* 0x000fe20000000079 */
[C---:B------:R-:W-:Y:S01]  /*9f00*/  FFMA R127, R62.reuse, R29, R127 ;  /* 0x0000001d3e7f7223 */ /* 0x040fe2000000007f */
[C---:B------:R-:W-:Y:S01]  /*9f10*/  FFMA R128, R62.reuse, R30, R128 ;  /* 0x0000001e3e807223 */ /* 0x040fe20000000080 */
[----:B------:R-:W-:Y:S01]  /*9f20*/  FFMA R124, R62, R31, R124 ;  /* 0x0000001f3e7c7223 */ /* 0x000fe2000000007c */
[CC--:B------:R-:W-:Y:S01]  /*9f30*/  FFMA R113, R57.reuse, R6.reuse, R113 ;  /* 0x0000000639717223 */ /* 0x0c0fe20000000071 */
        /* <DEDUP_REMOVED lines=24> */
[----:B------:R-:W1:Y:S04]  /*a0c0*/  LDS R8, [R51+0x6d0] ;  /* 0x0006d00033087984 */ /* 0x000e680000000800 */
[----:B------:R-:W2:Y:S01]  /*a0d0*/  LDS.128 R28, [R51+0x6c0] ;  /* 0x0006c000331c7984 */ /* 0x000ea20000000c00 */
[----:B0-----:R-:W-:Y:S01]  /*a0e0*/  FFMA R97, R53, R7, R61 ;  /* 0x0000000735617223 */ /* 0x001fe2000000003d */
[----:B------:R-:W-:Y:S01]  /*a0f0*/  FFMA R130, R5, R15, R130 ;  /* 0x0000000f05827223 */ /* 0x000fe20000000082 */
[-C--:B------:R-:W-:Y:S01]  /*a100*/  FFMA R137, R15, R6.reuse, R137 ;  /* 0x000000060f897223 */ /* 0x080fe20000000089 */
[C---:B-1----:R-:W-:Y:S01]  /*a110*/  FFMA R61, R8.reuse, R53, R129 ;  /* 0x00000035083d7223 */ /* 0x042fe20000000081 */
[----:B------:R-:W-:Y:S01]  /*a120*/  FFMA R129, R9, R6, R77 ;  /* 0x0000000609817223 */ /* 0x000fe2000000004d */
[----:B------:R-:W-:Y:S01]  /*a130*/  FFMA R132, R15, R7, R132 ;  /* 0x000000070f847223 */ /* 0x000fe20000000084 */
[----:B------:R-:W-:Y:S01]  /*a140*/  FFMA R125, R8, R15, R125 ;  /* 0x0000000f087d7223 */ /* 0x000fe2000000007d */
[----:B--2---:R-:W-:Y:S01]  /*a150*/  FFMA R85, R9, R31, R52 ;  /* 0x0000001f09557223 */ /* 0x004fe20000000034 */
[C---:B------:R-:W-:Y:S01]  /*a160*/  FFMA R101, R28.reuse, R53, R66 ;  /* 0x000000351c657223 */ /* 0x040fe20000000042 */
[----:B------:R-:W-:Y:S01]  /*a170*/  FFMA R99, R53, R29, R14 ;  /* 0x0000001d35637223 */ /* 0x000fe2000000000e */
[C---:B------:R-:W-:Y:S01]  /*a180*/  FFMA R141, R28.reuse, R15, R141 ;  /* 0x0000000f1c8d7223 */ /* 0x040fe2000000008d */
[C---:B------:R-:W-:Y:S01]  /*a190*/  FFMA R140, R15.reuse, R29, R140 ;  /* 0x0000001d0f8c7223 */ /* 0x040fe2000000008c */
[C---:B------:R-:W-:Y:S01]  /*a1a0*/  FFMA R60, R15.reuse, R30, R60 ;  /* 0x0000001e0f3c7223 */ /* 0x040fe2000000003c */
[----:B------:R-:W-:Y:S01]  /*a1b0*/  FFMA R123, R15, R31, R123 ;  /* 0x0000001f0f7b7223 */ /* 0x000fe2000000007b */
[----:B------:R-:W-:Y:S01]  /*a1c0*/  FFMA R77, R28, R9, R65 ;  /* 0x000000091c4d7223 */ /* 0x000fe20000000041 */
[CC--:B------:R-:W-:Y:S01]  /*a1d0*/  FFMA R52, R26.reuse, R6.reuse, R64 ;  /* 0x000000061a347223 */ /* 0x0c0fe20000000040 */
[----:B------:R-:W0:Y:S04]  /*a1e0*/  LDS.128 R12, [R68+0x1c0] ;  /* 0x0001c000440c7984 */ /* 0x000e280000000c00 */
[----:B------:R-:W1:Y:S01]  /*a1f0*/  LDS.128 R64, [R68+0x3d0] ;  /* 0x0003d00044407984 */ /* 0x000e620000000c00 */
[----:B------:R-:W-:Y:S01]  /*a200*/  FFMA R4, R53, R6, R103 ;  /* 0x0000000635047223 */ /* 0x000fe20000000067 */
[----:B------:R-:W-:Y:S01]  /*a210*/  FFMA R109, R5, R53, R109 ;  /* 0x00000035056d7223 */ /* 0x000fe2000000006d */
[C---:B------:R-:W-:Y:S01]  /*a220*/  FFMA R108, R53.reuse, R30, R108 ;  /* 0x0000001e356c7223 */ /* 0x040fe2000000006c */
[----:B------:R-:W-:Y:S01]  /*a230*/  FFMA R103, R53, R31, R62 ;  /* 0x0000001f35677223 */ /* 0x000fe2000000003e */
[CC--:B------:R-:W-:Y:S01]  /*a240*/  FFMA R86, R5.reuse, R26.reuse, R86 ;  /* 0x0000001a05567223 */ /* 0x0c0fe20000000056 */
        /* <DEDUP_REMOVED lines=35> */
[CC--:B------:R-:W-:Y:S01]  /*a480*/  FFMA R116, R58.reuse, R6.reuse, R116 ;  /* 0x000000063a747223 */ /* 0x0c0fe20000000074 */
[----:B------:R-:W-:Y:S01]  /*a490*/  FFMA R113, R58, R7, R113 ;  /* 0x000000073a717223 */ /* 0x000fe20000000071 */
[C---:B------:R-:W-:Y:S01]  /*a4a0*/  FFMA R71, R12.reuse, R5, R71 ;  /* 0x000000050c477223 */ /* 0x040fe20000000047 */
[CC--:B------:R-:W-:Y:S01]  /*a4b0*/  FFMA R70, R12.reuse, R6.reuse, R70 ;  /* 0x000000060c467223 */ /* 0x0c0fe20000000046 */
[----:B------:R-:W-:Y:S01]  /*a4c0*/  FFMA R142, R12, R7, R142 ;  /* 0x000000070c8e7223 */ /* 0x000fe2000000008e */
[C---:B------:R-:W-:Y:S01]  /*a4d0*/  FFMA R126, R64.reuse, R5, R126 ;  /* 0x00000005407e7223 */ /* 0x040fe2000000007e */
[CC--:B------:R-:W-:Y:S01]  /*a4e0*/  FFMA R122, R64.reuse, R6.reuse, R122 ;  /* 0x00000006407a7223 */ /* 0x0c0fe2000000007a */
[----:B------:R-:W-:Y:S01]  /*a4f0*/  FFMA R114, R64, R7, R114 ;  /* 0x0000000740727223 */ /* 0x000fe20000000072 */
[----:B------:R-:W-:Y:S01]  /*a500*/  FFMA R112, R5, R63, R112 ;  /* 0x0000003f05707223 */ /* 0x000fe20000000070 */
[C---:B------:R-:W-:Y:S01]  /*a510*/  FFMA R25, R63.reuse, R6, R25 ;  /* 0x000000063f197223 */ /* 0x040fe20000000019 */
[----:B------:R-:W-:Y:S01]  /*a520*/  FFMA R24, R63, R7, R24 ;  /* 0x000000073f187223 */ /* 0x000fe20000000018 */
[-C--:B--2---:R-:W-:Y:S01]  /*a530*/  FFMA R85, R18, R10.reuse, R85 ;  /* 0x0000000a12557223 */ /* 0x084fe20000000055 */
[----:B------:R-:W-:Y:S01]  /*a540*/  FFMA R91, R10, R19, R91 ;  /* 0x000000130a5b7223 */ /* 0x000fe2000000005b */
[----:B------:R-:W-:Y:S01]  /*a550*/  FFMA R110, R18, R59, R110 ;  /* 0x0000003b126e7223 */ /* 0x000fe2000000006e */
[C---:B------:R-:W-:Y:S01]  /*a560*/  FFMA R118, R59.reuse, R19, R118 ;  /* 0x000000133b767223 */ /* 0x040fe20000000076 */
[----:B0-----:R-:W-:Y:S01]  /*a570*/  FFMA R76, R28, R10, R76 ;  /* 0x0000000a1c4c7223 */ /* 0x001fe2000000004c */
[C---:B------:R-:W-:Y:S01]  /*a580*/  FFMA R77, R10.reuse, R29, R77 ;  /* 0x0000001d0a4d7223 */ /* 0x040fe2000000004d */
[----:B------:R-:W-:Y:S01]  /*a590*/  FFMA R79, R10, R30, R79 ;  /* 0x0000001e0a4f7223 */ /* 0x000fe2000000004f */
[----:B------:R-:W-:Y:S01]  /*a5a0*/  FFMA R113, R28, R59, R113 ;  /* 0x0000003b1c717223 */ /* 0x000fe20000000071 */
[----:B-1----:R-:W-:Y:S01]  /*a5b0*/  FFMA R69, R8, R10, R69 ;  /* 0x0000000a08457223 */ /* 0x002fe20000000045 */
[-C--:B------:R-:W-:Y:S01]  /*a5c0*/  FFMA R129, R10, R9.reuse, R129 ;  /* 0x000000090a817223 */ /* 0x080fe20000000081 */
[----:B------:R-:W-:Y:S01]  /*a5d0*/  FFMA R12, R54, R9, R4 ;  /* 0x00000009360c7223 */ /* 0x000fe20000000004 */
[----:B------:R-:W-:Y:S01]  /*a5e0*/  FFMA R100, R8, R59, R100 ;  /* 0x0000003b08647223 */ /* 0x000fe20000000064 */
[C---:B------:R-:W-:Y:S01]  /*a5f0*/  FFMA R116, R59.reuse, R9, R116 ;  /* 0x000000093b747223 */ /* 0x040fe20000000074 */
[C---:B------:R-:W-:Y:S01]  /*a600*/  FFMA R119, R59.reuse, R29, R119 ;  /* 0x0000001d3b777223 */ /* 0x040fe20000000077 */
[C---:B------:R-:W-:Y:S01]  /*a610*/  FFMA R102, R59.reuse, R30, R102 ;  /* 0x0000001e3b667223 */ /* 0x040fe20000000066 */
[-C--:B------:R-:W-:Y:S01]  /*a620*/  FFMA R120, R59, R31.reuse, R120 ;  /* 0x0000001f3b787223 */ /* 0x080fe20000000078 */
[----:B------:R-:W-:Y:S01]  /*a630*/  FFMA R10, R10, R31, R57 ;  /* 0x0000001f0a0a7223 */ /* 0x000fe20000000039 */
[----:B------:R-:W-:Y:S01]  /*a640*/  FFMA R64, R28, R27, R56 ;  /* 0x0000001b1c407223 */ /* 0x000fe20000000038 */
[----:B------:R-:W0:Y:S04]  /*a650*/  LDS.128 R4, [R68+0x140] ;  /* 0x0001400044047984 */ /* 0x000e280000000c00 */
[----:B------:R-:W1:Y:S01]  /*a660*/  LDS.128 R56, [R68+0x350] ;  /* 0x0003500044387984 */ /* 0x000e620000000c00 */
[-C--:B------:R-:W-:Y:S01]  /*a670*/  FFMA R109, R8, R54.reuse, R109 ;  /* 0x00000036086d7223 */ /* 0x080fe2000000006d */
[-C--:B------:R-:W-:Y:S01]  /*a680*/  FFMA R103, R18, R54.reuse, R103 ;  /* 0x0000003612677223 */ /* 0x080fe20000000067 */
[----:B------:R-:W-:Y:S01]  /*a690*/  FFMA R61, R54, R19, R61 ;  /* 0x00000013363d7223 */ /* 0x000fe2000000003d */
[----:B------:R-:W-:Y:S01]  /*a6a0*/  FFMA R97, R28, R54, R97 ;  /* 0x000000361c617223 */ /* 0x000fe20000000061 */
[C---:B------:R-:W-:Y:S01]  /*a6b0*/  FFMA R101, R54.reuse, R29, R101 ;  /* 0x0000001d36657223 */ /* 0x040fe20000000065 */
[CC--:B------:R-:W-:Y:S01]  /*a6c0*/  FFMA R99, R54.reuse, R30.reuse, R99 ;  /* 0x0000001e36637223 */ /* 0x0c0fe20000000063 */
[----:B------:R-:W-:Y:S01]  /*a6d0*/  FFMA R108, R54, R31, R108 ;  /* 0x0000001f366c7223 */ /* 0x000fe2000000006c */
[C---:B------:R-:W-:Y:S01]  /*a6e0*/  FFMA R71, R8.reuse, R13, R71 ;  /* 0x0000000d08477223 */ /* 0x040fe20000000047 */
[----:B------:R-:W-:Y:S01]  /*a6f0*/  FFMA R70, R13, R9, R70 ;  /* 0x000000090d467223 */ /* 0x000fe20000000046 */
[C---:B------:R-:W-:Y:S01]  /*a700*/  FFMA R86, R8.reuse, R27, R86 ;  /* 0x0000001b08567223 */ /* 0x040fe20000000056 */
[----:B------:R-:W-:Y:S01]  /*a710*/  FFMA R52, R27, R9, R52 ;  /* 0x000000091b347223 */ /* 0x000fe20000000034 */
[----:B------:R-:W-:Y:S01]  /*a720*/  FFMA R126, R8, R65, R126 ;  /* 0x00000041087e7223 */ /* 0x000fe2000000007e */
        /* <DEDUP_REMOVED lines=8> */
[C---:B------:R-:W-:Y:S01]  /*a7b0*/  FFMA R136, R13.reuse, R29, R136 ;  /* 0x0000001d0d887223 */ /* 0x040fe20000000088 */
[CC--:B------:R-:W-:Y:S01]  /*a7c0*/  FFMA R143, R13.reuse, R30.reuse, R143 ;  /* 0x0000001e0d8f7223 */ /* 0x0c0fe2000000008f */
[----:B------:R-:W-:Y:S01]  /*a7d0*/  FFMA R22, R13, R31, R22 ;  /* 0x0000001f0d167223 */ /* 0x000fe20000000016 */
[C---:B------:R-:W-:Y:S01]  /*a7e0*/  FFMA R96, R65.reuse, R19, R96 ;  /* 0x0000001341607223 */ /* 0x040fe20000000060 */
[----:B------:R-:W-:Y:S01]  /*a7f0*/  FFMA R114, R28, R65, R114 ;  /* 0x000000411c727223 */ /* 0x000fe20000000072 */
[C---:B------:R-:W-:Y:S01]  /*a800*/  FFMA R111, R65.reuse, R29, R111 ;  /* 0x0000001d416f7223 */ /* 0x040fe2000000006f */
[C---:B------:R-:W-:Y:S01]  /*a810*/  FFMA R115, R65.reuse, R30, R115 ;  /* 0x0000001e41737223 */ /* 0x040fe20000000073 */
[----:B------:R-:W-:Y:S01]  /*a820*/  FFMA R98, R65, R31, R98 ;  /* 0x0000001f41627223 */ /* 0x000fe20000000062 */
[C---:B0-----:R-:W-:Y:S01]  /*a830*/  FFMA R130, R4.reuse, R8, R130 ;  /* 0x0000000804827223 */ /* 0x041fe20000000082 */
[CC--:B------:R-:W-:Y:S01]  /*a840*/  FFMA R137, R4.reuse, R9.reuse, R137 ;  /* 0x0000000904897223 */ /* 0x0c0fe20000000089 */
[----:B------:R-:W-:Y:S01]  /*a850*/  FFMA R132, R4, R28, R132 ;  /* 0x0000001c04847223 */ /* 0x000fe20000000084 */
[C---:B-1----:R-:W-:Y:S01]  /*a860*/  FFMA R112, R56.reuse, R8, R112 ;  /* 0x0000000838707223 */ /* 0x042fe20000000070 */
[C---:B------:R-:W-:Y:S01]  /*a870*/  FFMA R9, R56.reuse, R9, R25 ;  /* 0x0000000938097223 */ /* 0x040fe20000000019 */
[----:B------:R-:W-:Y:S01]  /*a880*/  FFMA R8, R56, R28, R24 ;  /* 0x0000001c38087223 */ /* 0x000fe20000000018 */
[C---:B------:R-:W-:Y:S01]  /*a890*/  FFMA R141, R4.reuse, R29, R141 ;  /* 0x0000001d048d7223 */ /* 0x040fe2000000008d */
[CC--:B------:R-:W-:Y:S01]  /*a8a0*/  FFMA R140, R4.reuse, R30.reuse, R140 ;  /* 0x0000001e048c7223 */ /* 0x0c0fe2000000008c */
[C---:B------:R-:W-:Y:S01]  /*a8b0*/  FFMA R60, R4.reuse, R31, R60 ;  /* 0x0000001f043c7223 */ /* 0x040fe2000000003c */
[----:B------:R-:W-:Y:S01]  /*a8c0*/  FFMA R125, R4, R19, R125 ;  /* 0x00000013047d7223 */ /* 0x000fe2000000007d */
[C---:B------:R-:W-:Y:S01]  /*a8d0*/  FFMA R117, R56.reuse, R29, R117 ;  /* 0x0000001d38757223 */ /* 0x040fe20000000075 */
[C---:B------:R-:W-:Y:S01]  /*a8e0*/  FFMA R121, R56.reuse, R30, R121 ;  /* 0x0000001e38797223 */ /* 0x040fe20000000079 */
[C---:B------:R-:W-:Y:S01]  /*a8f0*/  FFMA R127, R56.reuse, R31, R127 ;  /* 0x0000001f387f7223 */ /* 0x040fe2000000007f */
[----:B------:R-:W-:Y:S01]  /*a900*/  FFMA R124, R56, R19, R124 ;  /* 0x00000013387c7223 */ /* 0x000fe2000000007c */
[----:B------:R-:W0:Y:S04]  /*a910*/  LDS.128 R24, [R51+0x7d0] ;  /* 0x0007d00033187984 */ /* 0x000e280000000c00 */
[----:B------:R-:W1:Y:S04]  /*a920*/  LDS.128 R28, [R51+0x7c0] ;  /* 0x0007c000331c7984 */ /* 0x000e680000000c00 */
[----:B------:R-:W2:Y:S01]  /*a930*/  LDS R19, [R51+0x7bc] ;  /* 0x0007bc0033137984 */ /* 0x000ea20000000800 */
[----:B------:R-:W-:Y:S01]  /*a940*/  FFMA R21, R18, R13, R21 ;  /* 0x0000000d12157223 */ /* 0x000fe20000000015 */
[-C--:B------:R-:W-:Y:S01]  /*a950*/  FFMA R123, R4, R18.reuse, R123 ;  /* 0x00000012047b7223 */ /* 0x080fe2000000007b */
[----:B------:R-:W-:Y:S01]  /*a960*/  FFMA R128, R56, R18, R128 ;  /* 0x0000001238807223 */ /* 0x000fe20000000080 */
[----:B------:R-:W-:Y:S01]  /*a970*/  FFMA R105, R18, R65, R105 ;  /* 0x0000004112697223 */ /* 0x000fe20000000069 */
[-C--:B0-----:R-:W-:Y:S01]  /*a980*/  FFMA R13, R55, R26.reuse, R61 ;  /* 0x0000001a370d7223 */ /* 0x081fe2000000003d */
[----:B------:R-:W-:Y:S01]  /*a990*/  FFMA R4, R24, R5, R60 ;  /* 0x0000000518047223 */ /* 0x000fe2000000003c */
[C---:B------:R-:W-:Y:S01]  /*a9a0*/  FFMA R123, R5.reuse, R25, R123 ;  /* 0x00000019057b7223 */ /* 0x040fe2000000007b */
[C---:B------:R-:W-:Y:S01]  /*a9b0*/  FFMA R125, R5.reuse, R26, R125 ;  /* 0x0000001a057d7223 */ /* 0x040fe2000000007d */
[C---:B-1----:R-:W-:Y:S01]  /*a9c0*/  FFMA R137, R28.reuse, R5, R137 ;  /* 0x000000051c897223 */ /* 0x042fe20000000089 */
[C---:B------:R-:W-:Y:S01]  /*a9d0*/  FFMA R132, R5.reuse, R29, R132 ;  /* 0x0000001d05847223 */ /* 0x040fe20000000084 */
[C---:B------:R-:W-:Y:S01]  /*a9e0*/  FFMA R141, R5.reuse, R30, R141 ;  /* 0x0000001e058d7223 */ /* 0x040fe2000000008d */
[----:B------:R-:W-:Y:S01]  /*a9f0*/  FFMA R140, R5, R31, R140 ;  /* 0x0000001f058c7223 */ /* 0x000fe2000000008c */
[C---:B--2---:R-:W-:Y:S01]  /*aa00*/  FFMA R130, R19.reuse, R5, R130 ;  /* 0x0000000513827223 */ /* 0x044fe20000000082 */
[-C--:B------:R-:W-:Y:S01]  /*aa10*/  FFMA R71, R19, R14.reuse, R71 ;  /* 0x0000000e13477223 */ /* 0x080fe20000000047 */
[----:B------:R-:W-:Y:S01]  /*aa20*/  FFMA R70, R28, R14, R70 ;  /* 0x0000000e1c467223 */ /* 0x000fe20000000046 */
[C---:B------:R-:W-:Y:S01]  /*aa30*/  FFMA R142, R14.reuse, R29, R142 ;  /* 0x0000001d0e8e7223 */ /* 0x040fe2000000008e */
[C---:B------:R-:W-:Y:S01]  /*aa40*/  FFMA R136, R14.reuse, R30, R136 ;  /* 0x0000001e0e887223 */ /* 0x040fe20000000088 */
[----:B------:R-:W-:Y:S01]  /*aa50*/  FFMA R143, R14, R31, R143 ;  /* 0x0000001f0e8f7223 */ /* 0x000fe2000000008f */
[----:B------:R-:W-:Y:S01]  /*aa60*/  FFMA R22, R24, R14, R22 ;  /* 0x0000000e18167223 */ /* 0x000fe20000000016 */
[C---:B------:R-:W-:Y:S01]  /*aa70*/  FFMA R21, R14.reuse, R25, R21 ;  /* 0x000000190e157223 */ /* 0x040fe20000000015 */
[----:B------:R-:W-:Y:S01]  /*aa80*/  FFMA R23, R14, R26, R23 ;  /* 0x0000001a0e177223 */ /* 0x000fe20000000017 */
[----:B------:R-:W0:Y:S01]  /*aa90*/  LDS.128 R60, [R68+0xc0] ;  /* 0x0000c000443c7984 */ /* 0x000e220000000c00 */
[----:B------:R-:W-:Y:S01]  /*aaa0*/  FFMA R56, R11, R31, R79 ;  /* 0x0000001f0b387223 */ /* 0x000fe2000000004f */
[-C--:B------:R-:W-:Y:S01]  /*aab0*/  FFMA R69, R19, R11.reuse, R69 ;  /* 0x0000000b13457223 */ /* 0x080fe20000000045 */
[----:B------:R-:W-:Y:S01]  /*aac0*/  FFMA R5, R28, R11, R129 ;  /* 0x0000000b1c057223 */ /* 0x000fe20000000081 */
[C---:B------:R-:W-:Y:S01]  /*aad0*/  FFMA R76, R11.reuse, R29, R76 ;  /* 0x0000001d0b4c7223 */ /* 0x040fe2000000004c */
[C---:B------:R-:W-:Y:S01]  /*aae0*/  FFMA R77, R11.reuse, R30, R77 ;  /* 0x0000001e0b4d7223 */ /* 0x040fe2000000004d */
[----:B------:R-:W-:Y:S01]  /*aaf0*/  FFMA R79, R24, R11, R10 ;  /* 0x0000000b184f7223 */ /* 0x000fe2000000000a */
[C---:B------:R-:W-:Y:S01]  /*ab00*/  FFMA R85, R11.reuse, R25, R85 ;  /* 0x000000190b557223 */ /* 0x040fe20000000055 */
[----:B------:R-:W-:Y:S01]  /*ab10*/  FFMA R91, R11, R26, R91 ;  /* 0x0000001a0b5b7223 */ /* 0x000fe2000000005b */
[----:B------:R-:W-:Y:S01]  /*ab20*/  FFMA R14, R28, R57, R9 ;  /* 0x000000391c0e7223 */ /* 0x000fe20000000009 */
[----:B------:R-:W-:-:S02]  /*ab30*/  FFMA R18, R57, R29, R8 ;  /* 0x0000001d39127223 */ /* 0x000fc40000000008 */
[----:B------:R-:W1:Y:S01]  /*ab40*/  LDS.128 R8, [R68+0x2d0] ;  /* 0x0002d00044087984 */ /* 0x000e620000000c00 */
        /* <DEDUP_REMOVED lines=39> */
[C---:B0-----:R-:W-:Y:S01]  /*adc0*/  FFMA R118, R61.reuse, R27, R119 ;  /* 0x0000001b3d767223 */ /* 0x041fe20000000077 */
[----:B-1----:R-:W-:-:S02]  /*add0*/  FFMA R119, R61, R30, R55 ;  /* 0x0000001e3d777223 */ /* 0x002fc40000000037 */
[----:B------:R-:W0:Y:S01]  /*ade0*/  LDS.128 R52, [R68+0x40] ;  /* 0x0000400044347984 */ /* 0x000e220000000c00 */
[----:B------:R-:W-:Y:S01]  /*adf0*/  FFMA R102, R24, R61, R100 ;  /* 0x0000003d18667223 */ /* 0x000fe20000000064 */
[----:B------:R-:W-:Y:S01]  /*ae00*/  FFMA R100, R61, R31, R60 ;  /* 0x0000001f3d647223 */ /* 0x000fe2000000003c */
[-C--:B------:R-:W-:Y:S01]  /*ae10*/  FFMA R64, R9, R25.reuse, R19 ;  /* 0x0000001909407223 */ /* 0x080fe20000000013 */
        /* <DEDUP_REMOVED lines=64> */
[C---:B------:R-:W-:Y:S01]  /*b220*/  FFMA R101, R53.reuse, R29, R131 ;  /* 0x0000001d35657223 */ /* 0x040fe20000000083 */
[C---:B------:R-:W-:Y:S01]  /*b230*/  FFMA R61, R53.reuse, R30, R61 ;  /* 0x0000001e353d7223 */ /* 0x040fe2000000003d */
[----:B------:R-:W-:Y:S01]  /*b240*/  FFMA R85, R53, R31, R57 ;  /* 0x0000001f35557223 */ /* 0x000fe20000000039 */
[----:B-1----:R-:W-:Y:S01]  /*b250*/  FFMA R103, R25, R53, R6 ;  /* 0x0000003519677223 */ /* 0x002fe20000000006 */
[CC--:B------:R-:W-:Y:S01]  /*b260*/  FFMA R99, R53.reuse, R26.reuse, R58 ;  /* 0x0000001a35637223 */ /* 0x0c0fe2000000003a */
[-C--:B------:R-:W-:Y:S01]  /*b270*/  FFMA R97, R53, R27.reuse, R97 ;  /* 0x0000001b35617223 */ /* 0x080fe20000000061 */
[----:B------:R-:W-:Y:S01]  /*b280*/  FFMA R77, R13, R27, R76 ;  /* 0x0000001b0d4d7223 */ /* 0x000fe2000000004c */
[----:B--2---:R-:W-:Y:S01]  /*b290*/  FFMA R91, R12, R53, R52 ;  /* 0x000000350c5b7223 */ /* 0x004fe20000000034 */
        /* <DEDUP_REMOVED lines=17> */
[----:B------:R-:W0:Y:S04]  /*b3b0*/  LDS.128 R4, [R68+0x1d0] ;  /* 0x0001d00044047984 */ /* 0x000e280000000c00 */
[----:B------:R-:W1:Y:S01]  /*b3c0*/  LDS.128 R56, [R68+0x3e0] ;  /* 0x0003e00044387984 */ /* 0x000e620000000c00 */
[C---:B------:R-:W-:Y:S01]  /*b3d0*/  FFMA R102, R25.reuse, R62, R102 ;  /* 0x0000003e19667223 */ /* 0x040fe20000000066 */
[C---:B------:R-:W-:Y:S01]  /*b3e0*/  FFMA R116, R62.reuse, R26, R116 ;  /* 0x0000001a3e747223 */ /* 0x040fe20000000074 */
[----:B------:R-:W-:Y:S01]  /*b3f0*/  FFMA R110, R62, R27, R110 ;  /* 0x0000001b3e6e7223 */ /* 0x000fe2000000006e */
[----:B------:R-:W-:Y:S01]  /*b400*/  FFMA R100, R12, R62, R100 ;  /* 0x0000003e0c647223 */ /* 0x000fe20000000064 */
[-C--:B------:R-:W-:Y:S01]  /*b410*/  FFMA R69, R25, R13.reuse, R69 ;  /* 0x0000000d19457223 */ /* 0x080fe20000000045 */
[C---:B------:R-:W-:Y:S01]  /*b420*/  FFMA R9, R13.reuse, R26, R9 ;  /* 0x0000001a0d097223 */ /* 0x040fe20000000009 */
[----:B------:R-:W-:Y:S01]  /*b430*/  FFMA R109, R28, R13, R109 ;  /* 0x0000000d1c6d7223 */ /* 0x000fe2000000006d */
[C---:B------:R-:W-:Y:S01]  /*b440*/  FFMA R8, R13.reuse, R30, R8 ;  /* 0x0000001e0d087223 */ /* 0x040fe20000000008 */
[----:B------:R-:W-:Y:S01]  /*b450*/  FFMA R108, R13, R31, R108 ;  /* 0x0000001f0d6c7223 */ /* 0x000fe2000000006c */
[----:B------:R-:W-:Y:S01]  /*b460*/  FFMA R79, R12, R13, R79 ;  /* 0x0000000d0c4f7223 */ /* 0x000fe2000000004f */
[----:B------:R-:W-:Y:S01]  /*b470*/  FFMA R86, R25, R10, R86 ;  /* 0x0000000a19567223 */ /* 0x000fe20000000056 */
[C---:B------:R-:W-:Y:S01]  /*b480*/  FFMA R64, R10.reuse, R26, R64 ;  /* 0x0000001a0a407223 */ /* 0x040fe20000000040 */
[----:B------:R-:W-:Y:S01]  /*b490*/  FFMA R67, R10, R27, R19 ;  /* 0x0000001b0a437223 */ /* 0x000fe20000000013 */
[----:B------:R-:W-:Y:S01]  /*b4a0*/  FFMA R66, R12, R10, R66 ;  /* 0x0000000a0c427223 */ /* 0x000fe20000000042 */
[----:B------:R-:W2:Y:S01]  /*b4b0*/  LDS.64 R18, [R51+0x960] ;  /* 0x0009600033127984 */ /* 0x000ea20000000a00 */
[C---:B0-----:R-:W-:Y:S01]  /*b4c0*/  FFMA R71, R4.reuse, R25, R71 ;  /* 0x0000001904477223 */ /* 0x041fe20000000047 */
[C---:B------:R-:W-:Y:S01]  /*b4d0*/  FFMA R70, R4.reuse, R26, R70 ;  /* 0x0000001a04467223 */ /* 0x040fe20000000046 */
[C---:B------:R-:W-:Y:S01]  /*b4e0*/  FFMA R142, R4.reuse, R27, R142 ;  /* 0x0000001b048e7223 */ /* 0x040fe2000000008e */
[----:B------:R-:W-:Y:S01]  /*b4f0*/  FFMA R23, R4, R12, R23 ;  /* 0x0000000c04177223 */ /* 0x000fe20000000017 */
[C---:B-1----:R-:W-:Y:S01]  /*b500*/  FFMA R126, R56.reuse, R25, R126 ;  /* 0x00000019387e7223 */ /* 0x042fe2000000007e */
[C---:B------:R-:W-:Y:S01]  /*b510*/  FFMA R122, R56.reuse, R26, R122 ;  /* 0x0000001a387a7223 */ /* 0x040fe2000000007a */
[C---:B------:R-:W-:Y:S01]  /*b520*/  FFMA R114, R56.reuse, R27, R114 ;  /* 0x0000001b38727223 */ /* 0x040fe20000000072 */
[----:B------:R-:W-:Y:S01]  /*b530*/  FFMA R96, R56, R12, R96 ;  /* 0x0000000c38607223 */ /* 0x000fe20000000060 */
[----:B------:R-:W0:Y:S04]  /*b540*/  LDS.128 R24, [R51+0x950] ;  /* 0x0009500033187984 */ /* 0x000e280000000c00 */
[----:B------:R-:W1:Y:S01]  /*b550*/  LDS.64 R12, [R51+0x948] ;  /* 0x00094800330c7984 */ /* 0x000e620000000a00 */
[----:B------:R-:W-:Y:S01]  /*b560*/  FFMA R78, R28, R10, R78 ;  /* 0x0000000a1c4e7223 */ /* 0x000fe2000000004e */
[C---:B------:R-:W-:Y:S01]  /*b570*/  FFMA R87, R10.reuse, R29, R87 ;  /* 0x0000001d0a577223 */ /* 0x040fe20000000057 */
[C---:B------:R-:W-:Y:S01]  /*b580*/  FFMA R90, R10.reuse, R30, R90 ;  /* 0x0000001e0a5a7223 */ /* 0x040fe2000000005a */
[----:B------:R-:W-:Y:S01]  /*b590*/  FFMA R65, R10, R31, R65 ;  /* 0x0000001f0a417223 */ /* 0x000fe20000000041 */
[C---:B------:R-:W-:Y:S01]  /*b5a0*/  FFMA R111, R56.reuse, R28, R111 ;  /* 0x0000001c386f7223 */ /* 0x040fe2000000006f */
[C---:B------:R-:W-:Y:S01]  /*b5b0*/  FFMA R115, R56.reuse, R29, R115 ;  /* 0x0000001d38737223 */ /* 0x040fe20000000073 */
[C---:B------:R-:W-:Y:S01]  /*b5c0*/  FFMA R98, R56.reuse, R30, R98 ;  /* 0x0000001e38627223 */ /* 0x040fe20000000062 */
[----:B------:R-:W-:Y:S01]  /*b5d0*/  FFMA R105, R56, R31, R105 ;  /* 0x0000001f38697223 */ /* 0x000fe20000000069 */
[----:B--2---:R-:W-:Y:S01]  /*b5e0*/  FFMA R108, R18, R14, R108 ;  /* 0x0000000e126c7223 */ /* 0x004fe2000000006c */
        /* <DEDUP_REMOVED lines=9> */
[----:B------:R-:W-:Y:S01]  /*b680*/  FFMA R65, R18, R11, R65 ;  /* 0x0000000b12417223 */ /* 0x000fe20000000041 */
[C---:B------:R-:W-:Y:S01]  /*b690*/  FFMA R66, R11.reuse, R19, R66 ;  /* 0x000000130b427223 */ /* 0x040fe20000000042 */
[----:B------:R-:W2:Y:S01]  /*b6a0*/  LDS.128 R28, [R68+0x150] ;  /* 0x00015000441c7984 */ /* 0x000ea20000000c00 */
[----:B0-----:R-:W-:Y:S01]  /*b6b0*/  FFMA R77, R24, R14, R77 ;  /* 0x0000000e184d7223 */ /* 0x001fe2000000004d */
[C---:B------:R-:W-:Y:S01]  /*b6c0*/  FFMA R109, R14.reuse, R25, R109 ;  /* 0x000000190e6d7223 */ /* 0x040fe2000000006d */
[----:B------:R-:W-:Y:S01]  /*b6d0*/  FFMA R76, R14, R26, R76 ;  /* 0x0000001a0e4c7223 */ /* 0x000fe2000000004c */
[----:B------:R-:W-:Y:S01]  /*b6e0*/  FFMA R67, R24, R11, R67 ;  /* 0x0000000b18437223 */ /* 0x000fe20000000043 */
[----:B-1----:R-:W-:Y:S01]  /*b6f0*/  FFMA R69, R12, R14, R69 ;  /* 0x0000000e0c457223 */ /* 0x002fe20000000045 */
[C---:B------:R-:W-:Y:S01]  /*b700*/  FFMA R56, R14.reuse, R13, R9 ;  /* 0x0000000d0e387223 */ /* 0x040fe20000000009 */
[----:B------:R-:W-:Y:S01]  /*b710*/  FFMA R14, R14, R27, R8 ;  /* 0x0000001b0e0e7223 */ /* 0x000fe20000000008 */
[----:B------:R-:W-:Y:S01]  /*b720*/  FFMA R86, R12, R11, R86 ;  /* 0x0000000b0c567223 */ /* 0x000fe20000000056 */
[C---:B------:R-:W-:Y:S01]  /*b730*/  FFMA R64, R11.reuse, R13, R64 ;  /* 0x0000000d0b407223 */ /* 0x040fe20000000040 */
[C---:B------:R-:W-:Y:S01]  /*b740*/  FFMA R78, R11.reuse, R25, R78 ;  /* 0x000000190b4e7223 */ /* 0x040fe2000000004e */
[C---:B------:R-:W-:Y:S01]  /*b750*/  FFMA R87, R11.reuse, R26, R87 ;  /* 0x0000001a0b577223 */ /* 0x040fe20000000057 */
[----:B------:R-:W-:-:S02]  /*b760*/  FFMA R90, R11, R27, R90 ;  /* 0x0000001b0b5a7223 */ /* 0x000fc4000000005a */
[----:B------:R-:W0:Y:S01]  /*b770*/  LDS.128 R8, [R68+0x360] ;  /* 0x0003600044087984 */ /* 0x000e220000000c00 */
[-C--:B------:R-:W-:Y:S01]  /*b780*/  FFMA R103, R12, R54.reuse, R103 ;  /* 0x000000360c677223 */ /* 0x080fe20000000067 */
[----:B------:R-:W-:Y:S01]  /*b790*/  FFMA R99, R54, R13, R99 ;  /* 0x0000000d36637223 */ /* 0x000fe20000000063 */
[-C--:B------:R-:W-:Y:S01]  /*b7a0*/  FFMA R85, R18, R54.reuse, R85 ;  /* 0x0000003612557223 */ /* 0x080fe20000000055 */
[----:B------:R-:W-:Y:S01]  /*b7b0*/  FFMA R91, R54, R19, R91 ;  /* 0x00000013365b7223 */ /* 0x000fe2000000005b */
[----:B------:R-:W-:Y:S01]  /*b7c0*/  FFMA R97, R24, R54, R97 ;  /* 0x0000003618617223 */ /* 0x000fe20000000061 */
[C---:B------:R-:W-:Y:S01]  /*b7d0*/  FFMA R4, R54.reuse, R25, R129 ;  /* 0x0000001936047223 */ /* 0x040fe20000000081 */
[----:B------:R-:W-:Y:S01]  /*b7e0*/  FFMA R101, R54, R26, R101 ;  /* 0x0000001a36657223 */ /* 0x000fe20000000065 */
[C---:B------:R-:W-:Y:S01]  /*b7f0*/  FFMA R102, R12.reuse, R63, R102 ;  /* 0x0000003f0c667223 */ /* 0x040fe20000000066 */
[----:B------:R-:W-:Y:S01]  /*b800*/  FFMA R116, R63, R13, R116 ;  /* 0x0000000d3f747223 */ /* 0x000fe20000000074 */
[----:B------:R-:W-:Y:S01]  /*b810*/  FFMA R71, R12, R5, R71 ;  /* 0x000000050c477223 */ /* 0x000fe20000000047 */
[-C--:B------:R-:W-:Y:S01]  /*b820*/  FFMA R70, R5, R13.reuse, R70 ;  /* 0x0000000d05467223 */ /* 0x080fe20000000046 */
[C---:B--2---:R-:W-:Y:S01]  /*b830*/  FFMA R130, R28.reuse, R12, R130 ;  /* 0x0000000c1c827223 */ /* 0x044fe20000000082 */
[----:B------:R-:W-:Y:S01]  /*b840*/  FFMA R137, R28, R13, R137 ;  /* 0x0000000d1c897223 */ /* 0x000fe20000000089 */
[----:B------:R-:W-:Y:S01]  /*b850*/  FFMA R126, R12, R57, R126 ;  /* 0x000000390c7e7223 */ /* 0x000fe2000000007e */
[----:B------:R-:W-:Y:S01]  /*b860*/  FFMA R122, R57, R13, R122 ;  /* 0x0000000d397a7223 */ /* 0x000fe2000000007a */
[----:B------:R-:W-:Y:S01]  /*b870*/  FFMA R54, R54, R27, R61 ;  /* 0x0000001b36367223 */ /* 0x000fe2000000003d */
[----:B------:R-:W-:Y:S01]  /*b880*/  FFMA R119, R18, R63, R119 ;  /* 0x0000003f12777223 */ /* 0x000fe20000000077 */
[C---:B------:R-:W-:Y:S01]  /*b890*/  FFMA R100, R63.reuse, R19, R100 ;  /* 0x000000133f647223 */ /* 0x040fe20000000064 */
[----:B------:R-:W-:Y:S01]  /*b8a0*/  FFMA R110, R24, R63, R110 ;  /* 0x0000003f186e7223 */ /* 0x000fe2000000006e */
[C---:B------:R-:W-:Y:S01]  /*b8b0*/  FFMA R118, R63.reuse, R25, R118 ;  /* 0x000000193f767223 */ /* 0x040fe20000000076 */
[CC--:B------:R-:W-:Y:S01]  /*b8c0*/  FFMA R113, R63.reuse, R26.reuse, R113 ;  /* 0x0000001a3f717223 */ /* 0x0c0fe20000000071 */
[----:B------:R-:W-:Y:S01]  /*b8d0*/  FFMA R120, R63, R27, R120 ;  /* 0x0000001b3f787223 */ /* 0x000fe20000000078 */
        /* <DEDUP_REMOVED lines=25> */
[-C--:B------:R-:W-:Y:S01]  /*ba70*/  FFMA R125, R28, R19.reuse, R125 ;  /* 0x000000131c7d7223 */ /* 0x080fe2000000007d */
[-C--:B------:R-:W-:Y:S01]  /*ba80*/  FFMA R23, R5, R19.reuse, R23 ;  /* 0x0000001305177223 */ /* 0x080fe20000000017 */
[-C--:B------:R-:W-:Y:S01]  /*ba90*/  FFMA R96, R57, R19.reuse, R96 ;  /* 0x0000001339607223 */ /* 0x080fe20000000060 */
[----:B------:R-:W-:Y:S01]  /*baa0*/  FFMA R124, R8, R19, R124 ;  /* 0x00000013087c7223 */ /* 0x000fe2000000007c */
[----:B0-----:R-:W-:Y:S01]  /*bab0*/  FFMA R19, R24, R29, R52 ;  /* 0x0000001d18137223 */ /* 0x001fe20000000034 */
[CC--:B------:R-:W-:Y:S01]  /*bac0*/  FFMA R123, R29.reuse, R25.reuse, R123 ;  /* 0x000000191d7b7223 */ /* 0x0c0fe2000000007b */
[----:B------:R-:W-:Y:S01]  /*bad0*/  FFMA R125, R29, R26, R125 ;  /* 0x0000001a1d7d7223 */ /* 0x000fe2000000007d */
[----:B------:R-:W-:Y:S01]  /*bae0*/  FFMA R28, R15, R25, R108 ;  /* 0x000000190f1c7223 */ /* 0x000fe2000000006c */
[----:B-1----:R-:W-:Y:S01]  /*baf0*/  FFMA R137, R60, R29, R137 ;  /* 0x0000001d3c897223 */ /* 0x002fe20000000089 */
[C---:B------:R-:W-:Y:S01]  /*bb00*/  FFMA R132, R29.reuse, R61, R132 ;  /* 0x0000003d1d847223 */ /* 0x040fe20000000084 */
[CC--:B------:R-:W-:Y:S01]  /*bb10*/  FFMA R141, R29.reuse, R62.reuse, R141 ;  /* 0x0000003e1d8d7223 */ /* 0x0c0fe2000000008d */
[----:B------:R-:W-:Y:S01]  /*bb20*/  FFMA R140, R29, R63, R140 ;  /* 0x0000003f1d8c7223 */ /* 0x000fe2000000008c */
[----:B--2---:R-:W-:Y:S01]  /*bb30*/  FFMA R130, R18, R29, R130 ;  /* 0x0000001d12827223 */ /* 0x004fe20000000082 */
[----:B------:R-:W-:Y:S01]  /*bb40*/  FFMA R57, R15, R63, R76 ;  /* 0x0000003f0f397223 */ /* 0x000fe2000000004c */
[----:B------:R-:W-:Y:S01]  /*bb50*/  FFMA R99, R60, R55, R99 ;  /* 0x000000373c637223 */ /* 0x000fe20000000063 */
[C---:B------:R-:W-:Y:S01]  /*bb60*/  FFMA R97, R55.reuse, R61, R97 ;  /* 0x0000003d37617223 */ /* 0x040fe20000000061 */
        /* <DEDUP_REMOVED lines=12> */
[----:B------:R-:W-:Y:S01]  /*bc30*/  FFMA R108, R60, R9, R13 ;  /* 0x000000093c6c7223 */ /* 0x000fe2000000000d */
[CC--:B------:R-:W-:Y:S01]  /*bc40*/  FFMA R8, R9.reuse, R61.reuse, R12 ;  /* 0x0000003d09087223 */ /* 0x0c0fe2000000000c */
[----:B------:R-:W0:Y:S04]  /*bc50*/  LDS.128 R52, [R68+0xd0] ;  /* 0x0000d00044347984 */ /* 0x000e280000000c00 */
[----:B------:R-:W1:Y:S01]  /*bc60*/  LDS.128 R12, [R68+0x2e0] ;  /* 0x0002e000440c7984 */ /* 0x000e620000000c00 */
        /* <DEDUP_REMOVED lines=8> */
[C---:B------:R-:W-:Y:S01]  /*bcf0*/  FFMA R109, R9.reuse, R62, R117 ;  /* 0x0000003e096d7223 */ /* 0x040fe20000000075 */
[C---:B------:R-:W-:Y:S01]  /*bd00*/  FFMA R112, R18.reuse, R9, R112 ;  /* 0x0000000912707223 */ /* 0x040fe20000000070 */
[C---:B------:R-:W-:Y:S01]  /*bd10*/  FFMA R117, R9.reuse, R63, R121 ;  /* 0x0000003f09757223 */ /* 0x040fe20000000079 */
[C---:B------:R-:W-:Y:S01]  /*bd20*/  FFMA R6, R9.reuse, R26, R124 ;  /* 0x0000001a09067223 */ /* 0x040fe2000000007c */
[-C--:B------:R-:W-:Y:S01]  /*bd30*/  FFMA R126, R18, R58.reuse, R126 ;  /* 0x0000003a127e7223 */ /* 0x080fe2000000007e */
[----:B------:R-:W-:Y:S01]  /*bd40*/  FFMA R127, R24, R9, R127 ;  /* 0x00000009187f7223 */ /* 0x000fe2000000007f */
[----:B------:R-:W-:Y:S01]  /*bd50*/  FFMA R128, R9, R25, R128 ;  /* 0x0000001909807223 */ /* 0x000fe20000000080 */
[----:B------:R-:W-:Y:S01]  /*bd60*/  FFMA R122, R60, R58, R122 ;  /* 0x0000003a3c7a7223 */ /* 0x000fe2000000007a */
[C---:B------:R-:W-:Y:S01]  /*bd70*/  FFMA R114, R58.reuse, R61, R114 ;  /* 0x0000003d3a727223 */ /* 0x040fe20000000072 */
[C---:B------:R-:W-:Y:S01]  /*bd80*/  FFMA R111, R58.reuse, R62, R111 ;  /* 0x0000003e3a6f7223 */ /* 0x040fe2000000006f */
[-C--:B------:R-:W-:Y:S01]  /*bd90*/  FFMA R115, R58, R63.reuse, R115 ;  /* 0x0000003f3a737223 */ /* 0x080fe20000000073 */
[C---:B0-----:R-:W-:Y:S01]  /*bda0*/  FFMA R27, R52.reuse, R18, R102 ;  /* 0x00000012341b7223 */ /* 0x041fe20000000066 */
[C---:B------:R-:W-:Y:S01]  /*bdb0*/  FFMA R129, R52.reuse, R63, R113 ;  /* 0x0000003f34817223 */ /* 0x040fe20000000071 */
[C---:B------:R-:W-:Y:S01]  /*bdc0*/  FFMA R116, R52.reuse, R60, R116 ;  /* 0x0000003c34747223 */ /* 0x040fe20000000074 */
[----:B------:R-:W-:Y:S01]  /*bdd0*/  FFMA R121, R52, R61, R110 ;  /* 0x0000003d34797223 */ /* 0x000fe2000000006e */
[----:B-1----:R-:W-:Y:S01]  /*bde0*/  FFMA R86, R12, R18, R86 ;  /* 0x000000120c567223 */ /* 0x002fe20000000056 */
[C---:B------:R-:W-:Y:S01]  /*bdf0*/  FFMA R102, R52.reuse, R62, R118 ;  /* 0x0000003e34667223 */ /* 0x040fe20000000076 */
[C---:B------:R-:W-:Y:S01]  /*be00*/  FFMA R124, R52.reuse, R24, R120 ;  /* 0x00000018347c7223 */ /* 0x040fe20000000078 */
[C---:B------:R-:W-:Y:S01]  /*be10*/  FFMA R113, R52.reuse, R25, R119 ;  /* 0x0000001934717223 */ /* 0x040fe20000000077 */
[-C--:B------:R-:W-:Y:S01]  /*be20*/  FFMA R131, R52, R26.reuse, R100 ;  /* 0x0000001a34837223 */ /* 0x080fe20000000064 */
[----:B------:R-:W-:Y:S01]  /*be30*/  FFMA R18, R58, R26, R96 ;  /* 0x0000001a3a127223 */ /* 0x000fe20000000060 */
[C---:B------:R-:W-:Y:S01]  /*be40*/  FFMA R9, R12.reuse, R60, R64 ;  /* 0x0000003c0c097223 */ /* 0x040fe20000000040 */
[C---:B------:R-:W-:Y:S01]  /*be50*/  FFMA R52, R12.reuse, R61, R67 ;  /* 0x0000003d0c347223 */ /* 0x040fe20000000043 */
[C---:B------:R-:W-:Y:S01]  /*be60*/  FFMA R78, R12.reuse, R62, R78 ;  /* 0x0000003e0c4e7223 */ /* 0x040fe2000000004e */
[----:B------:R-:W-:-:S02]  /*be70*/  FFMA R96, R12, R63, R87 ;  /* 0x0000003f0c607223 */ /* 0x000fc40000000057 */
[----:B------:R-:W0:Y:S01]  /*be80*/  LDS.128 R60, [R51+0xa50] ;  /* 0x000a5000333c7984 */ /* 0x000e220000000c00 */
[----:B------:R-:W-:Y:S01]  /*be90*/  FFMA R98, R24, R58, R98 ;  /* 0x0000003a18627223 */ /* 0x000fe20000000062 */
[-C--:B------:R-:W-:Y:S01]  /*bea0*/  FFMA R105, R58, R25.reuse, R105 ;  /* 0x000000193a697223 */ /* 0x080fe20000000069 */
[C---:B------:R-:W-:Y:S01]  /*beb0*/  FFMA R58, R12.reuse, R25, R65 ;  /* 0x000000190c3a7223 */ /* 0x040fe20000000041 */
[C---:B------:R-:W-:Y:S01]  /*bec0*/  FFMA R110, R12.reuse, R26, R66 ;  /* 0x0000001a0c6e7223 */ /* 0x040fe20000000042 */
[----:B------:R-:W-:Y:S01]  /*bed0*/  FFMA R100, R12, R24, R90 ;  /* 0x000000180c647223 */ /* 0x000fe2000000005a */
[----:B------:R-:W1:Y:S01]  /*bee0*/  LDS.128 R64, [R51+0xa60] ;  /* 0x000a600033407984 */ /* 0x000e620000000c00 */
[----:B0-----:R-:W-:-:S03]  /*bef0*/  FFMA R118, R60, R53, R27 ;  /* 0x000000353c767223 */ /* 0x001fc6000000001b */
[----:B------:R-:W0:Y:S01]  /*bf00*/  LDS.128 R24, [R68+0x50] ;  /* 0x0000500044187984 */ /* 0x000e220000000c00 */
[----:B------:R-:W-:Y:S01]  /*bf10*/  FFMA R120, R53, R61, R116 ;  /* 0x0000003d35787223 */ /* 0x000fe20000000074 */
[----:B------:R-:W-:Y:S01]  /*bf20*/  FFMA R87, R13, R62, R52 ;  /* 0x0000003e0d577223 */ /* 0x000fe20000000034 */
[----:B------:R-:W-:Y:S01]  /*bf30*/  FFMA R112, R60, R10, R112 ;  /* 0x0000000a3c707223 */ /* 0x000fe20000000070 */
[----:B-1----:R-:W-:Y:S01]  /*bf40*/  FFMA R116, R64, R53, R129 ;  /* 0x0000003540747223 */ /* 0x002fe20000000081 */
        /* <DEDUP_REMOVED lines=18> */
[----:B------:R-:W-:Y:S01]  /*c070*/  FFMA R90, R13, R63, R78 ;  /* 0x0000003f0d5a7223 */ /* 0x000fe2000000004e */
[----:B------:R-:W-:Y:S01]  /*c080*/  FFMA R119, R53, R62, R121 ;  /* 0x0000003e35777223 */ /* 0x000fe20000000079 */
[----:B------:R-:W-:Y:S01]  /*c090*/  FFMA R140, R64, R30, R140 ;  /* 0x0000001e408c7223 */ /* 0x000fe2000000008c */
[----:B------:R-:W-:Y:S01]  /*c0a0*/  FFMA R86, R60, R13, R86 ;  /* 0x0000000d3c567223 */ /* 0x000fe20000000056 */
        /* <DEDUP_REMOVED lines=25> */
[C---:B------:R-:W-:Y:S01]  /*c240*/  FFMA R110, R24.reuse, R60, R103 ;  /* 0x0000003c186e7223 */ /* 0x040fe20000000067 */
[CC--:B------:R-:W-:Y:S01]  /*c250*/  FFMA R99, R24.reuse, R61.reuse, R99 ;  /* 0x0000003d18637223 */ /* 0x0c0fe20000000063 */
[C---:B------:R-:W-:Y:S01]  /*c260*/  FFMA R30, R24.reuse, R62, R97 ;  /* 0x0000003e181e7223 */ /* 0x040fe20000000061 */
[----:B------:R-:W-:Y:S01]  /*c270*/  FFMA R103, R24, R66, R85 ;  /* 0x0000004218677223 */ /* 0x000fe20000000055 */
[C---:B0-----:R-:W-:Y:S01]  /*c280*/  FFMA R13, R4.reuse, R61, R56 ;  /* 0x0000003d040d7223 */ /* 0x041fe20000000038 */
[C---:B------:R-:W-:Y:S01]  /*c290*/  FFMA R64, R4.reuse, R64, R57 ;  /* 0x0000004004407223 */ /* 0x040fe20000000039 */
[C---:B------:R-:W-:Y:S01]  /*c2a0*/  FFMA R69, R4.reuse, R60, R69 ;  /* 0x0000003c04457223 */ /* 0x040fe20000000045 */
[C---:B------:R-:W-:Y:S01]  /*c2b0*/  FFMA R77, R4.reuse, R62, R77 ;  /* 0x0000003e044d7223 */ /* 0x040fe2000000004d */
[C---:B------:R-:W-:Y:S01]  /*c2c0*/  FFMA R53, R4.reuse, R63, R29 ;  /* 0x0000003f04357223 */ /* 0x040fe2000000001d */
[----:B------:R-:W0:Y:S01]  /*c2d0*/  LDS.128 R56, [R51+0xad0] ;  /* 0x000ad00033387984 */ /* 0x000e220000000c00 */
[C---:B------:R-:W-:Y:S01]  /*c2e0*/  FFMA R97, R4.reuse, R65, R76 ;  /* 0x0000004104617223 */ /* 0x040fe2000000004c */
[C---:B------:R-:W-:Y:S01]  /*c2f0*/  FFMA R65, R4.reuse, R66, R28 ;  /* 0x0000004204417223 */ /* 0x040fe2000000001c */
[-C--:B------:R-:W-:Y:S01]  /*c300*/  FFMA R85, R4, R67.reuse, R79 ;  /* 0x0000004304557223 */ /* 0x080fe2000000004f */
[----:B------:R-:W1:Y:S04]  /*c310*/  LDS.128 R60, [R51+0xae0] ;  /* 0x000ae000333c7984 */ /* 0x000e680000000c00 */
[----:B------:R-:W2:Y:S01]  /*c320*/  LDS R4, [R51+0xaf0] ;  /* 0x000af00033047984 */ /* 0x000ea20000000800 */
[----:B------:R-:W-:Y:S01]  /*c330*/  FFMA R24, R24, R67, R91 ;  /* 0x0000004318187223 */ /* 0x000fe2000000005b */
[----:B0-----:R-:W-:Y:S01]  /*c340*/  FFMA R131, R25, R58, R99 ;  /* 0x0000003a19837223 */ /* 0x001fe20000000063 */
[----:B------:R-:W-:Y:S01]  /*c350*/  FFMA R110, R57, R25, R110 ;  /* 0x00000019396e7223 */ /* 0x000fe2000000006e */
[C---:B------:R-:W-:Y:S01]  /*c360*/  FFMA R91, R25.reuse, R59, R30 ;  /* 0x0000003b195b7223 */ /* 0x040fe2000000001e */
[----:B-1----:R-:W-:Y:S01]  /*c370*/  FFMA R99, R60, R25, R129 ;  /* 0x000000193c637223 */ /* 0x002fe20000000081 */
[C---:B------:R-:W-:Y:S01]  /*c380*/  FFMA R101, R25.reuse, R61, R101 ;  /* 0x0000003d19657223 */ /* 0x040fe20000000065 */
[C---:B------:R-:W-:Y:S01]  /*c390*/  FFMA R52, R25.reuse, R62, R52 ;  /* 0x0000003e19347223 */ /* 0x040fe20000000034 */
[----:B------:R-:W-:Y:S01]  /*c3a0*/  FFMA R103, R25, R63, R103 ;  /* 0x0000003f19677223 */ /* 0x000fe20000000067 */
[C---:B------:R-:W-:Y:S01]  /*c3b0*/  FFMA R129, R5.reuse, R59, R77 ;  /* 0x0000003b05817223 */ /* 0x040fe2000000004d */
[----:B--2---:R-:W-:Y:S01]  /*c3c0*/  FFMA R25, R4, R25, R24 ;  /* 0x0000001904197223 */ /* 0x004fe20000000018 */
[CC--:B------:R-:W-:Y:S01]  /*c3d0*/  FFMA R79, R5.reuse, R58.reuse, R13 ;  /* 0x0000003a054f7223 */ /* 0x0c0fe2000000000d */
        /* <DEDUP_REMOVED lines=24> */
[C---:B------:R-:W-:Y:S01]  /*c560*/  FFMA R118, R57.reuse, R54, R118 ;  /* 0x0000003639767223 */ /* 0x040fe20000000076 */
[C---:B------:R-:W-:Y:S01]  /*c570*/  FFMA R120, R54.reuse, R58, R120 ;  /* 0x0000003a36787223 */ /* 0x040fe20000000078 */
[----:B------:R-:W-:Y:S01]  /*c580*/  FFMA R119, R54, R59, R119 ;  /* 0x0000003b36777223 */ /* 0x000fe20000000077 */
[C---:B------:R-:W-:Y:S01]  /*c590*/  FFMA R121, R4.reuse, R54, R121 ;  /* 0x0000003604797223 */ /* 0x040fe20000000079 */
[-C--:B------:R-:W-:Y:S01]  /*c5a0*/  FFMA R69, R57, R5.reuse, R69 ;  /* 0x0000000539457223 */ /* 0x080fe20000000045 */
[----:B------:R-:W-:Y:S01]  /*c5b0*/  FFMA R97, R5, R62, R97 ;  /* 0x0000003e05617223 */ /* 0x000fe20000000061 */
[----:B------:R-:W-:Y:S01]  /*c5c0*/  FFMA R85, R4, R5, R85 ;  /* 0x0000000504557223 */ /* 0x000fe20000000055 */
[-C--:B------:R-:W-:Y:S01]  /*c5d0*/  FFMA R86, R57, R14.reuse, R86 ;  /* 0x0000000e39567223 */ /* 0x080fe20000000056 */
[----:B------:R-:W-:Y:S01]  /*c5e0*/  FFMA R87, R14, R59, R87 ;  /* 0x0000003b0e577223 */ /* 0x000fe20000000057 */
        /* <DEDUP_REMOVED lines=16> */
[CC--:B------:R-:W-:Y:S01]  /*c6f0*/  FFMA R22, R28.reuse, R62.reuse, R22 ;  /* 0x0000003e1c167223 */ /* 0x0c0fe20000000016 */
[----:B------:R-:W-:Y:S01]  /*c700*/  FFMA R21, R28, R63, R21 ;  /* 0x0000003f1c157223 */ /* 0x000fe20000000015 */
[C---:B------:R-:W-:Y:S01]  /*c710*/  FFMA R116, R54.reuse, R61, R116 ;  /* 0x0000003d36747223 */ /* 0x040fe20000000074 */
[CC--:B------:R-:W-:Y:S01]  /*c720*/  FFMA R124, R54.reuse, R62.reuse, R124 ;  /* 0x0000003e367c7223 */ /* 0x0c0fe2000000007c */
[----:B------:R-:W-:Y:S01]  /*c730*/  FFMA R113, R54, R63, R113 ;  /* 0x0000003f36717223 */ /* 0x000fe20000000071 */
[C---:B------:R-:W-:Y:S01]  /*c740*/  FFMA R96, R14.reuse, R61, R96 ;  /* 0x0000003d0e607223 */ /* 0x040fe20000000060 */
[----:B------:R-:W-:Y:S01]  /*c750*/  FFMA R100, R14, R62, R100 ;  /* 0x0000003e0e647223 */ /* 0x000fe20000000064 */
[----:B0-----:R-:W-:Y:S01]  /*c760*/  FFMA R91, R56, R26, R91 ;  /* 0x0000001a385b7223 */ /* 0x001fe2000000005b */
[C---:B------:R-:W-:Y:S01]  /*c770*/  FFMA R99, R26.reuse, R57, R99 ;  /* 0x000000391a637223 */ /* 0x040fe20000000063 */
[----:B------:R-:W-:Y:S01]  /*c780*/  FFMA R101, R26, R58, R101 ;  /* 0x0000003a1a657223 */ /* 0x000fe20000000065 */
        /* <DEDUP_REMOVED lines=10> */
[CC--:B------:R-:W-:Y:S01]  /*c830*/  FFMA R143, R29.reuse, R58.reuse, R143 ;  /* 0x0000003a1d8f7223 */ /* 0x0c0fe2000000008f */
[-C--:B------:R-:W-:Y:S01]  /*c840*/  FFMA R22, R29, R59.reuse, R22 ;  /* 0x0000003b1d167223 */ /* 0x080fe20000000016 */
[----:B------:R-:W-:Y:S01]  /*c850*/  FFMA R26, R26, R59, R52 ;  /* 0x0000003b1a1a7223 */ /* 0x000fe20000000034 */
[----:B------:R-:W-:Y:S01]  /*c860*/  FFMA R118, R4, R55, R118 ;  /* 0x0000003704767223 */ /* 0x000fe20000000076 */
[C---:B------:R-:W-:Y:S01]  /*c870*/  FFMA R120, R55.reuse, R5, R120 ;  /* 0x0000000537787223 */ /* 0x040fe20000000078 */
        /* <DEDUP_REMOVED lines=8> */
[----:B------:R-:W-:Y:S01]  /*c900*/  FFMA R29, R18, R15, R12 ;  /* 0x0000000f121d7223 */ /* 0x000fe2000000000c */
[C---:B------:R-:W-:Y:S01]  /*c910*/  FFMA R78, R15.reuse, R19, R78 ;  /* 0x000000130f4e7223 */ /* 0x040fe2000000004e */
[----:B------:R-:W-:Y:S01]  /*c920*/  FFMA R87, R56, R15, R87 ;  /* 0x0000000f38577223 */ /* 0x000fe20000000057 */
[C---:B------:R-:W-:Y:S01]  /*c930*/  FFMA R90, R15.reuse, R57, R90 ;  /* 0x000000390f5a7223 */ /* 0x040fe2000000005a */
[C---:B------:R-:W-:Y:S01]  /*c940*/  FFMA R96, R15.reuse, R58, R96 ;  /* 0x0000003a0f607223 */ /* 0x040fe20000000060 */
[----:B------:R-:W-:Y:S01]  /*c950*/  FFMA R100, R15, R59, R100 ;  /* 0x0000003b0f647223 */ /* 0x000fe20000000064 */
[----:B------:R-:W0:Y:S04]  /*c960*/  LDS.128 R52, [R68+0x160] ;  /* 0x0001600044347984 */ /* 0x000e280000000c00 */
[----:B------:R-:W1:Y:S01]  /*c970*/  LDS.128 R12, [R68+0x370] ;  /* 0x00037000440c7984 */ /* 0x000e620000000c00 */
        /* <DEDUP_REMOVED lines=18> */
[CC--:B------:R-:W-:Y:S01]  /*caa0*/  FFMA R52, R9.reuse, R19.reuse, R60 ;  /* 0x0000001309347223 */ /* 0x0c0fe2000000003c */
[C---:B------:R-:W-:Y:S01]  /*cab0*/  FFMA R56, R12.reuse, R56, R65 ;  /* 0x000000380c387223 */ /* 0x040fe20000000041 */
[C---:B------:R-:W-:Y:S01]  /*cac0*/  FFMA R128, R12.reuse, R18, R128 ;  /* 0x000000120c807223 */ /* 0x040fe20000000080 */
[----:B------:R-:W-:Y:S01]  /*cad0*/  FFMA R57, R12, R19, R64 ;  /* 0x000000130c397223 */ /* 0x000fe20000000040 */
[----:B------:R-:W0:Y:S04]  /*cae0*/  LDS.128 R60, [R51+0xbf0] ;  /* 0x000bf000333c7984 */ /* 0x000e280000000c00 */
[----:B------:R-:W1:Y:S04]  /*caf0*/  LDS.128 R64, [R51+0xbe0] ;  /* 0x000be00033407984 */ /* 0x000e680000000c00 */
[----:B------:R-:W2:Y:S01]  /*cb00*/  LDS R18, [R51+0xbdc] ;  /* 0x000bdc0033127984 */ /* 0x000ea20000000800 */
[----:B------:R-:W-:Y:S01]  /*cb10*/  FFMA R97, R6, R59, R97 ;  /* 0x0000003b06617223 */ /* 0x000fe20000000061 */
        /* <DEDUP_REMOVED lines=8> */
[CC--:B------:R-:W-:Y:S01]  /*cba0*/  FFMA R115, R9.reuse, R58.reuse, R115 ;  /* 0x0000003a09737223 */ /* 0x0c0fe20000000073 */
[-C--:B------:R-:W-:Y:S01]  /*cbb0*/  FFMA R98, R9, R59.reuse, R98 ;  /* 0x0000003b09627223 */ /* 0x080fe20000000062 */
[C---:B------:R-:W-:Y:S01]  /*cbc0*/  FFMA R117, R12.reuse, R58, R117 ;  /* 0x0000003a0c757223 */ /* 0x040fe20000000075 */
[----:B------:R-:W-:Y:S01]  /*cbd0*/  FFMA R127, R12, R59, R127 ;  /* 0x0000003b0c7f7223 */ /* 0x000fe2000000007f */
[C---:B0-----:R-:W-:Y:S01]  /*cbe0*/  FFMA R12, R60.reuse, R53, R24 ;  /* 0x000000353c0c7223 */ /* 0x041fe20000000018 */
[C---:B------:R-:W-:Y:S01]  /*cbf0*/  FFMA R123, R53.reuse, R61, R123 ;  /* 0x0000003d357b7223 */ /* 0x040fe2000000007b */
[C---:B------:R-:W-:Y:S01]  /*cc00*/  FFMA R125, R53.reuse, R62, R125 ;  /* 0x0000003e357d7223 */ /* 0x040fe2000000007d */
[----:B------:R-:W-:Y:S01]  /*cc10*/  FFMA R9, R60, R7, R97 ;  /* 0x000000073c097223 */ /* 0x000fe20000000061 */
[----:B-1----:R-:W-:Y:S01]  /*cc20*/  FFMA R137, R64, R53, R137 ;  /* 0x0000003540897223 */ /* 0x002fe20000000089 */
[C---:B------:R-:W-:Y:S01]  /*cc30*/  FFMA R132, R53.reuse, R65, R132 ;  /* 0x0000004135847223 */ /* 0x040fe20000000084 */
[CC--:B------:R-:W-:Y:S01]  /*cc40*/  FFMA R141, R53.reuse, R66.reuse, R141 ;  /* 0x00000042358d7223 */ /* 0x0c0fe2000000008d */
[----:B------:R-:W-:Y:S01]  /*cc50*/  FFMA R140, R53, R67, R140 ;  /* 0x00000043358c7223 */ /* 0x000fe2000000008c */
[----:B--2---:R-:W-:Y:S01]  /*cc60*/  FFMA R19, R18, R53, R130 ;  /* 0x0000003512137223 */ /* 0x004fe20000000082 */
        /* <DEDUP_REMOVED lines=9> */
[C---:B------:R-:W-:Y:S01]  /*cd00*/  FFMA R79, R64.reuse, R7, R79 ;  /* 0x00000007404f7223 */ /* 0x040fe2000000004f */
[C---:B------:R-:W-:Y:S01]  /*cd10*/  FFMA R53, R7.reuse, R65, R129 ;  /* 0x0000004107357223 */ /* 0x040fe20000000081 */
[C---:B------:R-:W-:Y:S01]  /*cd20*/  FFMA R8, R7.reuse, R66, R8 ;  /* 0x0000004207087223 */ /* 0x040fe20000000008 */
[C---:B------:R-:W-:Y:S01]  /*cd30*/  FFMA R76, R7.reuse, R67, R76 ;  /* 0x00000043074c7223 */ /* 0x040fe2000000004c */
[C---:B------:R-:W-:Y:S01]  /*cd40*/  FFMA R77, R7.reuse, R61, R77 ;  /* 0x0000003d074d7223 */ /* 0x040fe2000000004d */
[-C--:B------:R-:W-:Y:S01]  /*cd50*/  FFMA R85, R7, R62.reuse, R85 ;  /* 0x0000003e07557223 */ /* 0x080fe20000000055 */
[----:B------:R-:W-:Y:S01]  /*cd60*/  FFMA R97, R64, R13, R108 ;  /* 0x0000000d40617223 */ /* 0x000fe2000000006c */
[----:B------:R-:W0:Y:S01]  /*cd70*/  LDS.128 R24, [R68+0xe0] ;  /* 0x0000e00044187984 */ /* 0x000e220000000c00 */
[C---:B------:R-:W-:Y:S01]  /*cd80*/  FFMA R108, R13.reuse, R65, R56 ;  /* 0x000000410d6c7223 */ /* 0x040fe20000000038 */
[----:B------:R-:W-:-:S02]  /*cd90*/  FFMA R7, R13, R62, R57 ;  /* 0x0000003e0d077223 */ /* 0x000fc40000000039 */
        /* <DEDUP_REMOVED lines=19> */
[----:B------:R-:W-:Y:S01]  /*ced0*/  FFMA R98, R60, R10, R98 ;  /* 0x0000000a3c627223 */ /* 0x000fe20000000062 */
        /* <DEDUP_REMOVED lines=21> */
[----:B------:R-:W-:Y:S01]  /*d030*/  FFMA R143, R64, R31, R143 ;  /* 0x0000001f408f7223 */ /* 0x000fe2000000008f */
[C---:B------:R-:W-:Y:S01]  /*d040*/  FFMA R22, R31.reuse, R65, R22 ;  /* 0x000000411f167223 */ /* 0x040fe20000000016 */
[C---:B------:R-:W-:Y:S01]  /*d050*/  FFMA R21, R31.reuse, R66, R21 ;  /* 0x000000421f157223 */ /* 0x040fe20000000015 */
[----:B-1----:R-:W-:Y:S01]  /*d060*/  FFMA R71, R60, R31, R71 ;  /* 0x0000001f3c477223 */ /* 0x002fe20000000047 */
[C---:B------:R-:W-:Y:S01]  /*d070*/  FFMA R70, R31.reuse, R61, R70 ;  /* 0x0000003d1f467223 */ /* 0x040fe20000000046 */
[C---:B------:R-:W-:Y:S01]  /*d080*/  FFMA R142, R31.reuse, R62, R142 ;  /* 0x0000003e1f8e7223 */ /* 0x040fe2000000008e */
[C---:B------:R-:W-:Y:S01]  /*d090*/  FFMA R136, R31.reuse, R63, R136 ;  /* 0x0000003f1f887223 */ /* 0x040fe20000000088 */
[----:B------:R-:W-:-:S02]  /*d0a0*/  FFMA R23, R31, R67, R23 ;  /* 0x000000431f177223 */ /* 0x000fc40000000017 */
[----:B------:R-:W0:Y:S01]  /*d0b0*/  LDS.128 R28, [R68+0x60] ;  /* 0x00006000441c7984 */ /* 0x000e220000000c00 */
        /* <DEDUP_REMOVED lines=19> */
[C---:B------:R-:W-:Y:S01]  /*d1f0*/  FFMA R96, R57.reuse, R63, R24 ;  /* 0x0000003f39607223 */ /* 0x040fe20000000018 */
        /* <DEDUP_REMOVED lines=14> */
[CC--:B------:R-:W-:Y:S01]  /*d2e0*/  FFMA R127, R14.reuse, R65.reuse, R127 ;  /* 0x000000410e7f7223 */ /* 0x0c0fe2000000007f */
        /* <DEDUP_REMOVED lines=21> */
[----:B------:R-:W-:Y:S01]  /*d440*/  FFMA R131, R4, R67, R85 ;  /* 0x0000004304837223 */ /* 0x000fe20000000055 */
[----:B------:R-:W1:Y:S04]  /*d450*/  LDS.128 R60, [R51+0xcf0] ;  /* 0x000cf000333c7984 */ /* 0x000e680000000c00 */
[----:B------:R-:W2:Y:S01]  /*d460*/  LDS R4, [R51+0xd00] ;  /* 0x000d000033047984 */ /* 0x000ea20000000800 */
[----:B0-----:R-:W-:Y:S01]  /*d470*/  FFMA R116, R9, R29, R110 ;  /* 0x0000001d09747223 */ /* 0x001fe2000000006e */
[C---:B------:R-:W-:Y:S01]  /*d480*/  FFMA R101, R29.reuse, R10, R57 ;  /* 0x0000000a1d657223 */ /* 0x040fe20000000039 */
[C---:B------:R-:W-:Y:S01]  /*d490*/  FFMA R113, R29.reuse, R11, R113 ;  /* 0x0000000b1d717223 */ /* 0x040fe20000000071 */
[C---:B-1----:R-:W-:Y:S01]  /*d4a0*/  FFMA R110, R29.reuse, R63, R103 ;  /* 0x0000003f1d6e7223 */ /* 0x042fe20000000067 */
[----:B------:R-:W-:Y:S01]  /*d4b0*/  FFMA R99, R60, R29, R99 ;  /* 0x0000001d3c637223 */ /* 0x000fe20000000063 */
        /* <DEDUP_REMOVED lines=24> */
[----:B------:R-:W-:Y:S01]  /*d640*/  FFMA R133, R9, R26, R133 ;  /* 0x0000001a09857223 */ /* 0x000fe20000000085 */
[----:B------:R-:W-:Y:S01]  /*d650*/  FFMA R118, R26, R10, R118 ;  /* 0x0000000a1a767223 */ /* 0x000fe20000000076 */
        /* <DEDUP_REMOVED lines=17> */
[----:B------:R-:W-:Y:S01]  /*d770*/  LDS.128 R64, [R51+0xd70] ;  /* 0x000d700033407984 */ /* 0x000fe20000000c00 */
        /* <DEDUP_REMOVED lines=10> */
[----:B------:R-:W-:Y:S04]  /*d820*/  LDS.128 R60, [R68+0x170] ;  /* 0x00017000443c7984 */ /* 0x000fe80000000c00 */
[----:B------:R-:W0:Y:S01]  /*d830*/  LDS.64 R4, [R51+0xd68] ;  /* 0x000d680033047984 */ /* 0x000e220000000a00 */
[C---:B------:R-:W-:Y:S01]  /*d840*/  FFMA R126, R12.reuse, R9, R126 ;  /* 0x000000090c7e7223 */ /* 0x040fe2000000007e */
[C---:B------:R-:W-:Y:S01]  /*d850*/  FFMA R122, R12.reuse, R10, R122 ;  /* 0x0000000a0c7a7223 */ /* 0x040fe2000000007a */
[-C--:B------:R-:W-:Y:S01]  /*d860*/  FFMA R114, R12, R11.reuse, R114 ;  /* 0x0000000b0c727223 */ /* 0x080fe20000000072 */
[----:B------:R-:W1:Y:S01]  /*d870*/  LDS.64 R18, [R51+0xd80] ;  /* 0x000d800033127984 */ /* 0x000e620000000a00 */
[----:B------:R-:W-:Y:S01]  /*d880*/  FFMA R86, R9, R58, R86 ;  /* 0x0000003a09567223 */ /* 0x000fe20000000056 */
[----:B------:R-:W-:Y:S01]  /*d890*/  FFMA R90, R58, R11, R90 ;  /* 0x0000000b3a5a7223 */ /* 0x000fe2000000005a */
[C---:B------:R-:W-:Y:S01]  /*d8a0*/  FFMA R71, R52.reuse, R9, R71 ;  /* 0x0000000934477223 */ /* 0x040fe20000000047 */
[C---:B------:R-:W-:Y:S01]  /*d8b0*/  FFMA R70, R52.reuse, R10, R70 ;  /* 0x0000000a34467223 */ /* 0x040fe20000000046 */
[----:B------:R-:W-:Y:S01]  /*d8c0*/  FFMA R142, R52, R11, R142 ;  /* 0x0000000b348e7223 */ /* 0x000fe2000000008e */
[----:B0-----:R-:W-:-:S02]  /*d8d0*/  FFMA R12, R60, R4, R8 ;  /* 0x000000043c0c7223 */ /* 0x001fc40000000008 */
[----:B------:R-:W0:Y:S01]  /*d8e0*/  LDS.128 R8, [R68+0x380] ;  /* 0x0003800044087984 */ /* 0x000e220000000c00 */
[----:B------:R-:W-:Y:S01]  /*d8f0*/  FFMA R71, R4, R53, R71 ;  /* 0x0000003504477223 */ /* 0x000fe20000000047 */
[C---:B------:R-:W-:Y:S01]  /*d900*/  FFMA R70, R53.reuse, R5, R70 ;  /* 0x0000000535467223 */ /* 0x040fe20000000046 */
[----:B-1----:R-:W-:Y:S01]  /*d910*/  FFMA R21, R18, R53, R21 ;  /* 0x0000003512157223 */ /* 0x002fe20000000015 */
[C---:B------:R-:W-:Y:S01]  /*d920*/  FFMA R23, R53.reuse, R19, R23 ;  /* 0x0000001335177223 */ /* 0x040fe20000000017 */
[----:B------:R-:W-:Y:S01]  /*d930*/  FFMA R142, R64, R53, R142 ;  /* 0x00000035408e7223 */ /* 0x000fe2000000008e */
[C---:B------:R-:W-:Y:S01]  /*d940*/  FFMA R136, R53.reuse, R65, R136 ;  /* 0x0000004135887223 */ /* 0x040fe20000000088 */
[C---:B------:R-:W-:Y:S01]  /*d950*/  FFMA R143, R53.reuse, R66, R143 ;  /* 0x00000042358f7223 */ /* 0x040fe2000000008f */
[----:B------:R-:W-:Y:S01]  /*d960*/  FFMA R22, R53, R67, R22 ;  /* 0x0000004335167223 */ /* 0x000fe20000000016 */
[-C--:B------:R-:W-:Y:S01]  /*d970*/  FFMA R52, R18, R6.reuse, R79 ;  /* 0x0000000612347223 */ /* 0x080fe2000000004f */
[-C--:B------:R-:W-:Y:S01]  /*d980*/  FFMA R69, R4, R6.reuse, R69 ;  /* 0x0000000604457223 */ /* 0x080fe20000000045 */
        /* <DEDUP_REMOVED lines=14> */
[CC--:B------:R-:W-:Y:S01]  /*da70*/  FFMA R116, R4.reuse, R30.reuse, R116 ;  /* 0x0000001e04747223 */ /* 0x0c0fe20000000074 */
[C---:B------:R-:W-:Y:S01]  /*da80*/  FFMA R58, R4.reuse, R27, R133 ;  /* 0x0000001b043a7223 */ /* 0x040fe20000000085 */
[----:B------:R-:W-:Y:S01]  /*da90*/  FFMA R126, R4, R13, R126 ;  /* 0x0000000d047e7223 */ /* 0x000fe2000000007e */
        /* <DEDUP_REMOVED lines=31> */
[----:B------:R-:W0:Y:S04]  /*dc90*/  LDS.128 R64, [R51+0xdf0] ;  /* 0x000df00033407984 */ /* 0x000e280000000c00 */
[----:B------:R-:W1:Y:S04]  /*dca0*/  LDS.128 R24, [R51+0xe00] ;  /* 0x000e000033187984 */ /* 0x000e680000000c00 */
[----:B------:R-:W2:Y:S01]  /*dcb0*/  LDS R5, [R51+0xdec] ;  /* 0x000dec0033057984 */ /* 0x000ea20000000800 */
[----:B------:R-:W-:Y:S01]  /*dcc0*/  FFMA R110, R18, R30, R110 ;  /* 0x0000001e126e7223 */ /* 0x000fe2000000006e */
[----:B------:R-:W-:Y:S01]  /*dcd0*/  FFMA R103, R30, R19, R103 ;  /* 0x000000131e677223 */ /* 0x000fe20000000067 */
[----:B0-----:R-:W-:Y:S01]  /*dce0*/  FFMA R101, R64, R31, R101 ;  /* 0x0000001f40657223 */ /* 0x001fe20000000065 */
[C---:B------:R-:W-:Y:S01]  /*dcf0*/  FFMA R113, R31.reuse, R65, R113 ;  /* 0x000000411f717223 */ /* 0x040fe20000000071 */
[C---:B------:R-:W-:Y:S01]  /*dd00*/  FFMA R99, R31.reuse, R66, R99 ;  /* 0x000000421f637223 */ /* 0x040fe20000000063 */
[C---:B------:R-:W-:Y:S01]  /*dd10*/  FFMA R76, R31.reuse, R67, R76 ;  /* 0x000000431f4c7223 */ /* 0x040fe2000000004c */
[C---:B-1----:R-:W-:Y:S01]  /*dd20*/  FFMA R112, R24.reuse, R31, R112 ;  /* 0x0000001f18707223 */ /* 0x042fe20000000070 */
[C---:B------:R-:W-:Y:S01]  /*dd30*/  FFMA R110, R31.reuse, R25, R110 ;  /* 0x000000191f6e7223 */ /* 0x040fe2000000006e */
[----:B------:R-:W-:Y:S01]  /*dd40*/  FFMA R103, R31, R26, R103 ;  /* 0x0000001a1f677223 */ /* 0x000fe20000000067 */
[----:B------:R-:W-:Y:S01]  /*dd50*/  FFMA R27, R24, R61, R28 ;  /* 0x0000003d181b7223 */ /* 0x000fe2000000001c */
[----:B--2---:R-:W-:-:S02]  /*dd60*/  FFMA R116, R5, R31, R116 ;  /* 0x0000001f05747223 */ /* 0x004fc40000000074 */
[----:B------:R-:W0:Y:S01]  /*dd70*/  LDS.128 R28, [R68+0xf0] ;  /* 0x0000f000441c7984 */ /* 0x000e220000000c00 */
        /* <DEDUP_REMOVED lines=24> */
[----:B------:R-:W-:-:S02]  /*df00*/  FFMA R134, R28, R67, R56 ;  /* 0x000000431c867223 */ /* 0x000fc40000000038 */
[----:B------:R-:W0:Y:S01]  /*df10*/  LDS.128 R56, [R68+0x300] ;  /* 0x0003000044387984 */ /* 0x000e220000000c00 */
[-C--:B------:R-:W-:Y:S01]  /*df20*/  FFMA R12, R5, R61.reuse, R12 ;  /* 0x0000003d050c7223 */ /* 0x080fe2000000000c */
[----:B------:R-:W-:Y:S01]  /*df30*/  FFMA R137, R64, R61, R137 ;  /* 0x0000003d40897223 */ /* 0x000fe20000000089 */
[C---:B------:R-:W-:Y:S01]  /*df40*/  FFMA R132, R61.reuse, R65, R132 ;  /* 0x000000413d847223 */ /* 0x040fe20000000084 */
[C---:B------:R-:W-:Y:S01]  /*df50*/  FFMA R141, R61.reuse, R66, R141 ;  /* 0x000000423d8d7223 */ /* 0x040fe2000000008d */
[C---:B------:R-:W-:Y:S01]  /*df60*/  FFMA R140, R61.reuse, R67, R140 ;  /* 0x000000433d8c7223 */ /* 0x040fe2000000008c */
[CC--:B------:R-:W-:Y:S01]  /*df70*/  FFMA R123, R61.reuse, R25.reuse, R123 ;  /* 0x000000193d7b7223 */ /* 0x0c0fe2000000007b */
        /* <DEDUP_REMOVED lines=14> */
[----:B------:R-:W-:-:S02]  /*e060*/  FFMA R100, R56, R67, R100 ;  /* 0x0000004338647223 */ /* 0x000fc40000000064 */
[----:B------:R-:W0:Y:S01]  /*e070*/  LDS.128 R64, [R51+0xe80] ;  /* 0x000e800033407984 */ /* 0x000e220000000c00 */
[CC--:B------:R-:W-:Y:S01]  /*e080*/  FFMA R121, R5.reuse, R14.reuse, R126 ;  /* 0x0000000e05797223 */ /* 0x0c0fe2000000007e */
[----:B------:R-:W-:Y:S01]  /*e090*/  FFMA R98, R24, R14, R98 ;  /* 0x0000000e18627223 */ /* 0x000fe20000000062 */
[----:B------:R-:W-:Y:S01]  /*e0a0*/  FFMA R69, R5, R7, R69 ;  /* 0x0000000705457223 */ /* 0x000fe20000000045 */
[C---:B------:R-:W-:Y:S01]  /*e0b0*/  FFMA R52, R7.reuse, R25, R52 ;  /* 0x0000001907347223 */ /* 0x040fe20000000034 */
[-C--:B------:R-:W-:Y:S01]  /*e0c0*/  FFMA R79, R7, R26.reuse, R79 ;  /* 0x0000001a074f7223 */ /* 0x080fe2000000004f */
[----:B------:R-:W-:Y:S01]  /*e0d0*/  FFMA R86, R56, R5, R86 ;  /* 0x0000000538567223 */ /* 0x000fe20000000056 */
[-C--:B------:R-:W-:Y:S01]  /*e0e0*/  FFMA R14, R14, R26.reuse, R4 ;  /* 0x0000001a0e0e7223 */ /* 0x080fe20000000004 */
[----:B------:R-:W-:Y:S01]  /*e0f0*/  FFMA R127, R28, R26, R119 ;  /* 0x0000001a1c7f7223 */ /* 0x000fe20000000077 */
[----:B------:R-:W1:Y:S01]  /*e100*/  LDS.128 R4, [R51+0xe70] ;  /* 0x000e700033047984 */ /* 0x000e620000000c00 */
[CC--:B------:R-:W-:Y:S01]  /*e110*/  FFMA R102, R56.reuse, R24.reuse, R102 ;  /* 0x0000001838667223 */ /* 0x0c0fe20000000066 */
[----:B------:R-:W-:Y:S01]  /*e120*/  FFMA R119, R56, R25, R78 ;  /* 0x0000001938777223 */ /* 0x000fe2000000004e */
[----:B------:R-:W-:Y:S01]  /*e130*/  FFMA R124, R28, R24, R124 ;  /* 0x000000181c7c7223 */ /* 0x000fe2000000007c */
[----:B------:R-:W-:Y:S01]  /*e140*/  FFMA R56, R56, R26, R87 ;  /* 0x0000001a38387223 */ /* 0x000fe20000000057 */
[----:B0-----:R-:W-:Y:S01]  /*e150*/  FFMA R122, R29, R66, R61 ;  /* 0x000000421d7a7223 */ /* 0x001fe2000000003d */
[----:B------:R-:W-:-:S02]  /*e160*/  FFMA R61, R62, R65, R27 ;  /* 0x000000413e3d7223 */ /* 0x000fc4000000001b */
[----:B------:R-:W0:Y:S01]  /*e170*/  LDS.128 R24, [R68+0x70] ;  /* 0x0000700044187984 */ /* 0x000e220000000c00 */
[----:B------:R-:W-:Y:S01]  /*e180*/  FFMA R134, R64, R29, R134 ;  /* 0x0000001d40867223 */ /* 0x000fe20000000086 */
[C---:B------:R-:W-:Y:S01]  /*e190*/  FFMA R28, R29.reuse, R65, R124 ;  /* 0x000000411d1c7223 */ /* 0x040fe2000000007c */
[----:B------:R-:W-:Y:S01]  /*e1a0*/  FFMA R127, R29, R67, R127 ;  /* 0x000000431d7f7223 */ /* 0x000fe2000000007f */
[----:B-1----:R-:W-:Y:S01]  /*e1b0*/  FFMA R78, R4, R29, R9 ;  /* 0x0000001d044e7223 */ /* 0x002fe20000000009 */
[----:B------:R-:W-:Y:S01]  /*e1c0*/  FFMA R9, R55, R66, R21 ;  /* 0x0000004237097223 */ /* 0x000fe20000000015 */
[----:B------:R-:W-:Y:S01]  /*e1d0*/  FFMA R21, R57, R65, R102 ;  /* 0x0000004139157223 */ /* 0x000fe20000000066 */
[C---:B------:R-:W-:Y:S01]  /*e1e0*/  FFMA R131, R29.reuse, R5, R131 ;  /* 0x000000051d837223 */ /* 0x040fe20000000083 */
[CC--:B------:R-:W-:Y:S01]  /*e1f0*/  FFMA R135, R29.reuse, R6.reuse, R135 ;  /* 0x000000061d877223 */ /* 0x0c0fe20000000087 */
[----:B------:R-:W-:Y:S01]  /*e200*/  FFMA R133, R29, R7, R133 ;  /* 0x000000071d857223 */ /* 0x000fe20000000085 */
[C---:B------:R-:W-:Y:S01]  /*e210*/  FFMA R96, R57.reuse, R6, R90 ;  /* 0x0000000639607223 */ /* 0x040fe2000000005a */
[C---:B------:R-:W-:Y:S01]  /*e220*/  FFMA R87, R64.reuse, R57, R100 ;  /* 0x0000003940577223 */ /* 0x040fe20000000064 */
[C---:B------:R-:W-:Y:S01]  /*e230*/  FFMA R102, R57.reuse, R67, R56 ;  /* 0x0000004339667223 */ /* 0x040fe20000000038 */
[C---:B------:R-:W-:Y:S01]  /*e240*/  FFMA R90, R57.reuse, R7, R118 ;  /* 0x00000007395a7223 */ /* 0x040fe20000000076 */
[----:B------:R-:W-:Y:S01]  /*e250*/  FFMA R100, R57, R66, R119 ;  /* 0x0000004239647223 */ /* 0x000fe20000000077 */
[----:B------:R-:W-:Y:S01]  /*e260*/  FFMA R56, R64, R10, R117 ;  /* 0x0000000a40387223 */ /* 0x000fe20000000075 */
[----:B0-----:R-:W-:-:S02]  /*e270*/  FFMA R29, R24, R4, R116 ;  /* 0x00000004181d7223 */ /* 0x001fc40000000074 */
[----:B------:R-:W0:Y:S01]  /*e280*/  LDS.128 R116, [R68+0x280] ;  /* 0x0002800044747984 */ /* 0x000e220000000c00 */
[C---:B------:R-:W-:Y:S01]  /*e290*/  FFMA R101, R24.reuse, R5, R101 ;  /* 0x0000000518657223 */ /* 0x040fe20000000065 */
        /* <DEDUP_REMOVED lines=9> */
[-C--:B------:R-:W-:Y:S01]  /*e330*/  FFMA R132, R62, R6.reuse, R132 ;  /* 0x000000063e847223 */ /* 0x080fe20000000084 */
[C---:B------:R-:W-:Y:S01]  /*e340*/  FFMA R71, R4.reuse, R55, R71 ;  /* 0x0000003704477223 */ /* 0x040fe20000000047 */
[C---:B------:R-:W-:Y:S01]  /*e350*/  FFMA R70, R55.reuse, R5, R70 ;  /* 0x0000000537467223 */ /* 0x040fe20000000046 */
[----:B------:R-:W-:Y:S01]  /*e360*/  FFMA R142, R55, R6, R142 ;  /* 0x00000006378e7223 */ /* 0x000fe2000000008e */
[C---:B------:R-:W-:Y:S01]  /*e370*/  FFMA R86, R4.reuse, R57, R86 ;  /* 0x0000003904567223 */ /* 0x040fe20000000056 */
[-C--:B------:R-:W-:Y:S01]  /*e380*/  FFMA R105, R57, R5.reuse, R105 ;  /* 0x0000000539697223 */ /* 0x080fe20000000069 */
[----:B------:R-:W-:Y:S01]  /*e390*/  FFMA R19, R4, R10, R19 ;  /* 0x0000000a04137223 */ /* 0x000fe20000000013 */
[C---:B------:R-:W-:Y:S01]  /*e3a0*/  FFMA R85, R10.reuse, R5, R85 ;  /* 0x000000050a557223 */ /* 0x040fe20000000055 */
[----:B------:R-:W-:Y:S01]  /*e3b0*/  FFMA R108, R10, R6, R108 ;  /* 0x000000060a6c7223 */ /* 0x000fe2000000006c */
[----:B------:R-:W-:Y:S01]  /*e3c0*/  FFMA R76, R4, R15, R121 ;  /* 0x0000000f044c7223 */ /* 0x000fe20000000079 */
[----:B------:R-:W-:Y:S01]  /*e3d0*/  FFMA R141, R62, R7, R141 ;  /* 0x000000073e8d7223 */ /* 0x000fe2000000008d */
[----:B------:R-:W-:Y:S01]  /*e3e0*/  FFMA R140, R64, R62, R140 ;  /* 0x0000003e408c7223 */ /* 0x000fe2000000008c */
        /* <DEDUP_REMOVED lines=15> */
[CC--:B------:R-:W-:Y:S01]  /*e4e0*/  FFMA R69, R15.reuse, R5.reuse, R120 ;  /* 0x000000050f457223 */ /* 0x0c0fe20000000078 */
        /* <DEDUP_REMOVED lines=10> */
[----:B------:R-:W-:Y:S01]  /*e590*/  FFMA R111, R15, R7, R111 ;  /* 0x000000070f6f7223 */ /* 0x000fe2000000006f */
[----:B0-----:R-:W-:Y:S01]  /*e5a0*/  FFMA R77, R53, R25, R29 ;  /* 0x00000019354d7223 */ /* 0x001fe2000000001d */
[-C--:B------:R-:W-:Y:S01]  /*e5b0*/  FFMA R128, R25, R55.reuse, R113 ;  /* 0x0000003719807223 */ /* 0x080fe20000000071 */
[----:B------:R-:W-:Y:S01]  /*e5c0*/  FFMA R78, R53, R30, R78 ;  /* 0x0000001e354e7223 */ /* 0x000fe2000000004e */
[C---:B------:R-:W-:Y:S01]  /*e5d0*/  FFMA R131, R30.reuse, R54, R131 ;  /* 0x000000361e837223 */ /* 0x040fe20000000083 */
[----:B------:R-:W-:Y:S01]  /*e5e0*/  FFMA R135, R30, R55, R135 ;  /* 0x000000371e877223 */ /* 0x000fe20000000087 */
[----:B-1----:R-:W-:Y:S01]  /*e5f0*/  FFMA R127, R79, R30, R127 ;  /* 0x0000001e4f7f7223 */ /* 0x002fe2000000007f */
[C---:B--2---:R-:W-:Y:S01]  /*e600*/  FFMA R129, R64.reuse, R25, R99 ;  /* 0x0000001940817223 */ /* 0x044fe20000000063 */
        /* <DEDUP_REMOVED lines=9> */
[C---:B------:R-:W-:Y:S01]  /*e6a0*/  FFMA R52, R117.reuse, R66, R5 ;  /* 0x0000004275347223 */ /* 0x040fe20000000005 */
[----:B------:R-:W-:Y:S01]  /*e6b0*/  FFMA R99, R117, R67, R6 ;  /* 0x0000004375637223 */ /* 0x000fe20000000006 */
[----:B------:R-:W0:Y:S04]  /*e6c0*/  LDS.128 R12, [R68+0x200] ;  /* 0x00020000440c7984 */ /* 0x000e280000000c00 */
[----:B------:R-:W1:Y:S01]  /*e6d0*/  LDS.128 R4, [R68+0x410] ;  /* 0x0004100044047984 */ /* 0x000e620000000c00 */
[C---:B------:R-:W-:Y:S01]  /*e6e0*/  FFMA R98, R53.reuse, R117, R24 ;  /* 0x0000007535627223 */ /* 0x040fe20000000018 */
        /* <DEDUP_REMOVED lines=9> */
[-C--:B------:R-:W-:Y:S01]  /*e780*/  FFMA R123, R63, R67.reuse, R123 ;  /* 0x000000433f7b7223 */ /* 0x080fe2000000007b */
[----:B------:R-:W-:Y:S01]  /*e790*/  FFMA R100, R58, R67, R100 ;  /* 0x000000433a647223 */ /* 0x000fe20000000064 */
[C---:B------:R-:W-:Y:S01]  /*e7a0*/  FFMA R130, R25.reuse, R54, R101 ;  /* 0x0000003619827223 */ /* 0x040fe20000000065 */
[----:B------:R-:W-:Y:S01]  /*e7b0*/  FFMA R138, R25, R65, R138 ;  /* 0x00000041198a7223 */ /* 0x000fe2000000008a */
[----:B------:R-:W-:Y:S01]  /*e7c0*/  FFMA R126, R79, R25, R126 ;  /* 0x000000194f7e7223 */ /* 0x000fe2000000007e */
[-C--:B------:R-:W-:Y:S01]  /*e7d0*/  FFMA R114, R117, R55.reuse, R114 ;  /* 0x0000003775727223 */ /* 0x080fe20000000072 */
[C---:B------:R-:W-:Y:S01]  /*e7e0*/  FFMA R132, R63.reuse, R55, R132 ;  /* 0x000000373f847223 */ /* 0x040fe20000000084 */
[C---:B------:R-:W-:Y:S01]  /*e7f0*/  FFMA R141, R64.reuse, R63, R141 ;  /* 0x0000003f408d7223 */ /* 0x040fe2000000008d */
[C---:B------:R-:W-:Y:S01]  /*e800*/  FFMA R140, R63.reuse, R65, R140 ;  /* 0x000000413f8c7223 */ /* 0x040fe2000000008c */
[----:B------:R-:W-:Y:S01]  /*e810*/  FFMA R61, R63, R66, R61 ;  /* 0x000000423f3d7223 */ /* 0x000fe2000000003d */
[----:B------:R-:W-:Y:S01]  /*e820*/  FFMA R57, R64, R58, R90 ;  /* 0x0000003a40397223 */ /* 0x000fe2000000005a */
[----:B------:R-:W-:Y:S01]  /*e830*/  FFMA R21, R58, R66, R21 ;  /* 0x000000423a157223 */ /* 0x000fe20000000015 */
[----:B------:R-:W-:Y:S01]  /*e840*/  LDS R68, [R51+0xffc] ;  /* 0x000ffc0033447984 */ /* 0x000fe20000000800 */
[----:B0-----:R-:W-:Y:S01]  /*e850*/  FFMA R15, R53, R11, R19 ;  /* 0x0000000b350f7223 */ /* 0x001fe20000000013 */
[C---:B------:R-:W-:Y:S01]  /*e860*/  FFMA R71, R12.reuse, R53, R71 ;  /* 0x000000350c477223 */ /* 0x040fe20000000047 */
[C---:B------:R-:W-:Y:S01]  /*e870*/  FFMA R70, R12.reuse, R54, R70 ;  /* 0x000000360c467223 */ /* 0x040fe20000000046 */
[C---:B------:R-:W-:Y:S01]  /*e880*/  FFMA R142, R12.reuse, R55, R142 ;  /* 0x000000370c8e7223 */ /* 0x040fe2000000008e */
[C---:B------:R-:W-:Y:S01]  /*e890*/  FFMA R136, R12.reuse, R64, R136 ;  /* 0x000000400c887223 */ /* 0x040fe20000000088 */
[C---:B------:R-:W-:Y:S01]  /*e8a0*/  FFMA R143, R12.reuse, R65, R143 ;  /* 0x000000410c8f7223 */ /* 0x040fe2000000008f */
[CC--:B-1----:R-:W-:Y:S01]  /*e8b0*/  FFMA R7, R12.reuse, R66.reuse, R22 ;  /* 0x000000420c077223 */ /* 0x0c2fe20000000016 */
[C---:B------:R-:W-:Y:S01]  /*e8c0*/  FFMA R121, R12.reuse, R67, R9 ;  /* 0x000000430c797223 */ /* 0x040fe20000000009 */
[----:B------:R-:W-:Y:S01]  /*e8d0*/  FFMA R124, R12, R79, R23 ;  /* 0x0000004f0c7c7223 */ /* 0x000fe20000000017 */
[C---:B------:R-:W-:Y:S01]  /*e8e0*/  FFMA R76, R4.reuse, R53, R76 ;  /* 0x00000035044c7223 */ /* 0x040fe2000000004c */
[----:B------:R-:W0:Y:S01]  /*e8f0*/  LDS.64 R22, [R51+0xf90] ;  /* 0x000f900033167984 */ /* 0x000e220000000a00 */
[C---:B------:R-:W-:Y:S01]  /*e900*/  FFMA R53, R4.reuse, R66, R10 ;  /* 0x0000004204357223 */ /* 0x040fe2000000000a */
[----:B------:R-:W-:-:S02]  /*e910*/  FFMA R12, R4, R67, R8 ;  /* 0x00000043040c7223 */ /* 0x000fc40000000008 */
[----:B------:R-:W1:Y:S04]  /*e920*/  LDS.64 R18, [R51+0xf78] ;  /* 0x000f780033127984 */ /* 0x000e680000000a00 */
[----:B------:R-:W2:Y:S01]  /*e930*/  LDS.128 R8, [R51+0xf80] ;  /* 0x000f800033087984 */ /* 0x000ea20000000c00 */
[----:B------:R-:W-:Y:S01]  /*e940*/  FFMA R101, R79, R117, R116 ;  /* 0x000000754f657223 */ /* 0x000fe20000000074 */
[C---:B------:R-:W-:Y:S01]  /*e950*/  FFMA R116, R58.reuse, R55, R96 ;  /* 0x000000373a747223 */ /* 0x040fe20000000060 */
[----:B------:R-:W-:Y:S01]  /*e960*/  FFMA R25, R58, R65, R87 ;  /* 0x000000413a197223 */ /* 0x000fe20000000057 */
[C---:B------:R-:W-:Y:S01]  /*e970*/  FFMA R103, R4.reuse, R55, R103 ;  /* 0x0000003704677223 */ /* 0x040fe20000000067 */
[C---:B------:R-:W-:Y:S01]  /*e980*/  FFMA R111, R4.reuse, R64, R111 ;  /* 0x00000040046f7223 */ /* 0x040fe2000000006f */
[C---:B------:R-:W-:Y:S01]  /*e990*/  FFMA R115, R4.reuse, R65, R115 ;  /* 0x0000004104737223 */ /* 0x040fe20000000073 */
[C---:B------:R-:W-:Y:S01]  /*e9a0*/  FFMA R69, R4.reuse, R54, R69 ;  /* 0x0000003604457223 */ /* 0x040fe20000000045 */
[----:B------:R-:W-:Y:S01]  /*e9b0*/  FFMA R62, R4, R79, R62 ;  /* 0x0000004f043e7223 */ /* 0x000fe2000000003e */
[----:B------:R-:W-:Y:S01]  /*e9c0*/  UIADD3 UR4, UPT, UPT, UR4, 0x1f, URZ ;  /* 0x0000001f04047890 */ /* 0x000fe2000fffe0ff */
[C---:B0-----:R-:W-:Y:S01]  /*e9d0*/  FFMA R120, R22.reuse, R26, R120 ;  /* 0x0000001a16787223 */ /* 0x041fe20000000078 */
[C---:B------:R-:W-:Y:S01]  /*e9e0*/  FFMA R122, R22.reuse, R31, R122 ;  /* 0x0000001f167a7223 */ /* 0x040fe2000000007a */
[C---:B------:R-:W-:Y:S01]  /*e9f0*/  FFMA R123, R22.reuse, R16, R123 ;  /* 0x00000010167b7223 */ /* 0x040fe2000000007b */
[C---:B------:R-:W-:Y:S01]  /*ea00*/  FFMA R121, R22.reuse, R13, R121 ;  /* 0x0000000d16797223 */ /* 0x040fe20000000079 */
[C---:B------:R-:W-:Y:S01]  /*ea10*/  FFMA R99, R22.reuse, R118, R99 ;  /* 0x0000007616637223 */ /* 0x040fe20000000063 */
[C---:B------:R-:W-:Y:S01]  /*ea20*/  FFMA R100, R22.reuse, R59, R100 ;  /* 0x0000003b16647223 */ /* 0x040fe20000000064 */
[----:B------:R-:W-:Y:S01]  /*ea30*/  FFMA R91, R22, R88, R91 ;  /* 0x00000058165b7223 */ /* 0x000fe2000000005b */
[----:B-1----:R-:W-:Y:S01]  /*ea40*/  FFMA R66, R18, R13, R71 ;  /* 0x0000000d12427223 */ /* 0x002fe20000000047 */
[C---:B------:R-:W-:Y:S01]  /*ea50*/  FFMA R139, R13.reuse, R19, R70 ;  /* 0x000000130d8b7223 */ /* 0x040fe20000000046 */
[----:B------:R-:W-:Y:S01]  /*ea60*/  FFMA R22, R22, R5, R12 ;  /* 0x0000000516167223 */ /* 0x000fe2000000000c */
[C---:B------:R-:W-:Y:S01]  /*ea70*/  FFMA R124, R13.reuse, R23, R124 ;  /* 0x000000170d7c7223 */ /* 0x040fe2000000007c */
[----:B--2---:R-:W-:Y:S01]  /*ea80*/  FFMA R142, R8, R13, R142 ;  /* 0x0000000d088e7223 */ /* 0x004fe2000000008e */
[C---:B------:R-:W-:Y:S01]  /*ea90*/  FFMA R136, R13.reuse, R9, R136 ;  /* 0x000000090d887223 */ /* 0x040fe20000000088 */
[C---:B------:R-:W-:Y:S01]  /*eaa0*/  FFMA R143, R13.reuse, R10, R143 ;  /* 0x0000000a0d8f7223 */ /* 0x040fe2000000008f */
[C---:B------:R-:W-:Y:S01]  /*eab0*/  FFMA R77, R18.reuse, R26, R77 ;  /* 0x0000001a124d7223 */ /* 0x040fe2000000004d */
[C---:B------:R-:W-:Y:S01]  /*eac0*/  FFMA R67, R18.reuse, R31, R78 ;  /* 0x0000001f12437223 */ /* 0x040fe2000000004e */
[----:B------:R-:W-:Y:S01]  /*ead0*/  FFMA R98, R18, R118, R98 ;  /* 0x0000007612627223 */ /* 0x000fe20000000062 */
[-C--:B------:R-:W-:Y:S01]  /*eae0*/  FFMA R130, R26, R19.reuse, R130 ;  /* 0x000000131a827223 */ /* 0x080fe20000000082 */
[----:B------:R-:W-:Y:S01]  /*eaf0*/  FFMA R112, R118, R19, R112 ;  /* 0x0000001376707223 */ /* 0x000fe20000000070 */
[-C--:B------:R-:W-:Y:S01]  /*eb00*/  FFMA R126, R26, R23.reuse, R126 ;  /* 0x000000171a7e7223 */ /* 0x080fe2000000007e */
[----:B------:R-:W-:Y:S01]  /*eb10*/  FFMA R101, R118, R23, R101 ;  /* 0x0000001776657223 */ /* 0x000fe20000000065 */
[----:B------:R-:W-:Y:S01]  /*eb20*/  FFMA R128, R8, R26, R128 ;  /* 0x0000001a08807223 */ /* 0x000fe20000000080 */
        /* <DEDUP_REMOVED lines=30> */
[----:B------:R-:W-:Y:S01]  /*ed10*/  FFMA R53, R5, R11, R53 ;  /* 0x0000000b05357223 */ /* 0x000fe20000000035 */
[----:B------:R-:W0:Y:S04]  /*ed20*/  LDS.128 R28, [R51+0x1010] ;  /* 0x00101000331c7984 */ /* 0x000e280000000c00 */
[----:B------:R-:W1:Y:S01]  /*ed30*/  LDS.128 R8, [R51+0x1000] ;  /* 0x0010000033087984 */ /* 0x000e620000000c00 */
[----:B------:R-:W-:-:S04]  /*ed40*/  USHF.R.U32.HI UR4, URZ, 0x5, UR4 ;  /* 0x00000005ff047899 */ /* 0x000fc80008011604 */
[----:B------:R-:W-:Y:S01]  /*ed50*/  UIADD3 UR4, UPT, UPT, -UR4, 0x1, URZ ;  /* 0x0000000104047890 */ /* 0x000fe2000fffe1ff */
[-C--:B------:R-:W-:Y:S01]  /*ed60*/  FFMA R137, R63, R54.reuse, R137 ;  /* 0x000000363f897223 */ /* 0x080fe20000000089 */
[C---:B------:R-:W-:Y:S02]  /*ed70*/  FFMA R125, R79.reuse, R63, R125 ;  /* 0x0000003f4f7d7223 */ /* 0x040fe4000000007d */
[----:B------:R-:W-:Y:S01]  /*ed80*/  UISETP.NE.AND UP0, UPT, UR4, URZ, UPT ;  /* 0x000000ff0400728c */ /* 0x000fe2000bf05270 */
[----:B------:R-:W-:Y:S01]  /*ed90*/  FFMA R117, R58, R54, R105 ;  /* 0x000000363a757223 */ /* 0x000fe20000000069 */
[----:B------:R-:W-:Y:S01]  /*eda0*/  FFMA R102, R79, R58, R102 ;  /* 0x0000003a4f667223 */ /* 0x000fe20000000066 */
[C---:B------:R-:W-:Y:S01]  /*edb0*/  FFMA R86, R18.reuse, R59, R86 ;  /* 0x0000003b12567223 */ /* 0x040fe20000000056 */
[----:B------:R-:W-:Y:S01]  /*edc0*/  FFMA R15, R18, R88, R15 ;  /* 0x00000058120f7223 */ /* 0x000fe2000000000f */
[-C--:B------:R-:W-:Y:S01]  /*edd0*/  FFMA R137, R16, R19.reuse, R137 ;  /* 0x0000001310897223 */ /* 0x080fe20000000089 */
[CC--:B------:R-:W-:Y:S01]  /*ede0*/  FFMA R117, R59.reuse, R19.reuse, R117 ;  /* 0x000000133b757223 */ /* 0x0c0fe20000000075 */
[----:B------:R-:W-:Y:S01]  /*edf0*/  FFMA R110, R88, R19, R85 ;  /* 0x00000013586e7223 */ /* 0x000fe20000000055 */
[-C--:B------:R-:W-:Y:S01]  /*ee00*/  FFMA R125, R16, R23.reuse, R125 ;  /* 0x00000017107d7223 */ /* 0x080fe2000000007d */
[-C--:B------:R-:W-:Y:S01]  /*ee10*/  FFMA R102, R59, R23.reuse, R102 ;  /* 0x000000173b667223 */ /* 0x080fe20000000066 */
        /* <DEDUP_REMOVED lines=21> */
[C---:B-1----:R-:W-:Y:S01]  /*ef70*/  FFMA R112, R8.reuse, R119, R112 ;  /* 0x0000007708707223 */ /* 0x042fe20000000070 */
[CC--:B------:R-:W-:Y:S01]  /*ef80*/  FFMA R114, R119.reuse, R9.reuse, R114 ;  /* 0x0000000977727223 */ /* 0x0c0fe20000000072 */
[----:B------:R-:W-:Y:S01]  /*ef90*/  FFMA R113, R119, R10, R113 ;  /* 0x0000000a77717223 */ /* 0x000fe20000000071 */
[----:B------:R-:W-:Y:S01]  /*efa0*/  FFMA R117, R8, R84, R117 ;  /* 0x0000005408757223 */ /* 0x000fe20000000075 */
[C---:B------:R-:W-:Y:S01]  /*efb0*/  FFMA R116, R84.reuse, R9, R116 ;  /* 0x0000000954747223 */ /* 0x040fe20000000074 */
[-C--:B------:R-:W-:Y:S01]  /*efc0*/  FFMA R118, R84, R10.reuse, R118 ;  /* 0x0000000a54767223 */ /* 0x080fe20000000076 */
        /* <DEDUP_REMOVED lines=12> */
[----:B------:R-:W-:Y:S01]  /*f090*/  FFMA R71, R6, R29, R22 ;  /* 0x0000001d06477223 */ /* 0x000fe20000000016 */
[-C--:B------:R-:W-:Y:S01]  /*f0a0*/  FFMA R126, R27, R30.reuse, R126 ;  /* 0x0000001e1b7e7223 */ /* 0x080fe2000000007e */
[-C--:B------:R-:W-:Y:S01]  /*f0b0*/  FFMA R127, R20, R30.reuse, R127 ;  /* 0x0000001e147f7223 */ /* 0x080fe2000000007f */
[-C--:B------:R-:W-:Y:S01]  /*f0c0*/  FFMA R125, R17, R30.reuse, R125 ;  /* 0x0000001e117d7223 */ /* 0x080fe2000000007d */
[-C--:B------:R-:W-:Y:S01]  /*f0d0*/  FFMA R124, R14, R30.reuse, R124 ;  /* 0x0000001e0e7c7223 */ /* 0x080fe2000000007c */
        /* <DEDUP_REMOVED lines=16> */
[-C--:B------:R-:W-:Y:S01]  /*f1e0*/  FFMA R143, R14, R11.reuse, R143 ;  /* 0x0000000b0e8f7223 */ /* 0x080fe2000000008f */
[-C--:B------:R-:W-:Y:S01]  /*f1f0*/  FFMA R119, R119, R11.reuse, R12 ;  /* 0x0000000b77777223 */ /* 0x080fe2000000000c */
[-C--:B------:R-:W-:Y:S01]  /*f200*/  FFMA R84, R84, R11.reuse, R7 ;  /* 0x0000000b54547223 */ /* 0x080fe20000000007 */
[----:B------:R-:W-:Y:S01]  /*f210*/  FFMA R89, R89, R11, R4 ;  /* 0x0000000b59597223 */ /* 0x000fe20000000004 */
[----:B------:R-:W-:Y:S01]  /*f220*/  FFMA R70, R8, R6, R19 ;  /* 0x0000000608467223 */ /* 0x000fe20000000013 */
[C---:B------:R-:W-:Y:S01]  /*f230*/  FFMA R103, R6.reuse, R9, R103 ;  /* 0x0000000906677223 */ /* 0x040fe20000000067 */
[C---:B------:R-:W-:Y:S01]  /*f240*/  FFMA R111, R6.reuse, R10, R111 ;  /* 0x0000000a066f7223 */ /* 0x040fe2000000006f */
[----:B------:R-:W-:Y:S01]  /*f250*/  FFMA R115, R6, R11, R115 ;  /* 0x0000000b06737223 */ /* 0x000fe20000000073 */
[----:B------:R-:W-:Y:S06]  /*f260*/  BAR.SYNC.DEFER_BLOCKING 0x0 ;  /* 0x0000000000007b1d */ /* 0x000fec0000010000 */
[----:B------:R-:W-:Y:S05]  /*f270*/  BRA.U !UP0, `(.L_x_0) ;  /* 0x0000012108b47547 */ /* 0x000fea000b800000 */
[C---:B------:R-:W-:Y:S01]  /*f280*/  LEA R5, R49.reuse, R82, 0x5 ;  /* 0x0000005231057211 */ /* 0x040fe200078e28ff */
[----:B------:R-:W0:Y:S01]  /*f290*/  S2R R63, SR_CTAID.X ;  /* 0x00000000003f7919 */ /* 0x000e220000002500 */
[C---:B------:R-:W-:Y:S01]  /*f2a0*/  LEA R4, R49.reuse, R83, 0x5 ;  /* 0x0000005331047211 */ /* 0x040fe200078e28ff */
[----:B------:R-:W1:Y:S01]  /*f2b0*/  LDCU UR5, c[0x0][0x3a0] ;  /* 0x00007400ff0577ac */ /* 0x000e620008000800 */
[C---:B------:R-:W-:Y:S01]  /*f2c0*/  LEA R6, R49.reuse, R92, 0x5 ;  /* 0x0000005c31067211 */ /* 0x040fe200078e28ff */
[----:B------:R-:W2:Y:S01]  /*f2d0*/  S2R R105, SR_CTAID.X ;  /* 0x0000000000697919 */ /* 0x000ea20000002500 */
[C---:B------:R-:W-:Y:S01]  /*f2e0*/  LEA R251, R49.reuse, R251, 0x5 ;  /* 0x000000fb31fb7211 */ /* 0x040fe200078e28ff */
[----:B------:R-:W3:Y:S01]  /*f2f0*/  LDCU UR8, c[0x0][0x3a0] ;  /* 0x00007400ff0877ac */ /* 0x000ee20008000800 */
[C---:B------:R-:W-:Y:S01]  /*f300*/  LEA R249, R49.reuse, R249, 0x5 ;  /* 0x000000f931f97211 */ /* 0x040fe200078e28ff */
[----:B------:R-:W4:Y:S01]  /*f310*/  S2R R58, SR_CTAID.X ;  /* 0x00000000003a7919 */ /* 0x000f220000002500 */
[C---:B------:R-:W-:Y:S01]  /*f320*/  LEA R247, R49.reuse, R247, 0x5 ;  /* 0x000000f731f77211 */ /* 0x040fe200078e28ff */
[----:B------:R-:W5:Y:S01]  /*f330*/  LDCU UR10, c[0x0][0x3a0] ;  /* 0x00007400ff0a77ac */ /* 0x000f620008000800 */
[C---:B------:R-:W-:Y:S01]  /*f340*/  LEA R245, R49.reuse, R245, 0x5 ;  /* 0x000000f531f57211 */ /* 0x040fe200078e28ff */
[----:B------:R1:W-:Y:S01]  /*f350*/  STL [R1+0xc8], R5 ;  /* 0x0000c80501007387 */ /* 0x0003e20000100800 */
[C---:B------:R-:W-:Y:S01]  /*f360*/  LEA R243, R49.reuse, R243, 0x5 ;  /* 0x000000f331f37211 */ /* 0x040fe200078e28ff */
[----:B------:R-:W3:Y:S01]  /*f370*/  LDCU UR9, c[0x0][0x3a0] ;  /* 0x00007400ff0977ac */ /* 0x000ee20008000800 */
[C---:B------:R-:W-:Y:S01]  /*f380*/  LEA R241, R49.reuse, R241, 0x5 ;  /* 0x000000f131f17211 */ /* 0x040fe200078e28ff */
[----:B------:R5:W-:Y:S01]  /*f390*/  STL [R1+0xc4], R4 ;  /* 0x0000c40401007387 */ /* 0x000be20000100800 */
[----:B------:R-:W-:-:S02]  /*f3a0*/  LEA R239, R49, R239, 0x5 ;  /* 0x000000ef31ef7211 */ /* 0x000fc400078e28ff */
[C---:B------:R-:W-:Y:S01]  /*f3b0*/  LEA R237, R49.reuse, R237, 0x5 ;  /* 0x000000ed31ed7211 */ /* 0x040fe200078e28ff */
[----:B------:R0:W-:Y:S01]  /*f3c0*/  STL [R1+0xc0], R6 ;  /* 0x0000c00601007387 */ /* 0x0001e20000100800 */
[C---:B------:R-:W-:Y:S02]  /*f3d0*/  LEA R231, R49.reuse, R231, 0x5 ;  /* 0x000000e731e77211 */ /* 0x040fe400078e28ff */
[C---:B-1----:R-:W-:Y:S01]  /*f3e0*/  LEA R5, R49.reuse, R93, 0x5 ;  /* 0x0000005d31057211 */ /* 0x042fe200078e28ff */
[----:B------:R-:W1:Y:S01]  /*f3f0*/  S2R R54, SR_CTAID.Y ;  /* 0x0000000000367919 */ /* 0x000e620000002600 */
[C---:B------:R-:W-:Y:S02]  /*f400*/  LEA R229, R49.reuse, R229, 0x5 ;  /* 0x000000e531e57211 */ /* 0x040fe400078e28ff */
[C---:B-----5:R-:W-:Y:S01]  /*f410*/  LEA R4, R49.reuse, R94, 0x5 ;  /* 0x0000005e31047211 */ /* 0x060fe200078e28ff */
[----:B------:R5:W-:Y:S01]  /*f420*/  STL [R1+0xbc], R5 ;  /* 0x0000bc0501007387 */ /* 0x000be20000100800 */
[----:B------:R-:W-:-:S02]  /*f430*/  LEA R227, R49, R227, 0x5 ;  /* 0x000000e331e37211 */ /* 0x000fc400078e28ff */
[----:B0-----:R-:W-:Y:S01]  /*f440*/  LEA R6, R49, R95, 0x5 ;  /* 0x0000005f31067211 */ /* 0x001fe200078e28ff */
[----:B------:R0:W-:Y:S01]  /*f450*/  STL [R1+0xb8], R4 ;  /* 0x0000b80401007387 */ /* 0x0001e20000100800 */
[----:B------:R-:W-:Y:S02]  /*f460*/  SHF.L.U32 R63, R63, 0x5, RZ ;  /* 0x000000053f3f7819 */ /* 0x000fe400000006ff */
[----:B------:R-:W-:Y:S01]  /*f470*/  LEA R222, R49, R222, 0x5 ;  /* 0x000000de31de7211 */ /* 0x000fe200078e28ff */
[----:B------:R3:W-:Y:S01]  /*f480*/  STL [R1+0xb4], R6 ;  /* 0x0000b40601007387 */ /* 0x0007e20000100800 */
[----:B--2---:R-:W-:Y:S01]  /*f490*/  SHF.L.U32 R105, R105, 0x5, RZ ;  /* 0x0000000569697819 */ /* 0x004fe200000006ff */
[-C--:B------:R-:W-:Y:S01]  /*f4a0*/  IMAD R63, R212, R49.reuse, R63 ;  /* 0x00000031d43f7224 */ /* 0x080fe200078e023f */
[----:B-----5:R-:W-:Y:S02]  /*f4b0*/  LEA R5, R49, R104, 0x5 ;  /* 0x0000006831057211 */ /* 0x020fe400078e28ff */
[----:B----4-:R-:W-:Y:S01]  /*f4c0*/  SHF.L.U32 R58, R58, 0x5, RZ ;  /* 0x000000053a3a7819 */ /* 0x010fe200000006ff */
[----:B------:R-:W-:Y:S01]  /*f4d0*/  IMAD R105, R159, R49, R105 ;  /* 0x000000319f697224 */ /* 0x000fe200078e0269 */
[----:B0-----:R-:W-:Y:S01]  /*f4e0*/  LEA R4, R49, R106, 0x5 ;  /* 0x0000006a31047211 */ /* 0x001fe200078e28ff */
[----:B------:R0:W-:Y:S01]  /*f4f0*/  STL [R1+0xb0], R5 ;  /* 0x0000b00501007387 */ /* 0x0001e20000100800 */
[----:B------:R-:W-:Y:S01]  /*f500*/  IADD3 R63, PT, PT, R38, R63, RZ ;  /* 0x0000003f263f7210 */ /* 0x000fe20007ffe0ff */
[----:B------:R-:W-:Y:S01]  /*f510*/  IMAD R58, R161, R49, R58 ;  /* 0x00000031a13a7224 */ /* 0x000fe200078e023a */
[----:B---3--:R-:W-:Y:S01]  /*f520*/  LEA R6, R49, R107, 0x5 ;  /* 0x0000006b31067211 */ /* 0x008fe200078e28ff */
[----:B------:R2:W-:Y:S01]  /*f530*/  STL [R1+0xac], R4 ;  /* 0x0000ac0401007387 */ /* 0x0005e20000100800 */
[----:B------:R-:W-:-:S02]  /*f540*/  IADD3 R105, PT, PT, R0, R105, RZ ;  /* 0x0000006900697210 */ /* 0x000fc40007ffe0ff */
[----:B------:R-:W-:Y:S01]  /*f550*/  IADD3 R58, PT, PT, R38, R58, RZ ;  /* 0x0000003a263a7210 */ /* 0x000fe20007ffe0ff */
[----:B------:R3:W-:Y:S01]  /*f560*/  STL [R1+0xa8], R6 ;  /* 0x0000a80601007387 */ /* 0x0007e20000100800 */
[C---:B------:R-:W-:Y:S02]  /*f570*/  LEA R208, R49.reuse, R208, 0x5 ;  /* 0x000000d031d07211 */ /* 0x040fe400078e28ff */
[C---:B0-----:R-:W-:Y:S02]  /*f580*/  LEA R5, R49.reuse, R144, 0x5 ;  /* 0x0000009031057211 */ /* 0x041fe400078e28ff */
[C---:B------:R-:W-:Y:S02]  /*f590*/  LEA R206, R49.reuse, R206, 0x5 ;  /* 0x000000ce31ce7211 */ /* 0x040fe400078e28ff */
[C---:B--2---:R-:W-:Y:S01]  /*f5a0*/  LEA R4, R49.reuse, R145, 0x5 ;  /* 0x0000009131047211 */ /* 0x044fe200078e28ff */
[----:B------:R0:W-:Y:S01]  /*f5b0*/  STL [R1+0xa4], R5 ;  /* 0x0000a40501007387 */ /* 0x0001e20000100800 */
[----:B------:R-:W-:-:S02]  /*f5c0*/  LEA R204, R49, R204, 0x5 ;  /* 0x000000cc31cc7211 */ /* 0x000fc400078e28ff */
[C---:B---3--:R-:W-:Y:S01]  /*f5d0*/  LEA R6, R49.reuse, R146, 0x5 ;  /* 0x0000009231067211 */ /* 0x048fe200078e28ff */
[----:B------:R2:W-:Y:S01]  /*f5e0*/  STL [R1+0x78], R4 ;  /* 0x0000780401007387 */ /* 0x0005e20000100800 */
[C---:B------:R-:W-:Y:S02]  /*f5f0*/  LEA R202, R49.reuse, R202, 0x5 ;  /* 0x000000ca31ca7211 */ /* 0x040fe400078e28ff */
[C---:B------:R-:W-:Y:S01]  /*f600*/  LEA R200, R49.reuse, R200, 0x5 ;  /* 0x000000c831c87211 */ /* 0x040fe200078e28ff */
[----:B------:R3:W-:Y:S01]  /*f610*/  STL [R1+0x70], R6 ;  /* 0x0000700601007387 */ /* 0x0007e20000100800 */
[C---:B------:R-:W-:Y:S02]  /*f620*/  LEA R198, R49.reuse, R198, 0x5 ;  /* 0x000000c631c67211 */ /* 0x040fe400078e28ff */
[C---:B0-----:R-:W-:Y:S02]  /*f630*/  LEA R5, R49.reuse, R147, 0x5 ;  /* 0x0000009331057211 */ /* 0x041fe400078e28ff */
[----:B------:R-:W-:-:S02]  /*f640*/  LEA R196, R49, R196, 0x5 ;  /* 0x000000c431c47211 */ /* 0x000fc400078e28ff */
[C---:B--2---:R-:W-:Y:S01]  /*f650*/  LEA R4, R49.reuse, R148, 0x5 ;  /* 0x0000009431047211 */ /* 0x044fe200078e28ff */
[----:B------:R0:W-:Y:S01]  /*f660*/  STL [R1+0x68], R5 ;  /* 0x0000680501007387 */ /* 0x0001e20000100800 */
[C---:B------:R-:W-:Y:S02]  /*f670*/  LEA R194, R49.reuse, R194, 0x5 ;  /* 0x000000c231c27211 */ /* 0x040fe400078e28ff */
[C---:B---3--:R-:W-:Y:S01]  /*f680*/  LEA R6, R49.reuse, R149, 0x5 ;  /* 0x0000009531067211 */ /* 0x048fe200078e28ff */
[----:B------:R2:W-:Y:S01]  /*f690*/  STL [R1+0x60], R4 ;  /* 0x0000600401007387 */ /* 0x0005e20000100800 */
[C---:B------:R-:W-:Y:S02]  /*f6a0*/  LEA R192, R49.reuse, R192, 0x5 ;  /* 0x000000c031c07211 */ /* 0x040fe400078e28ff */
[C---:B------:R-:W-:Y:S01]  /*f6b0*/  LEA R190, R49.reuse, R190, 0x5 ;  /* 0x000000be31be7211 */ /* 0x040fe200078e28ff */
[----:B------:R3:W-:Y:S01]  /*f6c0*/  STL [R1+0x58], R6 ;  /* 0x0000580601007387 */ /* 0x0007e20000100800 */
[----:B------:R-:W-:-:S02]  /*f6d0*/  LEA R188, R49, R188, 0x5 ;  /* 0x000000bc31bc7211 */ /* 0x000fc400078e28ff */
[C---:B0-----:R-:W-:Y:S02]  /*f6e0*/  LEA R5, R49.reuse, R150, 0x5 ;  /* 0x0000009631057211 */ /* 0x041fe400078e28ff */
[C---:B------:R-:W-:Y:S02]  /*f6f0*/  LEA R186, R49.reuse, R186, 0x5 ;  /* 0x000000ba31ba7211 */ /* 0x040fe400078e28ff */
[C---:B--2---:R-:W-:Y:S01]  /*f700*/  LEA R4, R49.reuse, R151, 0x5 ;  /* 0x0000009731047211 */ /* 0x044fe200078e28ff */
[----:B------:R0:W-:Y:S01]  /*f710*/  STL [R1+0x50], R5 ;  /* 0x0000500501007387 */ /* 0x0001e20000100800 */
[C---:B------:R-:W-:Y:S02]  /*f720*/  LEA R184, R49.reuse, R184, 0x5 ;  /* 0x000000b831b87211 */ /* 0x040fe400078e28ff */
[C---:B---3--:R-:W-:Y:S01]  /*f730*/  LEA R6, R49.reuse, R152, 0x5 ;  /* 0x0000009831067211 */ /* 0x048fe200078e28ff */
[----:B------:R2:W-:Y:S01]  /*f740*/  STL [R1+0x48], R4 ;  /* 0x0000480401007387 */ /* 0x0005e20000100800 */
[----:B------:R-:W-:-:S02]  /*f750*/  LEA R182, R49, R182, 0x5 ;  /* 0x000000b631b67211 */ /* 0x000fc400078e28ff */
[C---:B------:R-:W-:Y:S01]  /*f760*/  LEA R180, R49.reuse, R180, 0x5 ;  /* 0x000000b431b47211 */ /* 0x040fe200078e28ff */
        /* <DEDUP_REMOVED lines=18> */
[----:B---3--:R-:W-:Y:S01]  /*f890*/  LEA R6, R49, R158, 0x5 ;  /* 0x0000009e31067211 */ /* 0x008fe200078e28ff */
[----:B------:R2:W-:Y:S01]  /*f8a0*/  STL [R1+0x18], R4 ;  /* 0x0000180401007387 */ /* 0x0005e20000100800 */
[----:B------:R-:W-:Y:S02]  /*f8b0*/  IADD3 R3, PT, PT, R3, 0x20, RZ ;  /* 0x0000002003037810 */ /* 0x000fe40007ffe0ff */
[----:B-1----:R-:W-:Y:S01]  /*f8c0*/  LEA R54, R54, R179, 0x5 ;  /* 0x000000b336367211 */ /* 0x002fe200078e28ff */
[----:B------:R1:W-:Y:S01]  /*f8d0*/  STL [R1+0x10], R6 ;  /* 0x0000100601007387 */ /* 0x0003e20000100800 */
[----:B0-----:R-:W-:-:S02]  /*f8e0*/  LEA R5, R49, R160, 0x5 ;  /* 0x000000a031057211 */ /* 0x001fc400078e28ff */
[C---:B------:R-:W-:Y:S01]  /*f8f0*/  LEA R160, R49.reuse, R105, 0x5 ;  /* 0x0000006931a07211 */ /* 0x040fe200078e28ff */
[----:B------:R-:W-:Y:S01]  /*f900*/  IMAD R54, R54, UR10, R0 ;  /* 0x0000000a36367c24 */ /* 0x000fe2000f8e0200 */
[C---:B--2---:R-:W-:Y:S01]  /*f910*/  LEA R4, R49.reuse, R162, 0x5 ;  /* 0x000000a231047211 */ /* 0x044fe200078e28ff */
[----:B------:R0:W-:Y:S01]  /*f920*/  STL [R1+0x8], R5 ;  /* 0x0000080501007387 */ /* 0x0001e20000100800 */
[C---:B------:R-:W-:Y:S02]  /*f930*/  LEA R162, R49.reuse, R58, 0x5 ;  /* 0x0000003a31a27211 */ /* 0x040fe400078e28ff */
[----:B------:R-:W-:Y:S01]  /*f940*/  LEA R49, R49, R63, 0x5 ;  /* 0x0000003f31317211 */ /* 0x000fe200078e28ff */
[----:B------:R2:W-:Y:S01]  /*f950*/  STL [R1], R4 ;  /* 0x0000000401007387 */ /* 0x0005e20000100800 */
[----:B-1----:R-:W-:Y:S02]  /*f960*/  IADD3 R6, PT, PT, R81, 0x20, RZ ;  /* 0x0000002051067810 */ /* 0x002fe40007ffe0ff */
[----:B------:R-:W-:Y:S01]  /*f970*/  MOV R26, R54 ;  /* 0x00000036001a7202 */ /* 0x000fe20000000f00 */
[----:B------:R-:W1:Y:S01]  /*f980*/  S2R R63, SR_CTAID.Y ;  /* 0x00000000003f7919 */ /* 0x000e620000002600 */
[----:B0-----:R-:W-:Y:S01]  /*f990*/  IADD3 R5, PT, PT, R50, 0x20, RZ ;  /* 0x0000002032057810 */ /* 0x001fe20007ffe0ff */
[----:B------:R0:W-:Y:S01]  /*f9a0*/  STL [R1+0xa0], R6 ;  /* 0x0000a00601007387 */ /* 0x0001e20000100800 */
[----:B--2---:R-:W-:-:S03]  /*f9b0*/  IADD3 R4, PT, PT, R48, 0x20, RZ ;  /* 0x0000002030047810 */ /* 0x004fc60007ffe0ff */
[----:B------:R2:W-:Y:S04]  /*f9c0*/  STL [R1+0x9c], R5 ;  /* 0x00009c0501007387 */ /* 0x0005e80000100800 */
[----:B------:R3:W-:Y:S01]  /*f9d0*/  STL [R1+0x98], R4 ;  /* 0x0000980401007387 */ /* 0x0007e20000100800 */
[----:B0-----:R-:W-:Y:S01]  /*f9e0*/  IADD3 R6, PT, PT, R47, 0x20, RZ ;  /* 0x000000202f067810 */ /* 0x001fe20007ffe0ff */
[----:B------:R-:W0:Y:S01]  /*f9f0*/  S2R R105, SR_CTAID.Y ;  /* 0x0000000000697919 */ /* 0x000e220000002600 */
[----:B--2---:R-:W-:-:S03]  /*fa00*/  IADD3 R5, PT, PT, R46, 0x20, RZ ;  /* 0x000000202e057810 */ /* 0x004fc60007ffe0ff */
[----:B------:R2:W-:Y:S01]  /*fa10*/  STL [R1+0x94], R6 ;  /* 0x0000940601007387 */ /* 0x0005e20000100800 */
[----:B---3--:R-:W-:-:S03]  /*fa20*/  IADD3 R4, PT, PT, R45, 0x20, RZ ;  /* 0x000000202d047810 */ /* 0x008fc60007ffe0ff */
[----:B------:R3:W-:Y:S04]  /*fa30*/  STL [R1+0x90], R5 ;  /* 0x0000900501007387 */ /* 0x0007e80000100800 */
[----:B------:R4:W-:Y:S01]  /*fa40*/  STL [R1+0x8c], R4 ;  /* 0x00008c0401007387 */ /* 0x0009e20000100800 */
[----:B--2---:R-:W-:Y:S02]  /*fa50*/  IADD3 R6, PT, PT, R44, 0x20, RZ ;  /* 0x000000202c067810 */ /* 0x004fe40007ffe0ff */
[----:B-1----:R-:W-:Y:S01]  /*fa60*/  LEA R63, R63, R183, 0x5 ;  /* 0x000000b73f3f7211 */ /* 0x002fe200078e28ff */
[----:B------:R-:W1:Y:S01]  /*fa70*/  S2R R58, SR_CTAID.Y ;  /* 0x00000000003a7919 */ /* 0x000e620000002600 */
[----:B---3--:R-:W-:-:S03]  /*fa80*/  IADD3 R5, PT, PT, R43, 0x20, RZ ;  /* 0x000000202b057810 */ /* 0x008fc60007ffe0ff */
[--C-:B------:R-:W-:Y:S01]  /*fa90*/  IMAD R63, R63, UR5, R0.reuse ;  /* 0x000000053f3f7c24 */ /* 0x100fe2000f8e0200 */
[----:B------:R-:W2:Y:S01]  /*faa0*/  LDCU UR5, c[0x0][0x3a0] ;  /* 0x00007400ff0577ac */ /* 0x000ea20008000800 */
[----:B----4-:R-:W-:Y:S01]  /*fab0*/  IADD3 R4, PT, PT, R42, 0x20, RZ ;  /* 0x000000202a047810 */ /* 0x010fe20007ffe0ff */
[----:B------:R3:W-:Y:S02]  /*fac0*/  STL [R1+0x88], R6 ;  /* 0x0000880601007387 */ /* 0x0007e40000100800 */
[----:B------:R-:W-:Y:S02]  /*fad0*/  MOV R18, R63 ;  /* 0x0000003f00127202 */ /* 0x000fe40000000f00 */
[----:B------:R-:W4:Y:S01]  /*fae0*/  S2R R63, SR_CTAID.Y ;  /* 0x00000000003f7919 */ /* 0x000f220000002600 */
[----:B------:R5:W-:Y:S01]  /*faf0*/  STL [R1+0x84], R5 ;  /* 0x0000840501007387 */ /* 0x000be20000100800 */
[----:B0-----:R-:W-:Y:S02]  /*fb00*/  LEA R105, R105, R171, 0x5 ;  /* 0x000000ab69697211 */ /* 0x001fe400078e28ff */
[----:B---3--:R-:W-:Y:S01]  /*fb10*/  IADD3 R6, PT, PT, R41, 0x20, RZ ;  /* 0x0000002029067810 */ /* 0x008fe20007ffe0ff */
[----:B------:R0:W-:Y:S02]  /*fb20*/  STL [R1+0x80], R4 ;  /* 0x0000800401007387 */ /* 0x0001e40000100800 */
[----:B------:R-:W-:Y:S01]  /*fb30*/  IMAD R105, R105, UR8, R0 ;  /* 0x0000000869697c24 */ /* 0x000fe2000f8e0200 */
[----:B-----5:R-:W-:Y:S01]  /*fb40*/  IADD3 R5, PT, PT, R40, 0x20, RZ ;  /* 0x0000002028057810 */ /* 0x020fe20007ffe0ff */
[----:B------:R3:W-:Y:S03]  /*fb50*/  STL [R1+0x7c], R6 ;  /* 0x00007c0601007387 */ /* 0x0007e60000100800 */
[----:B------:R-:W-:Y:S01]  /*fb60*/  MOV R13, R105 ;  /* 0x00000069000d7202 */ /* 0x000fe20000000f00 */
[----:B------:R-:W2:Y:S01]  /*fb70*/  LDCU UR8, c[0x0][0x3a0] ;  /* 0x00007400ff0877ac */ /* 0x000ea20008000800 */
[----:B0-----:R-:W-:Y:S01]  /*fb80*/  IADD3 R4, PT, PT, R39, 0x20, RZ ;  /* 0x0000002027047810 */ /* 0x001fe20007ffe0ff */
[----:B------:R0:W-:Y:S01]  /*fb90*/  STL [R1+0x74], R5 ;  /* 0x0000740501007387 */ /* 0x0001e20000100800 */
[----:B-1----:R-:W-:-:S03]  /*fba0*/  LEA R58, R58, R175, 0x5 ;  /* 0x000000af3a3a7211 */ /* 0x002fc600078e28ff */
[----:B------:R1:W-:Y:S01]  /*fbb0*/  STL [R1+0x6c], R4 ;  /* 0x00006c0401007387 */ /* 0x0003e20000100800 */
[----:B---3--:R-:W-:Y:S01]  /*fbc0*/  IADD3 R6, PT, PT, R37, 0x20, RZ ;  /* 0x0000002025067810 */ /* 0x008fe20007ffe0ff */
[----:B------:R-:W-:Y:S01]  /*fbd0*/  IMAD R58, R58, UR9, R0 ;  /* 0x000000093a3a7c24 */ /* 0x000fe2000f8e0200 */
[----:B0-----:R-:W-:-:S03]  /*fbe0*/  IADD3 R5, PT, PT, R36, 0x20, RZ ;  /* 0x0000002024057810 */ /* 0x001fc60007ffe0ff */
[----:B------:R0:W-:Y:S01]  /*fbf0*/  STL [R1+0x64], R6 ;  /* 0x0000640601007387 */ /* 0x0001e20000100800 */
[----:B------:R-:W-:Y:S01]  /*fc00*/  MOV R61, R58 ;  /* 0x0000003a003d7202 */ /* 0x000fe20000000f00 */
[----:B------:R-:W3:Y:S01]  /*fc10*/  LDCU UR9, c[0x0][0x398] ;  /* 0x00007300ff0977ac */ /* 0x000ee20008000800 */
[----:B----4-:R-:W-:Y:S01]  /*fc20*/  LEA R63, R63, R167, 0x5 ;  /* 0x000000a73f3f7211 */ /* 0x010fe200078e28ff */
[----:B------:R4:W-:Y:S01]  /*fc30*/  STL [R1+0x5c], R5 ;  /* 0x00005c0501007387 */ /* 0x0009e20000100800 */
[----:B-1----:R-:W-:-:S03]  /*fc40*/  IADD3 R4, PT, PT, R35, 0x20, RZ ;  /* 0x0000002023047810 */ /* 0x002fc60007ffe0ff */
[----:B--2---:R-:W-:Y:S01]  /*fc50*/  IMAD R63, R63, UR5, R0 ;  /* 0x000000053f3f7c24 */ /* 0x004fe2000f8e0200 */
[----:B------:R-:W1:Y:S01]  /*fc60*/  LDCU UR5, c[0x0][0x3a0] ;  /* 0x00007400ff0577ac */ /* 0x000e620008000800 */
[----:B0-----:R-:W-:Y:S01]  /*fc70*/  IADD3 R6, PT, PT, R34, 0x20, RZ ;  /* 0x0000002022067810 */ /* 0x001fe20007ffe0ff */
[----:B------:R0:W-:Y:S02]  /*fc80*/  STL [R1+0x54], R4 ;  /* 0x0000540401007387 */ /* 0x0001e40000100800 */
[----:B------:R-:W-:Y:S02]  /*fc90*/  MOV R52, R63 ;  /* 0x0000003f00347202 */ /* 0x000fe40000000f00 */
[----:B----4-:R-:W-:Y:S01]  /*fca0*/  IADD3 R5, PT, PT, R72, 0x20, RZ ;  /* 0x0000002048057810 */ /* 0x010fe20007ffe0ff */
[----:B------:R2:W-:Y:S01]  /*fcb0*/  STL [R1+0x4c], R6 ;  /* 0x00004c0601007387 */ /* 0x0005e20000100800 */
[----:B0-----:R-:W-:Y:S01]  /*fcc0*/  IADD3 R4, PT, PT, R33, 0x20, RZ ;  /* 0x0000002021047810 */ /* 0x001fe20007ffe0ff */
[----:B------:R-:W0:Y:S01]  /*fcd0*/  S2R R63, SR_CTAID.Y ;  /* 0x00000000003f7919 */ /* 0x000e220000002600 */
[----:B--2---:R-:W-:Y:S01]  /*fce0*/  IADD3 R6, PT, PT, R73, 0x20, RZ ;  /* 0x0000002049067810 */ /* 0x004fe20007ffe0ff */
[----:B------:R2:W-:Y:S04]  /*fcf0*/  STL [R1+0x44], R5 ;  /* 0x0000440501007387 */ /* 0x0005e80000100800 */
[----:B------:R4:W-:Y:S04]  /*fd00*/  STL [R1+0x3c], R4 ;  /* 0x00003c0401007387 */ /* 0x0009e80000100800 */
[----:B------:R-:W-:Y:S01]  /*fd10*/  STL [R1+0x34], R6 ;  /* 0x0000340601007387 */ /* 0x000fe20000100800 */
[----:B--2---:R-:W-:-:S02]  /*fd20*/  IADD3 R5, PT, PT, R32, 0x20, RZ ;  /* 0x0000002020057810 */ /* 0x004fc40007ffe0ff */
[----:B----4-:R-:W-:-:S03]  /*fd30*/  IADD3 R4, PT, PT, R74, 0x20, RZ ;  /* 0x000000204a047810 */ /* 0x010fc60007ffe0ff */
[----:B------:R-:W-:Y:S04]  /*fd40*/  STL [R1+0x2c], R5 ;  /* 0x00002c0501007387 */ /* 0x000fe80000100800 */
[----:B------:R2:W-:Y:S04]  /*fd50*/  STL [R1+0x24], R4 ;  /* 0x0000240401007387 */ /* 0x0005e80000100800 */
[----:B------:R4:W-:Y:S01]  /*fd60*/  STL [R1+0x1c], R3 ;  /* 0x00001c0301007387 */ /* 0x0009e20000100800 */
[----:B--2---:R-:W-:Y:S02]  /*fd70*/  IADD3 R4, PT, PT, R75, 0x20, RZ ;  /* 0x000000204b047810 */ /* 0x004fe40007ffe0ff */
[----:B----4-:R-:W-:-:S03]  /*fd80*/  IADD3 R3, PT, PT, R2, 0x20, RZ ;  /* 0x0000002002037810 */ /* 0x010fc60007ffe0ff */
[----:B------:R2:W-:Y:S01]  /*fd90*/  STL [R1+0x14], R4 ;  /* 0x0000140401007387 */ /* 0x0005e20000100800 */
[----:B------:R-:W-:-:S03]  /*fda0*/  IADD3 R2, PT, PT, R80, 0x20, RZ ;  /* 0x0000002050027810 */ /* 0x000fc60007ffe0ff */
[----:B------:R4:W-:Y:S04]  /*fdb0*/  STL [R1+0xc], R3 ;  /* 0x00000c0301007387 */ /* 0x0009e80000100800 */
[----:B------:R4:W-:Y:S04]  /*fdc0*/  STL [R1+0x4], R2 ;  /* 0x0000040201007387 */ /* 0x0009e80000100800 */
[----:B------:R-:W5:Y:S04]  /*fdd0*/  LDL.LU R15, [R1+0x11c] ;  /* 0x00011c00010f7983 */ /* 0x000f680000300800 */
[----:B------:R-:W3:Y:S04]  /*fde0*/  LDL.LU R51, [R1+0x120] ;  /* 0x0001200001337983 */ /* 0x000ee80000300800 */
[----:B------:R-:W2:Y:S04]  /*fdf0*/  LDL.LU R5, [R1+0x12c] ;  /* 0x00012c0001057983 */ /* 0x000ea80000300800 */
[----:B------:R-:W4:Y:S04]  /*fe00*/  LDL.LU R56, [R1+0x130] ;  /* 0x0001300001387983 */ /* 0x000f280000300800 */
[----:B------:R-:W3:Y:S04]  /*fe10*/  LDL.LU R59, [R1+0x128] ;  /* 0x00012800013b7983 */ /* 0x000ee80000300800 */
[----:B------:R-:W2:Y:S01]  /*fe20*/  LDL.LU R25, [R1+0x118] ;  /* 0x0001180001197983 */ /* 0x000ea20000300800 */
[----:B0-----:R-:W-:-:S03]  /*fe30*/  LEA R63, R63, R163, 0x5 ;  /* 0x000000a33f3f7211 */ /* 0x001fc600078e28ff */
[----:B------:R-:W3:Y:S04]  /*fe40*/  LDL.LU R57, [R1+0x110] ;  /* 0x0001100001397983 */ /* 0x000ee80000300800 */
[----:B------:R-:W3:Y:S04]  /*fe50*/  LDL.LU R60, [R1+0x108] ;  /* 0x00010800013c7983 */ /* 0x000ee80000300800 */
[----:B------:R-:W4:Y:S01]  /*fe60*/  LDL.LU R16, [R1+0x100] ;  /* 0x0001000001107983 */ /* 0x000f220000300800 */
[----:B-1----:R-:W-:-:S03]  /*fe70*/  IMAD R63, R63, UR5, R0 ;  /* 0x000000053f3f7c24 */ /* 0x002fc6000f8e0200 */
[----:B------:R-:W3:Y:S04]  /*fe80*/  LDL.LU R31, [R1+0xf8] ;  /* 0x0000f800011f7983 */ /* 0x000ee80000300800 */
[----:B------:R-:W3:Y:S01]  /*fe90*/  LDL.LU R62, [R1+0xf0] ;  /* 0x0000f000013e7983 */ /* 0x000ee20000300800 */
[----:B------:R-:W-:-:S03]  /*fea0*/  IADD3 R158, PT, PT, R63, 0x20, RZ ;  /* 0x000000203f9e7810 */ /* 0x000fc60007ffe0ff */
[----:B------:R-:W3:Y:S04]  /*feb0*/  LDL.LU R105, [R1+0xe8] ;  /* 0x0000e80001697983 */ /* 0x000ee80000300800 */
[----:B------:R-:W3:Y:S04]  /*fec0*/  LDL.LU R55, [R1+0xe0] ;  /* 0x0000e00001377983 */ /* 0x000ee80000300800 */
[----:B------:R-:W3:Y:S04]  /*fed0*/  LDL.LU R54, [R1+0xd8] ;  /* 0x0000d80001367983 */ /* 0x000ee80000300800 */
[----:B------:R-:W3:Y:S01]  /*fee0*/  LDL.LU R58, [R1+0xd4] ;  /* 0x0000d400013a7983 */ /* 0x000ee20000300800 */
[----:B------:R-:W-:-:S02]  /*fef0*/  IADD3 R154, PT, PT, R26, 0x20, RZ ;  /* 0x000000201a9a7810 */ /* 0x000fc40007ffe0ff */
[----:B------:R-:W-:Y:S01]  /*ff00*/  IADD3 R153, PT, PT, R18, 0x20, RZ ;  /* 0x0000002012997810 */ /* 0x000fe20007ffe0ff */
[----:B------:R-:W3:Y:S01]  /*ff10*/  LDL.LU R63, [R1+0x138] ;  /* 0x00013800013f7983 */ /* 0x000ee20000300800 */
[----:B------:R-:W-:Y:S02]  /*ff20*/  IADD3 R157, PT, PT, R52, 0x20, RZ ;  /* 0x00000020349d7810 */ /* 0x000fe40007ffe0ff */
[----:B------:R-:W-:Y:S01]  /*ff30*/  IADD3 R156, PT, PT, R13, 0x20, RZ ;  /* 0x000000200d9c7810 */ /* 0x000fe20007ffe0ff */
[----:B------:R-:W3:Y:S01]  /*ff40*/  LDL.LU R27, [R1+0xcc] ;  /* 0x0000cc00011b7983 */ /* 0x000ee20000300800 */
[----:B------:R-:W-:Y:S02]  /*ff50*/  IADD3 R155, PT, PT, R61, 0x20, RZ ;  /* 0x000000203d9b7810 */ /* 0x000fe40007ffe0ff */
[----:B------:R-:W-:Y:S01]  /*ff60*/  IADD3 R252, PT, PT, R252, 0x20, RZ ;  /* 0x00000020fcfc7810 */ /* 0x000fe20007ffe0ff */
[----:B------:R-:W3:Y:S01]  /*ff70*/  LDL.LU R26, [R1+0xdc] ;  /* 0x0000dc00011a7983 */ /* 0x000ee20000300800 */
[----:B------:R-:W-:-:S02]  /*ff80*/  IADD3 R250, PT, PT, R250, 0x20, RZ ;  /* 0x00000020fafa7810 */ /* 0x000fc40007ffe0ff */
[----:B------:R-:W-:Y:S02]  /*ff90*/  IADD3 R248, PT, PT, R248, 0x20, RZ ;  /* 0x00000020f8f87810 */ /* 0x000fe40007ffe0ff */
[----:B------:R-:W-:Y:S02]  /*ffa0*/  IADD3 R246, PT, PT, R246, 0x20, RZ ;  /* 0x00000020f6f67810 */ /* 0x000fe40007ffe0ff */
[----:B------:R-:W-:Y:S02]  /*ffb0*/  IADD3 R244, PT, PT, R244, 0x20, RZ ;  /* 0x00000020f4f47810 */ /* 0x000fe40007ffe0ff */
[----:B------:R-:W-:Y:S02]  /*ffc0*/  IADD3 R242, PT, PT, R242, 0x20, RZ ;  /* 0x00000020f2f27810 */ /* 0x000fe40007ffe0ff */
[----:B------:R-:W-:Y:S02]  /*ffd0*/  IADD3 R240, PT, PT, R240, 0x20, RZ ;  /* 0x00000020f0f07810 */ /* 0x000fe40007ffe0ff */
        /* <DEDUP_REMOVED lines=31> */
[----:B-----5:R-:W-:Y:S02]  /*101d0*/  IADD3 R152, PT, PT, R15, 0x20, RZ ;  /* 0x000000200f987810 */ /* 0x020fe40007ffe0ff */
[----:B--2---:R-:W-:Y:S02]  /*101e0*/  IADD3 R147, PT, PT, R25, 0x20, RZ ;  /* 0x0000002019937810 */ /* 0x004fe40007ffe0ff */
[----:B------:R-:W2:Y:S04]  /*101f0*/  LDL.LU R25, [R1+0xe4] ;  /* 0x0000e40001197983 */ /* 0x000ea80000300800 */
[----:B------:R-:W5:Y:S04]  /*10200*/  LDL.LU R24, [R1+0xec] ;  /* 0x0000ec0001187983 */ /* 0x000f680000300800 */
[----:B------:R-:W5:Y:S04]  /*10210*/  LDL.LU R23, [R1+0xf4] ;  /* 0x0000f40001177983 */ /* 0x000f680000300800 */
[----:B------:R-:W5:Y:S04]  /*10220*/  LDL.LU R22, [R1+0xfc] ;  /* 0x0000fc0001167983 */ /* 0x000f680000300800 */
[----:B------:R-:W5:Y:S01]  /*10230*/  LDL.LU R21, [R1+0x104] ;  /* 0x0001040001157983 */ /* 0x000f620000300800 */
[----:B----4-:R-:W-:-:S03]  /*10240*/  IADD3 R144, PT, PT, R16, 0x20, RZ ;  /* 0x0000002010907810 */ /* 0x010fc60007ffe0ff */
[----:B------:R-:W4:Y:S04]  /*10250*/  LDL.LU R20, [R1+0x10c] ;  /* 0x00010c0001147983 */ /* 0x000f280000300800 */
[----:B------:R-:W4:Y:S04]  /*10260*/  LDL.LU R53, [R1+0x114] ;  /* 0x0001140001357983 */ /* 0x000f280000300800 */
[----:B------:R-:W4:Y:S04]  /*10270*/  LDL.LU R18, [R1+0x124] ;  /* 0x0001240001127983 */ /* 0x000f280000300800 */
[----:B------:R-:W4:Y:S01]  /*10280*/  LDL.LU R52, [R1+0x134] ;  /* 0x0001340001347983 */ /* 0x000f220000300800 */
[----:B------:R-:W-:-:S03]  /*10290*/  IADD3 R149, PT, PT, R56, 0x20, RZ ;  /* 0x0000002038957810 */ /* 0x000fc60007ffe0ff */
[----:B------:R-:W4:Y:S01]  /*102a0*/  LDL.LU R16, [R1+0x13c] ;  /* 0x00013c0001107983 */ /* 0x000f220000300800 */
[----:B---3--:R-:W-:-:S03]  /*102b0*/  IADD3 R148, PT, PT, R59, 0x20, RZ ;  /* 0x000000203b947810 */ /* 0x008fc60007ffe0ff */
[----:B------:R-:W3:Y:S01]  /*102c0*/  LDL.LU R15, [R1+0x140] ;  /* 0x00014000010f7983 */ /* 0x000ee20000300800 */
[----:B------:R-:W-:-:S03]  /*102d0*/  IADD3 R146, PT, PT, R57, 0x20, RZ ;  /* 0x0000002039927810 */ /* 0x000fc60007ffe0ff */
        /* <DEDUP_REMOVED lines=16> */
[----:B------:R-:W3:Y:S04]  /*103e0*/  LDL.LU R54, [R1+0x164] ;  /* 0x0001640001367983 */ /* 0x000ee80000300800 */
[----:B------:R-:W3:Y:S04]  /*103f0*/  LDL.LU R58, [R1+0x168] ;  /* 0x00016800013a7983 */ /* 0x000ee80000300800 */
[----:B------:R-:W3:Y:S01]  /*10400*/  LDL.LU R63, [R1+0x16c] ;  /* 0x00016c00013f7983 */ /* 0x000ee20000300800 */
        /* <DEDUP_REMOVED lines=25> */
[----:B--2---:R-:W-:-:S02]  /*105a0*/  IADD3 R25, PT, PT, R25, 0x20, RZ ;  /* 0x0000002019197810 */ /* 0x004fc40007ffe0ff */
[----:B-----5:R-:W-:Y:S02]  /*105b0*/  IADD3 R24, PT, PT, R24, 0x20, RZ ;  /* 0x0000002018187810 */ /* 0x020fe40007ffe0ff */
[----:B------:R-:W-:Y:S02]  /*105c0*/  IADD3 R23, PT, PT, R23, 0x20, RZ ;  /* 0x0000002017177810 */ /* 0x000fe40007ffe0ff */
[----:B------:R-:W-:Y:S02]  /*105d0*/  IADD3 R22, PT, PT, R22, 0x20, RZ ;  /* 0x0000002016167810 */ /* 0x000fe40007ffe0ff */
[----:B------:R-:W-:Y:S02]  /*105e0*/  IADD3 R21, PT, PT, R21, 0x20, RZ ;  /* 0x0000002015157810 */ /* 0x000fe40007ffe0ff */
[----:B----4-:R-:W-:Y:S02]  /*105f0*/  IADD3 R20, PT, PT, R20, 0x20, RZ ;  /* 0x0000002014147810 */ /* 0x010fe40007ffe0ff */
[----:B------:R-:W-:-:S02]  /*10600*/  IADD3 R19, PT, PT, R53, 0x20, RZ ;  /* 0x0000002035137810 */ /* 0x000fc40007ffe0ff */
[----:B------:R-:W-:Y:S02]  /*10610*/  IADD3 R18, PT, PT, R18, 0x20, RZ ;  /* 0x0000002012127810 */ /* 0x000fe40007ffe0ff */
[----:B------:R-:W-:Y:S02]  /*10620*/  IADD3 R17, PT, PT, R52, 0x20, RZ ;  /* 0x0000002034117810 */ /* 0x000fe40007ffe0ff */
[----:B------:R-:W-:Y:S02]  /*10630*/  IADD3 R16, PT, PT, R16, 0x20, RZ ;  /* 0x0000002010107810 */ /* 0x000fe40007ffe0ff */
[----:B---3--:R-:W-:Y:S02]  /*10640*/  IADD3 R15, PT, PT, R15, 0x20, RZ ;  /* 0x000000200f0f7810 */ /* 0x008fe40007ffe0ff */
        /* <DEDUP_REMOVED lines=10> */
[----:B------:R-:W-:-:S07]  /*106f0*/  IADD3 R36, PT, PT, R63, 0x20, RZ ;  /* 0x000000203f247810 */ /* 0x000fce0007ffe0ff */
.L_x_1:
[----:B------:R-:W2:Y:S01]  /*10700*/  LDL R56, [R1+0xd0] ;  /* 0x0000d00001387983 */ /* 0x000ea20000100800 */
[----:B------:R-:W0:Y:S01]  /*10710*/  LDC R54, c[0x0][0x39c] ;  /* 0x0000e700ff367b82 */ /* 0x000e220000000800 */
[----:B------:R-:W-:Y:S01]  /*10720*/  ISETP.GE.AND P0, PT, R38, UR8, PT ;  /* 0x0000000826007c0c */ /* 0x000fe2000bf06270 */
[----:B------:R-:W1:Y:S01]  /*10730*/  S2R R55, SR_TID.Y ;  /* 0x0000000000377919 */ /* 0x000e620000002200 */
[----:B------:R-:W1:Y:S05]  /*10740*/  S2R R52, SR_TID.X ;  /* 0x0000000000347919 */ /* 0x000e6a0000002100 */
[----:B------:R-:W3:Y:S01]  /*10750*/  S2UR UR5, SR_CTAID.Y ;  /* 0x00000000000579c3 */ /* 0x000ee20000002600 */
[----:B------:R-:W4:Y:S01]  /*10760*/  S2R R53, SR_CTAID.X ;  /* 0x0000000000357919 */ /* 0x000f220000002500 */
[----:B------:R-:W-:Y:S01]  /*10770*/  ISETP.GE.AND P1, PT, R0, UR8, PT ;  /* 0x0000000800007c0c */ /* 0x000fe2000bf26270 */
[----:B------:R-:W-:Y:S01]  /*10780*/  HFMA2 R61, -RZ, RZ, 0, 0 ;  /* 0x00000000ff3d7431 */ /* 0x000fe200000001ff */
[----:B------:R-:W-:-:S02]  /*10790*/  CS2R R62, SRZ ;  /* 0x00000000003e7805 */ /* 0x000fc4000001ff00 */
[----:B------:R-:W-:Y:S02]  /*107a0*/  MOV R74, RZ ;  /* 0x000000ff004a7202 */ /* 0x000fe40000000f00 */
[----:B------:R-:W-:Y:S01]  /*107b0*/  CS2R R80, SRZ ;  /* 0x0000000000507805 */ /* 0x000fe2000001ff00 */
[----:B------:R-:W-:Y:S01]  /*107c0*/  HFMA2 R82, -RZ, RZ, 0, 0 ;  /* 0x00000000ff527431 */ /* 0x000fe200000001ff */
[----:B------:R-:W-:Y:S01]  /*107d0*/  MOV R92, RZ ;  /* 0x000000ff005c7202 */ /* 0x000fe20000000f00 */
[----:B------:R-:W-:Y:S01]  /*107e0*/  HFMA2 R209, -RZ, RZ, 0, 0 ;  /* 0x00000000ffd17431 */ /* 0x000fe200000001ff */
[----:B------:R5:W-:Y:S01]  /*107f0*/  STL [R1+0x170], R4 ;  /* 0x0001700401007387 */ /* 0x000be20000100800 */
[----:B-1----:R-:W-:-:S04]  /*10800*/  LEA R2, R55, R52, 0x2 ;  /* 0x0000003437027211 */ /* 0x002fc800078e10ff */
[----:B------:R-:W-:-:S04]  /*10810*/  LOP3.LUT R3, R2, 0x1f, RZ, 0xc0, !PT ;  /* 0x0000001f02037812 */ /* 0x000fc800078ec0ff */
[----:B----4-:R-:W-:-:S04]  /*10820*/  LEA R3, R53, R3, 0x5 ;  /* 0x0000000335037211 */ /* 0x010fc800078e28ff */
[----:B0-----:R-:W-:-:S04]  /*10830*/  ISETP.GE.AND P2, PT, R3, R54, PT ;  /* 0x000000360300720c */ /* 0x001fc80003f46270 */
[----:B------:R-:W-:Y:S01]  /*10840*/  ISETP.GE.OR P4, PT, R4, UR8, P2 ;  /* 0x0000000804007c0c */ /* 0x000fe20009786670 */
[----:B---3--:R-:W-:Y:S01]  /*10850*/  USHF.L.U32 UR5, UR5, 0x5, URZ ;  /* 0x0000000505057899 */ /* 0x008fe200080006ff */
[----:B------:R-:W-:Y:S01]  /*10860*/  IADD3 R60, PT, PT, R2, 0x10, RZ ;  /* 0x00000010023c7810 */ /* 0x000fe20007ffe0ff */
[----:B------:R-:W-:Y:S01]  /*10870*/  HFMA2 R210, -RZ, RZ, 0, 0 ;  /* 0x00000000ffd27431 */ /* 0x000fe200000001ff */
[----:B--2---:R-:W-:Y:S01]  /*10880*/  ISETP.LT.AND P0, PT, R56, UR9, !P0 ;  /* 0x0000000938007c0c */ /* 0x004fe2000c701270 */
[----:B-----5:R-:W2:Y:S08]  /*10890*/  LDL.LU R4, [R1+0xc] ;  /* 0x00000c0001047983 */ /* 0x020eb00000300800 */
[----:B------:R-:W0:Y:S01]  /*108a0*/  @!P4 LDC.64 R56, c[0x0][0x388] ;  /* 0x0000e200ff38cb82 */ /* 0x000e220000000a00 */
[----:B------:R-:W-:-:S02]  /*108b0*/  LEA.HI R3, R60, UR5, RZ, 0x1b ;  /* 0x000000053c037c11 */ /* 0x000fc4000f8fd8ff */
[----:B------:R-:W-:Y:S01]  /*108c0*/  ISETP.GE.OR P6, PT, R161, UR8, P2 ;  /* 0x00000008a1007c0c */ /* 0x000fe200097c6670 */
[----:B------:R1:W-:Y:S04]  /*108d0*/  STL [R1+0x1a0], R0 ;  /* 0x0001a00001007387 */ /* 0x0003e80000100800 */
[----:B------:R-:W3:Y:S01]  /*108e0*/  @P0 LDC.64 R58, c[0x0][0x380] ;  /* 0x0000e000ff3a0b82 */ /* 0x000ee20000000a00 */
[----:B------:R-:W-:Y:S02]  /*108f0*/  ISETP.GE.OR P3, PT, R3, UR9, P1 ;  /* 0x0000000903007c0c */ /* 0x000fe40008f66670 */
[----:B------:R-:W-:Y:S01]  /*10900*/  IADD3 R72, PT, PT, R2, 0x30, RZ ;  /* 0x0000003002487810 */ /* 0x000fe20007ffe0ff */
[----:B-1----:R-:W4:Y:S01]  /*10910*/  LDL.LU R0, [R1+0xc8] ;  /* 0x0000c80001007983 */ /* 0x002f220000300800 */
[----:B0-----:R-:W-:-:S04]  /*10920*/  @!P4 IMAD.WIDE R56, R49, 0x4, R56 ;  /* 0x000000043138c825 */ /* 0x001fc800078e0238 */
[----:B---3--:R-:W-:Y:S01]  /*10930*/  @P0 IMAD.WIDE.U32 R58, R36, 0x4, R58 ;  /* 0x00000004243a0825 */ /* 0x008fe200078e003a */
[----:B------:R-:W3:Y:S04]  /*10940*/  @!P4 LDG.E R62, desc[UR6][R56.64] ;  /* 0x00000006383ec981 */ /* 0x000ee8000c1e1900 */
[----:B------:R0:W5:Y:S01]  /*10950*/  @P0 LDG.E R61, desc[UR6][R58.64] ;  /* 0x000000063a3d0981 */ /* 0x000162000c1e1900 */
[----:B------:R-:W-:Y:S02]  /*10960*/  LOP3.LUT R3, R60, 0x1f, RZ, 0xc0, !PT ;  /* 0x0000001f3c037812 */ /* 0x000fe400078ec0ff */
[----:B------:R-:W-:Y:S01]  /*10970*/  LEA.HI R73, R72, UR5, RZ, 0x1b ;  /* 0x0000000548497c11 */ /* 0x000fe2000f8fd8ff */
[----:B------:R-:W-:Y:S01]  /*10980*/  STL [R1+0x1a4], R36 ;  /* 0x0001a42401007387 */ /* 0x000fe20000100800 */
[----:B0-----:R-:W0:Y:S02]  /*10990*/  @!P3 LDC.64 R58, c[0x0][0x380] ;  /* 0x0000e000ff3abb82 */ /* 0x001e240000000a00 */
[----:B0-----:R-:W-:-:S05]  /*109a0*/  @!P3 IMAD.WIDE.U32 R58, R5, 0x4, R58 ;  /* 0x00000004053ab825 */ /* 0x001fca00078e003a */
[----:B------:R0:W2:Y:S02]  /*109b0*/  @!P3 LDG.E R63, desc[UR6][R58.64] ;  /* 0x000000063a3fb981 */ /* 0x0000a4000c1e1900 */
[----:B0-----:R-:W0:Y:S01]  /*109c0*/  S2R R58, SR_CgaCtaId ;  /* 0x00000000003a7919 */ /* 0x001e220000008800 */
[----:B------:R-:W-:-:S04]  /*109d0*/  LEA R3, R53, R3, 0x5 ;  /* 0x0000000335037211 */ /* 0x000fc800078e28ff */
[----:B------:R-:W-:Y:S02]  /*109e0*/  ISETP.GE.AND P0, PT, R3, R54, PT ;  /* 0x000000360300720c */ /* 0x000fe40003f06270 */
[----:B------:R-:W-:Y:S02]  /*109f0*/  MOV R3, 0x400 ;  /* 0x0000040000037802 */ /* 0x000fe40000000f00 */
[----:B------:R-:W-:Y:S02]  /*10a00*/  SHF.R.U32.HI R56, RZ, 0x5, R2 ;  /* 0x00000005ff387819 */ /* 0x000fe40000011602 */
[----:B------:R-:W-:Y:S02]  /*10a10*/  SHF.L.U32 R53, R2, 0x2, RZ ;  /* 0x0000000202357819 */ /* 0x000fe400000006ff */
[----:B------:R-:W-:Y:S02]  /*10a20*/  ISETP.GE.OR P4, PT, R159, UR8, P0 ;  /* 0x000000089f007c0c */ /* 0x000fe40008786670 */
[----:B------:R-:W-:-:S02]  /*10a30*/  LOP3.LUT R53, R53, 0x7c, RZ, 0xc0, !PT ;  /* 0x0000007c35357812 */ /* 0x000fc400078ec0ff */
[----:B0-----:R-:W-:Y:S02]  /*10a40*/  LEA R54, R58, R3, 0x18 ;  /* 0x000000033a367211 */ /* 0x001fe400078ec0ff */
[----:B------:R-:W-:-:S04]  /*10a50*/  IADD3 R3, PT, PT, R3, 0x1080, RZ ;  /* 0x0000108003037810 */ /* 0x000fc80007ffe0ff */
[----:B------:R-:W-:Y:S01]  /*10a60*/  LEA R3, R58, R3, 0x18 ;  /* 0x000000033a037211 */ /* 0x000fe200078ec0ff */
[----:B------:R-:W-:-:S04]  /*10a70*/  IMAD R57, R56, 0x84, R54 ;  /* 0x0000008438397824 */ /* 0x000fc800078e0236 */
[----:B------:R-:W-:Y:S01]  /*10a80*/  IMAD R56, R56, 0x84, R3 ;  /* 0x0000008438387824 */ /* 0x000fe200078e0203 */
[----:B------:R-:W-:-:S04]  /*10a90*/  IADD3 R57, PT, PT, R57, R53, RZ ;  /* 0x0000003539397210 */ /* 0x000fc80007ffe0ff */
[----:B------:R-:W-:Y:S02]  /*10aa0*/  IADD3 R56, PT, PT, R53, R56, RZ ;  /* 0x0000003835387210 */ /* 0x000fe40007ffe0ff */
[----:B------:R-:W-:Y:S02]  /*10ab0*/  ISETP.GE.AND P3, PT, R38, UR8, PT ;  /* 0x0000000826007c0c */ /* 0x000fe4000bf66270 */
[C---:B------:R-:W-:Y:S02]  /*10ac0*/  IADD3 R75, PT, PT, R2.reuse, 0x40, RZ ;  /* 0x00000040024b7810 */ /* 0x040fe40007ffe0ff */
[C---:B------:R-:W-:Y:S02]  /*10ad0*/  IADD3 R83, PT, PT, R2.reuse, 0x50, RZ ;  /* 0x0000005002537810 */ /* 0x040fe40007ffe0ff */
[----:B------:R-:W-:-:S04]  /*10ae0*/  IADD3 R93, PT, PT, R2, 0x60, RZ ;  /* 0x00000060025d7810 */ /* 0x000fc80007ffe0ff */
[----:B------:R-:W-:Y:S01]  /*10af0*/  LEA.HI R94, R93, UR5, RZ, 0x1b ;  /* 0x000000055d5e7c11 */ /* 0x000fe2000f8fd8ff */
[----:B-----5:R-:W-:Y:S04]  /*10b00*/  STS [R57], R61 ;  /* 0x0000003d39007388 */ /* 0x020fe80000000800 */
[----:B---3--:R0:W-:Y:S02]  /*10b10*/  STS [R56], R62 ;  /* 0x0000003e38007388 */ /* 0x0081e40000000800 */
[----:B0-----:R-:W0:Y:S01]  /*10b20*/  @!P4 LDC.64 R56, c[0x0][0x388] ;  /* 0x0000e200ff38cb82 */ /* 0x001e220000000a00 */
[----:B------:R-:W-:Y:S02]  /*10b30*/  SHF.R.U32.HI R61, RZ, 0x5, R60 ;  /* 0x00000005ff3d7819 */ /* 0x000fe4000001163c */
[----:B------:R-:W-:-:S02]  /*10b40*/  SHF.L.U32 R62, R60, 0x2, RZ ;  /* 0x000000023c3e7819 */ /* 0x000fc400000006ff */
[----:B------:R-:W-:Y:S01]  /*10b50*/  IADD3 R60, PT, PT, R2, 0x20, RZ ;  /* 0x00000020023c7810 */ /* 0x000fe20007ffe0ff */
[----:B------:R-:W-:Y:S01]  /*10b60*/  IMAD R59, R61, 0x84, R54 ;  /* 0x000000843d3b7824 */ /* 0x000fe200078e0236 */
[----:B------:R-:W-:Y:S02]  /*10b70*/  LOP3.LUT R62, R62, 0x7c, RZ, 0xc0, !PT ;  /* 0x0000007c3e3e7812 */ /* 0x000fe400078ec0ff */
[----:B------:R-:W-:Y:S02]  /*10b80*/  LEA.HI R58, R60, UR5, RZ, 0x1b ;  /* 0x000000053c3a7c11 */ /* 0x000fe4000f8fd8ff */
[----:B------:R-:W-:Y:S02]  /*10b90*/  IADD3 R59, PT, PT, R59, R62, RZ ;  /* 0x0000003e3b3b7210 */ /* 0x000fe40007ffe0ff */
[----:B------:R-:W-:-:S03]  /*10ba0*/  ISETP.GE.OR P5, PT, R58, UR9, P3 ;  /* 0x000000093a007c0c */ /* 0x000fc60009fa6670 */
[----:B--2---:R1:W-:Y:S01]  /*10bb0*/  STS [R59], R63 ;  /* 0x0000003f3b007388 */ /* 0x0043e20000000800 */
[----:B0-----:R-:W-:Y:S01]  /*10bc0*/  @!P4 IMAD.WIDE R56, R160, 0x4, R56 ;  /* 0x00000004a038c825 */ /* 0x001fe200078e0238 */
[----:B-1----:R-:W-:-:S08]  /*10bd0*/  MOV R63, RZ ;  /* 0x000000ff003f7202 */ /* 0x002fd00000000f00 */
[----:B------:R-:W0:Y:S01]  /*10be0*/  @!P5 LDC.64 R58, c[0x0][0x380] ;  /* 0x0000e000ff3adb82 */ /* 0x000e220000000a00 */
[----:B------:R1:W2:Y:S07]  /*10bf0*/  @!P4 LDG.E R63, desc[UR6][R56.64] ;  /* 0x00000006383fc981 */ /* 0x0002ae000c1e1900 */
[----:B-1----:R-:W1:Y:S01]  /*10c00*/  @!P6 LDC.64 R56, c[0x0][0x388] ;  /* 0x0000e200ff38eb82 */ /* 0x002e620000000a00 */
[----:B------:R-:W-:Y:S01]  /*10c10*/  ISETP.GE.OR P4, PT, R73, UR9, P1 ;  /* 0x0000000949007c0c */ /* 0x000fe20008f86670 */
[----:B------:R-:W-:-:S02]  /*10c20*/  HFMA2 R73, -RZ, RZ, 0, 0 ;  /* 0x00000000ff497431 */ /* 0x000fc400000001ff */
[----:B0-----:R-:W-:-:S05]  /*10c30*/  @!P5 IMAD.WIDE.U32 R58, R37, 0x4, R58 ;  /* 0x00000004253ad825 */ /* 0x001fca00078e003a */
[----:B------:R-:W3:Y:S01]  /*10c40*/  @!P5 LDG.E R73, desc[UR6][R58.64] ;  /* 0x000000063a49d981 */ /* 0x000ee2000c1e1900 */
[----:B-1----:R-:W-:-:S05]  /*10c50*/  @!P6 IMAD.WIDE R56, R162, 0x4, R56 ;  /* 0x00000004a238e825 */ /* 0x002fca00078e0238 */
[----:B------:R0:W5:Y:S01]  /*10c60*/  @!P6 LDG.E R74, desc[UR6][R56.64] ;  /* 0x00000006384ae981 */ /* 0x000162000c1e1900 */
[----:B------:R-:W-:Y:S01]  /*10c70*/  ISETP.GE.OR P5, PT, R163, UR8, P0 ;  /* 0x00000008a3007c0c */ /* 0x000fe200087a6670 */
[----:B0-----:R-:W0:Y:S01]  /*10c80*/  @!P4 LDC.64 R56, c[0x0][0x380] ;  /* 0x0000e000ff38cb82 */ /* 0x001e220000000a00 */
[----:B------:R-:W-:-:S04]  /*10c90*/  LEA.HI R58, R75, UR5, RZ, 0x1b ;  /* 0x000000054b3a7c11 */ /* 0x000fc8000f8fd8ff */
[----:B------:R-:W-:-:S07]  /*10ca0*/  ISETP.GE.OR P6, PT, R58, UR9, P3 ;  /* 0x000000093a007c0c */ /* 0x000fce0009fc6670 */
[----:B------:R-:W1:Y:S01]  /*10cb0*/  @!P5 LDC.64 R58, c[0x0][0x388] ;  /* 0x0000e200ff3adb82 */ /* 0x000e620000000a00 */
[----:B0-----:R-:W-:-:S05]  /*10cc0*/  @!P4 IMAD.WIDE.U32 R56, R158, 0x4, R56 ;  /* 0x000000049e38c825 */ /* 0x001fca00078e0038 */
[----:B------:R0:W4:Y:S01]  /*10cd0*/  @!P4 LDG.E R80, desc[UR6][R56.64] ;  /* 0x000000063850c981 */ /* 0x000122000c1e1900 */
[----:B------:R-:W-:Y:S01]  /*10ce0*/  ISETP.GE.OR P4, PT, R165, UR8, P2 ;  /* 0x00000008a5007c0c */ /* 0x000fe20009786670 */
[----:B0-----:R-:W0:Y:S01]  /*10cf0*/  @!P6 LDC.64 R56, c[0x0][0x380] ;  /* 0x0000e000ff38eb82 */ /* 0x001e220000000a00 */
[----:B-1----:R-:W-:-:S05]  /*10d00*/  @!P5 IMAD.WIDE R58, R164, 0x4, R58 ;  /* 0x00000004a43ad825 */ /* 0x002fca00078e023a */
[----:B------:R1:W4:Y:S06]  /*10d10*/  @!P5 LDG.E R81, desc[UR6][R58.64] ;  /* 0x000000063a51d981 */ /* 0x00032c000c1e1900 */
[----:B-1----:R-:W1:Y:S01]  /*10d20*/  @!P4 LDC.64 R58, c[0x0][0x388] ;  /* 0x0000e200ff3acb82 */ /* 0x002e620000000a00 */
[----:B0-----:R-:W-:-:S05]  /*10d30*/  @!P6 IMAD.WIDE.U32 R56, R6, 0x4, R56 ;  /* 0x000000040638e825 */ /* 0x001fca00078e0038 */
[----:B------:R0:W4:Y:S02]  /*10d40*/  @!P6 LDG.E R82, desc[UR6][R56.64] ;  /* 0x000000063852e981 */ /* 0x000124000c1e1900 */
[----:B0-----:R-:W-:-:S04]  /*10d50*/  LEA.HI R56, R83, UR5, RZ, 0x1b ;  /* 0x0000000553387c11 */ /* 0x001fc8000f8fd8ff */
[----:B------:R-:W-:Y:S01]  /*10d60*/  ISETP.GE.OR P5, PT, R56, UR9, P1 ;  /* 0x0000000938007c0c */ /* 0x000fe20008fa6670 */
[----:B-1----:R-:W-:Y:S01]  /*10d70*/  @!P4 IMAD.WIDE R58, R166, 0x4, R58 ;  /* 0x00000004a63ac825 */ /* 0x002fe200078e023a */
[----:B------:R-:W-:-:S04]  /*10d80*/  ISETP.GE.OR P6, PT, R167, UR8, P0 ;  /* 0x00000008a7007c0c */ /* 0x000fc800087c6670 */
[----:B------:R0:W4:Y:S09]  /*10d90*/  @!P4 LDG.E R92, desc[UR6][R58.64] ;  /* 0x000000063a5cc981 */ /* 0x000132000c1e1900 */
[----:B------:R-:W1:Y:S08]  /*10da0*/  @!P6 LDC.64 R56, c[0x0][0x388] ;  /* 0x0000e200ff38eb82 */ /* 0x000e700000000a00 */
[----:B0-----:R-:W0:Y:S01]  /*10db0*/  @!P5 LDC.64 R58, c[0x0][0x380] ;  /* 0x0000e000ff3adb82 */ /* 0x001e220000000a00 */
[----:B------:R-:W-:-:S02]  /*10dc0*/  ISETP.GE.OR P4, PT, R94, UR9, P3 ;  /* 0x000000095e007c0c */ /* 0x000fc40009f86670 */
[----:B------:R-:W-:Y:S01]  /*10dd0*/  CS2R R94, SRZ ;  /* 0x00000000005e7805 */ /* 0x000fe2000001ff00 */
[----:B0-----:R-:W-:-:S05]  /*10de0*/  @!P5 IMAD.WIDE.U32 R58, R157, 0x4, R58 ;  /* 0x000000049d3ad825 */ /* 0x001fca00078e003a */
[----:B------:R0:W4:Y:S01]  /*10df0*/  @!P5 LDG.E R94, desc[UR6][R58.64] ;  /* 0x000000063a5ed981 */ /* 0x000122000c1e1900 */
[----:B------:R-:W-:Y:S01]  /*10e00*/  ISETP.GE.OR P5, PT, R169, UR8, P2 ;  /* 0x00000008a9007c0c */ /* 0x000fe200097a6670 */
[----:B-1----:R-:W-:-:S05]  /*10e10*/  @!P6 IMAD.WIDE R56, R168, 0x4, R56 ;  /* 0x00000004a838e825 */ /* 0x002fca00078e0238 */
[----:B------:R1:W4:Y:S01]  /*10e20*/  @!P6 LDG.E R95, desc[UR6][R56.64] ;  /* 0x00000006385fe981 */ /* 0x000322000c1e1900 */
[----:B0-----:R-:W0:Y:S08]  /*10e30*/  @!P4 LDC.64 R58, c[0x0][0x380] ;  /* 0x0000e000ff3acb82 */ /* 0x001e300000000a00 */
[----:B-1----:R-:W1:Y:S01]  /*10e40*/  @!P5 LDC.64 R56, c[0x0][0x388] ;  /* 0x0000e200ff38db82 */ /* 0x002e620000000a00 */
[----:B0-----:R-:W-:-:S05]  /*10e50*/  @!P4 IMAD.WIDE.U32 R58, R7, 0x4, R58 ;  /* 0x00000004073ac825 */ /* 0x001fca00078e003a */
[----:B------:R0:W4:Y:S01]  /*10e60*/  @!P4 LDG.E R209, desc[UR6][R58.64] ;  /* 0x000000063ad1c981 */ /* 0x000122000c1e1900 */
[----:B-1----:R-:W-:Y:S01]  /*10e70*/  @!P5 IMAD.WIDE R56, R170, 0x4, R56 ;  /* 0x00000004aa38d825 */ /* 0x002fe200078e0238 */
[----:B0-----:R-:W-:Y:S02]  /*10e80*/  MOV R59, RZ ;  /* 0x000000ff003b7202 */ /* 0x001fe40000000f00 */
[----:B------:R-:W-:-:S04]  /*10e90*/  IADD3 R58, PT, PT, R2, 0x70, RZ ;  /* 0x00000070023a7810 */ /* 0x000fc80007ffe0ff */
[----:B------:R0:W4:Y:S02]  /*10ea0*/  @!P5 LDG.E R59, desc[UR6][R56.64] ;  /* 0x00000006383bd981 */ /* 0x000124000c1e1900 */
[----:B0-----:R-:W-:-:S04]  /*10eb0*/  LEA.HI R56, R58, UR5, RZ, 0x1b ;  /* 0x000000053a387c11 */ /* 0x001fc8000f8fd8ff */
[----:B------:R-:W-:-:S13]  /*10ec0*/  ISETP.GE.OR P4, PT, R56, UR9, P1 ;  /* 0x0000000938007c0c */ /* 0x000fda0008f86670 */
[----:B------:R-:W0:Y:S02]  /*10ed0*/  @!P4 LDC.64 R56, c[0x0][0x380] ;  /* 0x0000e000ff38cb82 */ /* 0x000e240000000a00 */
[----:B0-----:R-:W-:-:S05]  /*10ee0*/  @!P4 IMAD.WIDE.U32 R56, R156, 0x4, R56 ;  /* 0x000000049c38c825 */ /* 0x001fca00078e0038 */
[----:B------:R0:W4:Y:S01]  /*10ef0*/  @!P4 LDG.E R210, desc[UR6][R56.64] ;  /* 0x0000000638d2c981 */ /* 0x000122000c1e1900 */
[----:B------:R-:W-:Y:S01]  /*10f00*/  SHF.R.U32.HI R60, RZ, 0x5, R60 ;  /* 0x00000005ff3c7819 */ /* 0x000fe2000001163c */
[----:B------:R-:W-:-:S04]  /*10f10*/  IMAD R61, R61, 0x84, R3 ;  /* 0x000000843d3d7824 */ /* 0x000fc800078e0203 */
[----:B0-----:R-:W-:Y:S01]  /*10f20*/  IMAD R56, R60, 0x84, R54 ;  /* 0x000000843c387824 */ /* 0x001fe200078e0236 */
[----:B------:R-:W-:-:S04]  /*10f30*/  IADD3 R62, PT, PT, R62, R61, RZ ;  /* 0x0000003d3e3e7210 */ /* 0x000fc80007ffe0ff */
[----:B------:R-:W-:Y:S01]  /*10f40*/  IADD3 R56, PT, PT, R53, R56, RZ ;  /* 0x0000003835387210 */ /* 0x000fe20007ffe0ff */
[----:B--2---:R-:W-:Y:S01]  /*10f50*/  STS [R62], R63 ;  /* 0x0000003f3e007388 */ /* 0x004fe20000000800 */
[----:B------:R-:W-:Y:S01]  /*10f60*/  SHF.L.U32 R61, R72, 0x2, RZ ;  /* 0x00000002483d7819 */ /* 0x000fe200000006ff */
[----:B------:R-:W-:-:S03]  /*10f70*/  IMAD R60, R60, 0x84, R3 ;  /* 0x000000843c3c7824 */ /* 0x000fc600078e0203 */
[----:B------:R-:W-:Y:S01]  /*10f80*/  LOP3.LUT R61, R61, 0x7c, RZ, 0xc0, !PT ;  /* 0x0000007c3d3d7812 */ /* 0x000fe200078ec0ff */
[----:B---3--:R0:W-:Y:S01]  /*10f90*/  STS [R56], R73 ;  /* 0x0000004938007388 */ /* 0x0081e20000000800 */
[----:B------:R-:W-:Y:S02]  /*10fa0*/  IADD3 R60, PT, PT, R53, R60, RZ ;  /* 0x0000003c353c7210 */ /* 0x000fe40007ffe0ff */
[----:B0-----:R-:W-:-:S05]  /*10fb0*/  SHF.R.U32.HI R56, RZ, 0x5, R72 ;  /* 0x00000005ff387819 */ /* 0x001fca0000011648 */
[C---:B------:R-:W-:Y:S02]  /*10fc0*/  IMAD R57, R56.reuse, 0x84, R54 ;  /* 0x0000008438397824 */ /* 0x040fe400078e0236 */
[----:B------:R-:W-:Y:S01]  /*10fd0*/  IMAD R56, R56, 0x84, R3 ;  /* 0x0000008438387824 */ /* 0x000fe200078e0203 */
[----:B------:R-:W-:Y:S02]  /*10fe0*/  SHF.R.U32.HI R75, RZ, 0x5, R75 ;  /* 0x00000005ff4b7819 */ /* 0x000fe4000001164b */
[----:B------:R-:W-:Y:S02]  /*10ff0*/  IADD3 R57, PT, PT, R57, R61, RZ ;  /* 0x0000003d39397210 */ /* 0x000fe40007ffe0ff */
[----:B------:R-:W-:Y:S01]  /*11000*/  IADD3 R56, PT, PT, R61, R56, RZ ;  /* 0x000000383d387210 */ /* 0x000fe20007ffe0ff */
[----:B-----5:R0:W-:Y:S02]  /*11010*/  STS [R60], R74 ;  /* 0x0000004a3c007388 */ /* 0x0201e40000000800 */
[----:B0-----:R-:W-:-:S02]  /*11020*/  SHF.L.U32 R60, R83, 0x2, RZ ;  /* 0x00000002533c7819 */ /* 0x001fc400000006ff */
[----:B----4-:R-:W-:Y:S04]  /*11030*/  STS [R57], R80 ;  /* 0x0000005039007388 */ /* 0x010fe80000000800 */
[----:B------:R0:W-:Y:S02]  /*11040*/  STS [R56], R81 ;  /* 0x0000005138007388 */ /* 0x0001e40000000800 */
[----:B0-----:R-:W-:-:S05]  /*11050*/  IMAD R56, R75, 0x84, R54 ;  /* 0x000000844b387824 */ /* 0x001fca00078e0236 */
[----:B------:R-:W-:Y:S01]  /*11060*/  IADD3 R56, PT, PT, R53, R56, RZ ;  /* 0x0000003835387210 */ /* 0x000fe20007ffe0ff */
[----:B------:R-:W-:-:S04]  /*11070*/  IMAD R75, R75, 0x84, R3 ;  /* 0x000000844b4b7824 */ /* 0x000fc800078e0203 */
[----:B------:R0:W-:Y:S01]  /*11080*/  STS [R56], R82 ;  /* 0x0000005238007388 */ /* 0x0001e20000000800 */
[----:B------:R-:W-:Y:S02]  /*11090*/  LOP3.LUT R60, R60, 0x7c, RZ, 0xc0, !PT ;  /* 0x0000007c3c3c7812 */ /* 0x000fe400078ec0ff */
[----:B0-----:R-:W-:-:S05]  /*110a0*/  SHF.R.U32.HI R56, RZ, 0x5, R83 ;  /* 0x00000005ff387819 */ /* 0x001fca0000011653 */
[C---:B------:R-:W-:Y:S02]  /*110b0*/  IMAD R57, R56.reuse, 0x84, R54 ;  /* 0x0000008438397824 */ /* 0x040fe400078e0236 */
[----:B------:R-:W-:Y:S01]  /*110c0*/  IMAD R56, R56, 0x84, R3 ;  /* 0x0000008438387824 */ /* 0x000fe200078e0203 */
[----:B------:R-:W-:Y:S02]  /*110d0*/  IADD3 R75, PT, PT, R53, R75, RZ ;  /* 0x0000004b354b7210 */ /* 0x000fe40007ffe0ff */
[----:B------:R-:W-:Y:S02]  /*110e0*/  IADD3 R57, PT, PT, R57, R60, RZ ;  /* 0x0000003c39397210 */ /* 0x000fe40007ffe0ff */
[----:B------:R-:W-:Y:S02]  /*110f0*/  IADD3 R56, PT, PT, R60, R56, RZ ;  /* 0x000000383c387210 */ /* 0x000fe40007ffe0ff */
[----:B------:R-:W-:Y:S01]  /*11100*/  SHF.R.U32.HI R93, RZ, 0x5, R93 ;  /* 0x00000005ff5d7819 */ /* 0x000fe2000001165d */
[----:B------:R-:W-:Y:S01]  /*11110*/  STS [R75], R92 ;  /* 0x0000005c4b007388 */ /* 0x000fe20000000800 */
[----:B------:R-:W-:-:S02]  /*11120*/  ISETP.GE.OR P4, PT, R171, UR8, P0 ;  /* 0x00000008ab007c0c */ /* 0x000fc40008786670 */
[----:B------:R-:W-:Y:S02]  /*11130*/  IADD3 R60, PT, PT, R2, 0x80, RZ ;  /* 0x00000080023c7810 */ /* 0x000fe40007ffe0ff */
[----:B------:R-:W-:Y:S02]  /*11140*/  SHF.R.U32.HI R61, RZ, 0x5, R58 ;  /* 0x00000005ff3d7819 */ /* 0x000fe4000001163a */
[----:B------:R-:W-:Y:S02]  /*11150*/  SHF.L.U32 R62, R58, 0x2, RZ ;  /* 0x000000023a3e7819 */ /* 0x000fe400000006ff */
[----:B------:R-:W-:Y:S02]  /*11160*/  LEA.HI R58, R60, UR5, RZ, 0x1b ;  /* 0x000000053c3a7c11 */ /* 0x000fe4000f8fd8ff */
[----:B------:R-:W-:Y:S01]  /*11170*/  ISETP.GE.OR P6, PT, R173, UR8, P2 ;  /* 0x00000008ad007c0c */ /* 0x000fe200097c6670 */
[----:B------:R-:W-:Y:S04]  /*11180*/  STS [R57], R94 ;  /* 0x0000005e39007388 */ /* 0x000fe80000000800 */
[----:B------:R0:W-:Y:S02]  /*11190*/  STS [R56], R95 ;  /* 0x0000005f38007388 */ /* 0x0001e40000000800 */
[----:B0-----:R-:W-:-:S05]  /*111a0*/  IMAD R56, R93, 0x84, R54 ;  /* 0x000000845d387824 */ /* 0x001fca00078e0236 */
[----:B------:R-:W-:Y:S01]  /*111b0*/  IADD3 R56, PT, PT, R53, R56, RZ ;  /* 0x0000003835387210 */ /* 0x000fe20007ffe0ff */
[----:B------:R-:W-:-:S04]  /*111c0*/  IMAD R93, R93, 0x84, R3 ;  /* 0x000000845d5d7824 */ /* 0x000fc800078e0203 */
[----:B------:R0:W-:Y:S02]  /*111d0*/  STS [R56], R209 ;  /* 0x000000d138007388 */ /* 0x0001e40000000800 */
[----:B0-----:R-:W0:Y:S01]  /*111e0*/  @!P4 LDC.64 R56, c[0x0][0x388] ;  /* 0x0000e200ff38cb82 */ /* 0x001e220000000a00 */
[----:B------:R-:W-:Y:S02]  /*111f0*/  IADD3 R93, PT, PT, R53, R93, RZ ;  /* 0x0000005d355d7210 */ /* 0x000fe40007ffe0ff */
[----:B------:R-:W-:Y:S02]  /*11200*/  ISETP.GE.OR P5, PT, R58, UR9, P3 ;  /* 0x000000093a007c0c */ /* 0x000fe40009fa6670 */
[----:B------:R-:W-:Y:S01]  /*11210*/  MOV R63, RZ ;  /* 0x000000ff003f7202 */ /* 0x000fe20000000f00 */
[----:B------:R1:W-:Y:S01]  /*11220*/  STS [R93], R59 ;  /* 0x0000003b5d007388 */ /* 0x0003e20000000800 */
[----:B------:R-:W-:Y:S01]  /*11230*/  LOP3.LUT R62, R62, 0x7c, RZ, 0xc0, !PT ;  /* 0x0000007c3e3e7812 */ /* 0x000fe200078ec0ff */
[----:B-1----:R-:W-:-:S02]  /*11240*/  IMAD R59, R61, 0x84, R54 ;  /* 0x000000843d3b7824 */ /* 0x002fc400078e0236 */
[----:B0-----:R-:W-:-:S03]  /*11250*/  @!P4 IMAD.WIDE R56, R172, 0x4, R56 ;  /* 0x00000004ac38c825 */ /* 0x001fc600078e0238 */
[----:B------:R-:W-:Y:S02]  /*11260*/  IADD3 R59, PT, PT, R59, R62, RZ ;  /* 0x0000003e3b3b7210 */ /* 0x000fe40007ffe0ff */
[----:B------:R0:W2:Y:S01]  /*11270*/  @!P4 LDG.E R63, desc[UR6][R56.64] ;  /* 0x00000006383fc981 */ /* 0x0000a2000c1e1900 */
[----:B------:R-:W-:Y:S01]  /*11280*/  IADD3 R72, PT, PT, R2, 0x90, RZ ;  /* 0x0000009002487810 */ /* 0x000fe20007ffe0ff */
[----:B0-----:R-:W0:Y:S03]  /*11290*/  @!P6 LDC.64 R56, c[0x0][0x388] ;  /* 0x0000e200ff38eb82 */ /* 0x001e260000000a00 */
[----:B------:R-:W-:-:S04]  /*112a0*/  LEA.HI R73, R72, UR5, RZ, 0x1b ;  /* 0x0000000548497c11 */ /* 0x000fc8000f8fd8ff */
[----:B------:R-:W-:Y:S01]  /*112b0*/  ISETP.GE.OR P4, PT, R73, UR9, P1 ;  /* 0x0000000949007c0c */ /* 0x000fe20008f86670 */
[----:B------:R1:W-:Y:S02]  /*112c0*/  STS [R59], R210 ;  /* 0x000000d23b007388 */ /* 0x0003e40000000800 */
[----:B-1----:R-:W1:Y:S01]  /*112d0*/  @!P5 LDC.64 R58, c[0x0][0x380] ;  /* 0x0000e000ff3adb82 */ /* 0x002e620000000a00 */
[----:B------:R-:W-:Y:S01]  /*112e0*/  HFMA2 R73, -RZ, RZ, 0, 0 ;  /* 0x00000000ff497431 */ /* 0x000fe200000001ff */
[----:B------:R-:W-:Y:S01]  /*112f0*/  MOV R74, RZ ;  /* 0x000000ff004a7202 */ /* 0x000fe20000000f00 */
[----:B0-----:R-:W-:-:S05]  /*11300*/  @!P6 IMAD.WIDE R56, R174, 0x4, R56 ;  /* 0x00000004ae38e825 */ /* 0x001fca00078e0238 */
[----:B------:R0:W3:Y:S01]  /*11310*/  @!P6 LDG.E R74, desc[UR6][R56.64] ;  /* 0x00000006384ae981 */ /* 0x0000e2000c1e1900 */
[----:B------:R-:W-:Y:S01]  /*11320*/  IADD3 R75, PT, PT, R2, 0xa0, RZ ;  /* 0x000000a0024b7810 */ /* 0x000fe20007ffe0ff */
[----:B0-----:R-:W0:Y:S01]  /*11330*/  @!P4 LDC.64 R56, c[0x0][0x380] ;  /* 0x0000e000ff38cb82 */ /* 0x001e220000000a00 */
[----:B-1----:R-:W-:-:S05]  /*11340*/  @!P5 IMAD.WIDE.U32 R58, R8, 0x4, R58 ;  /* 0x00000004083ad825 */ /* 0x002fca00078e003a */
[----:B------:R1:W4:Y:S01]  /*11350*/  @!P5 LDG.E R73, desc[UR6][R58.64] ;  /* 0x000000063a49d981 */ /* 0x000322000c1e1900 */
[----:B------:R-:W-:Y:S02]  /*11360*/  ISETP.GE.OR P5, PT, R175, UR8, P0 ;  /* 0x00000008af007c0c */ /* 0x000fe400087a6670 */
[----:B-1----:R-:W-:-:S04]  /*11370*/  LEA.HI R58, R75, UR5, RZ, 0x1b ;  /* 0x000000054b3a7c11 */ /* 0x002fc8000f8fd8ff */
[----:B------:R-:W-:-:S07]  /*11380*/  ISETP.GE.OR P6, PT, R58, UR9, P3 ;  /* 0x000000093a007c0c */ /* 0x000fce0009fc6670 */
[----:B------:R-:W1:Y:S01]  /*11390*/  @!P5 LDC.64 R58, c[0x0][0x388] ;  /* 0x0000e200ff3adb82 */ /* 0x000e620000000a00 */
[----:B------:R-:W-:Y:S01]  /*113a0*/  CS2R R80, SRZ ;  /* 0x0000000000507805 */ /* 0x000fe2000001ff00 */
[----:B0-----:R-:W-:-:S05]  /*113b0*/  @!P4 IMAD.WIDE.U32 R56, R155, 0x4, R56 ;  /* 0x000000049b38c825 */ /* 0x001fca00078e0038 */
[----:B------:R0:W5:Y:S01]  /*113c0*/  @!P4 LDG.E R80, desc[UR6][R56.64] ;  /* 0x000000063850c981 */ /* 0x000162000c1e1900 */
[----:B------:R-:W-:Y:S01]  /*113d0*/  ISETP.GE.OR P4, PT, R177, UR8, P2 ;  /* 0x00000008b1007c0c */ /* 0x000fe20009786670 */
[----:B0-----:R-:W0:Y:S01]  /*113e0*/  @!P6 LDC.64 R56, c[0x0][0x380] ;  /* 0x0000e000ff38eb82 */ /* 0x001e220000000a00 */
[----:B-1----:R-:W-:-:S04]  /*113f0*/  @!P5 IMAD.WIDE R58, R176, 0x4, R58 ;  /* 0x00000004b03ad825 */ /* 0x002fc800078e023a */
[----:B------:R-:W-:Y:S01]  /*11400*/  HFMA2 R82, -RZ, RZ, 0, 0 ;  /* 0x00000000ff527431 */ /* 0x000fe200000001ff */
[----:B------:R1:W5:Y:S01]  /*11410*/  @!P5 LDG.E R81, desc[UR6][R58.64] ;  /* 0x000000063a51d981 */ /* 0x000362000c1e1900 */
[----:B------:R-:W-:-:S05]  /*11420*/  IADD3 R83, PT, PT, R2, 0xb0, RZ ;  /* 0x000000b002537810 */ /* 0x000fca0007ffe0ff */
[----:B-1----:R-:W1:Y:S01]  /*11430*/  @!P4 LDC.64 R58, c[0x0][0x388] ;  /* 0x0000e200ff3acb82 */ /* 0x002e620000000a00 */
[----:B0-----:R-:W-:-:S05]  /*11440*/  @!P6 IMAD.WIDE.U32 R56, R9, 0x4, R56 ;  /* 0x000000040938e825 */ /* 0x001fca00078e0038 */
[----:B------:R0:W5:Y:S02]  /*11450*/  @!P6 LDG.E R82, desc[UR6][R56.64] ;  /* 0x000000063852e981 */ /* 0x000164000c1e1900 */
[----:B0-----:R-:W-:-:S04]  /*11460*/  LEA.HI R56, R83, UR5, RZ, 0x1b ;  /* 0x0000000553387c11 */ /* 0x001fc8000f8fd8ff */
[----:B------:R-:W-:Y:S02]  /*11470*/  ISETP.GE.OR P5, PT, R56, UR9, P1 ;  /* 0x0000000938007c0c */ /* 0x000fe40008fa6670 */
[----:B------:R-:W-:Y:S01]  /*11480*/  MOV R92, RZ ;  /* 0x000000ff005c7202 */ /* 0x000fe20000000f00 */
[----:B-1----:R-:W-:Y:S01]  /*11490*/  @!P4 IMAD.WIDE R58, R178, 0x4, R58 ;  /* 0x00000004b23ac825 */ /* 0x002fe200078e023a */
[----:B------:R-:W-:-:S04]  /*114a0*/  ISETP.GE.OR P6, PT, R179, UR8, P0 ;  /* 0x00000008b3007c0c */ /* 0x000fc800087c6670 */
[----:B------:R0:W5:Y:S01]  /*114b0*/  @!P4 LDG.E R92, desc[UR6][R58.64] ;  /* 0x000000063a5cc981 */ /* 0x000162000c1e1900 */
[----:B------:R-:W-:-:S08]  /*114c0*/  IADD3 R93, PT, PT, R2, 0xc0, RZ ;  /* 0x000000c0025d7810 */ /* 0x000fd00007ffe0ff */
[----:B------:R-:W1:Y:S08]  /*114d0*/  @!P6 LDC.64 R56, c[0x0][0x388] ;  /* 0x0000e200ff38eb82 */ /* 0x000e700000000a00 */
[----:B0-----:R-:W0:Y:S01]  /*114e0*/  @!P5 LDC.64 R58, c[0x0][0x380] ;  /* 0x0000e000ff3adb82 */ /* 0x001e220000000a00 */
[----:B------:R-:W-:-:S04]  /*114f0*/  LEA.HI R94, R93, UR5, RZ, 0x1b ;  /* 0x000000055d5e7c11 */ /* 0x000fc8000f8fd8ff */
[----:B------:R-:W-:Y:S02]  /*11500*/  ISETP.GE.OR P4, PT, R94, UR9, P3 ;  /* 0x000000095e007c0c */ /* 0x000fe40009f86670 */
[----:B------:R-:W-:Y:S01]  /*11510*/  CS2R R94, SRZ ;  /* 0x00000000005e7805 */ /* 0x000fe2000001ff00 */
[----:B0-----:R-:W-:-:S05]  /*11520*/  @!P5 IMAD.WIDE.U32 R58, R154, 0x4, R58 ;  /* 0x000000049a3ad825 */ /* 0x001fca00078e003a */
[----:B------:R0:W5:Y:S01]  /*11530*/  @!P5 LDG.E R94, desc[UR6][R58.64] ;  /* 0x000000063a5ed981 */ /* 0x000162000c1e1900 */
[----:B------:R-:W-:Y:S01]  /*11540*/  ISETP.GE.OR P5, PT, R181, UR8, P2 ;  /* 0x00000008b5007c0c */ /* 0x000fe200097a6670 */
[----:B-1----:R-:W-:-:S05]  /*11550*/  @!P6 IMAD.WIDE R56, R180, 0x4, R56 ;  /* 0x00000004b438e825 */ /* 0x002fca00078e0238 */
[----:B------:R1:W5:Y:S01]  /*11560*/  @!P6 LDG.E R95, desc[UR6][R56.64] ;  /* 0x00000006385fe981 */ /* 0x000362000c1e1900 */
[----:B0-----:R-:W0:Y:S08]  /*11570*/  @!P4 LDC.64 R58, c[0x0][0x380] ;  /* 0x0000e000ff3acb82 */ /* 0x001e300000000a00 */
[----:B-1----:R-:W1:Y:S01]  /*11580*/  @!P5 LDC.64 R56, c[0x0][0x388] ;  /* 0x0000e200ff38db82 */ /* 0x002e620000000a00 */
[----:B------:R-:W-:-:S02]  /*11590*/  HFMA2 R209, -RZ, RZ, 0, 0 ;  /* 0x00000000ffd17431 */ /* 0x000fc400000001ff */
[----:B0-----:R-:W-:-:S05]  /*115a0*/  @!P4 IMAD.WIDE.U32 R58, R10, 0x4, R58 ;  /* 0x000000040a3ac825 */ /* 0x001fca00078e003a */
[----:B------:R0:W5:Y:S01]  /*115b0*/  @!P4 LDG.E R209, desc[UR6][R58.64] ;  /* 0x000000063ad1c981 */ /* 0x000162000c1e1900 */
[----:B-1----:R-:W-:Y:S01]  /*115c0*/  @!P5 IMAD.WIDE R56, R182, 0x4, R56 ;  /* 0x00000004b638d825 */ /* 0x002fe200078e0238 */
[----:B0-----:R-:W-:Y:S02]  /*115d0*/  MOV R59, RZ ;  /* 0x000000ff003b7202 */ /* 0x001fe40000000f00 */
[----:B------:R-:W-:-:S04]  /*115e0*/  IADD3 R58, PT, PT, R2, 0xd0, RZ ;  /* 0x000000d0023a7810 */ /* 0x000fc80007ffe0ff */
[----:B------:R0:W5:Y:S02]  /*115f0*/  @!P5 LDG.E R59, desc[UR6][R56.64] ;  /* 0x00000006383bd981 */ /* 0x000164000c1e1900 */
[----:B0-----:R-:W-:-:S04]  /*11600*/  LEA.HI R56, R58, UR5, RZ, 0x1b ;  /* 0x000000053a387c11 */ /* 0x001fc8000f8fd8ff */
[----:B------:R-:W-:-:S13]  /*11610*/  ISETP.GE.OR P4, PT, R56, UR9, P1 ;  /* 0x0000000938007c0c */ /* 0x000fda0008f86670 */
[----:B------:R-:W0:Y:S01]  /*11620*/  @!P4 LDC.64 R56, c[0x0][0x380] ;  /* 0x0000e000ff38cb82 */ /* 0x000e220000000a00 */
[----:B------:R-:W-:Y:S02]  /*11630*/  HFMA2 R210, -RZ, RZ, 0, 0 ;  /* 0x00000000ffd27431 */ /* 0x000fe400000001ff */
[----:B0-----:R-:W-:-:S05]  /*11640*/  @!P4 IMAD.WIDE.U32 R56, R153, 0x4, R56 ;  /* 0x000000049938c825 */ /* 0x001fca00078e0038 */
[----:B------:R0:W5:Y:S01]  /*11650*/  @!P4 LDG.E R210, desc[UR6][R56.64] ;  /* 0x0000000638d2c981 */ /* 0x000162000c1e1900 */
        /* <DEDUP_REMOVED lines=8> */
[----:B------:R-:W-:Y:S02]  /*116e0*/  LOP3.LUT R61, R61, 0x7c, RZ, 0xc0, !PT ;  /* 0x0000007c3d3d7812 */ /* 0x000fe400078ec0ff */
[----:B------:R-:W-:Y:S02]  /*116f0*/  IADD3 R60, PT, PT, R53, R60, RZ ;  /* 0x0000003c353c7210 */ /* 0x000fe40007ffe0ff */
[----:B------:R-:W-:Y:S01]  /*11700*/  SHF.R.U32.HI R75, RZ, 0x5, R75 ;  /* 0x00000005ff4b7819 */ /* 0x000fe2000001164b */
[----:B----4-:R0:W-:Y:S02]  /*11710*/  STS [R56], R73 ;  /* 0x0000004938007388 */ /* 0x0101e40000000800 */
[----:B0-----:R-:W-:-:S05]  /*11720*/  SHF.R.U32.HI R56, RZ, 0x5, R72 ;  /* 0x00000005ff387819 */ /* 0x001fca0000011648 */
[C---:B------:R-:W-:Y:S02]  /*11730*/  IMAD R57, R56.reuse, 0x84, R54 ;  /* 0x0000008438397824 */ /* 0x040fe400078e0236 */
[----:B------:R-:W-:-:S03]  /*11740*/  IMAD R56, R56, 0x84, R3 ;  /* 0x0000008438387824 */ /* 0x000fc600078e0203 */
[----:B------:R-:W-:Y:S02]  /*11750*/  IADD3 R57, PT, PT, R57, R61, RZ ;  /* 0x0000003d39397210 */ /* 0x000fe40007ffe0ff */
[----:B------:R-:W-:Y:S01]  /*11760*/  IADD3 R56, PT, PT, R61, R56, RZ ;  /* 0x000000383d387210 */ /* 0x000fe20007ffe0ff */
[----:B---3--:R-:W-:Y:S04]  /*11770*/  STS [R60], R74 ;  /* 0x0000004a3c007388 */ /* 0x008fe80000000800 */
[----:B-----5:R-:W-:Y:S04]  /*11780*/  STS [R57], R80 ;  /* 0x0000005039007388 */ /* 0x020fe80000000800 */
[----:B------:R0:W-:Y:S02]  /*11790*/  STS [R56], R81 ;  /* 0x0000005138007388 */ /* 0x0001e40000000800 */
[----:B0-----:R-:W-:-:S05]  /*117a0*/  IMAD R56, R75, 0x84, R54 ;  /* 0x000000844b387824 */ /* 0x001fca00078e0236 */
[----:B------:R-:W-:Y:S02]  /*117b0*/  IADD3 R56, PT, PT, R53, R56, RZ ;  /* 0x0000003835387210 */ /* 0x000fe40007ffe0ff */
[----:B------:R-:W-:-:S03]  /*117c0*/  SHF.L.U32 R60, R83, 0x2, RZ ;  /* 0x00000002533c7819 */ /* 0x000fc600000006ff */
[----:B------:R0:W-:Y:S01]  /*117d0*/  STS [R56], R82 ;  /* 0x0000005238007388 */ /* 0x0001e20000000800 */
[----:B------:R-:W-:Y:S01]  /*117e0*/  IMAD R75, R75, 0x84, R3 ;  /* 0x000000844b4b7824 */ /* 0x000fe200078e0203 */
        /* <DEDUP_REMOVED lines=13> */
[----:B------:R-:W-:Y:S01]  /*118c0*/  LEA.HI R58, R60, UR5, RZ, 0x1b ;  /* 0x000000053c3a7c11 */ /* 0x000fe2000f8fd8ff */
        /* <DEDUP_REMOVED lines=9> */
[----:B------:R-:W-:Y:S01]  /*11960*/  ISETP.GE.OR P5, PT, R58, UR9, P3 ;  /* 0x000000093a007c0c */ /* 0x000fe20009fa6670 */
[----:B------:R1:W-:Y:S01]  /*11970*/  STS [R93], R59 ;  /* 0x0000003b5d007388 */ /* 0x0003e20000000800 */
[----:B------:R-:W-:Y:S02]  /*11980*/  MOV R63, RZ ;  /* 0x000000ff003f7202 */ /* 0x000fe40000000f00 */
        /* <DEDUP_REMOVED lines=418> */
[----:B------:R-:W-:Y:S01]  /*133b0*/  HFMA2 R210, -RZ, RZ, 0, 0 ;  /* 0x00000000ffd27431 */ /* 0x000fe200000001ff */
[----:B------:R1:W-:Y:S04]  /*133c0*/  STL [R1+0x174], R5 ;  /* 0x0001740501007387 */ /* 0x0003e80000100800 */
[----:B-1----:R-:W5:Y:S04]  /*133d0*/  LDL.LU R5, [R1+0x1c] ;  /* 0x00001c0001057983 */ /* 0x002f680000300800 */
[----:B------:R-:W5:Y:S04]  /*133e0*/  LDL R211, [R1] ;  /* 0x0000000001d37983 */ /* 0x000f680000100800 */
[----:B------:R-:W5:Y:S01]  /*133f0*/  LDL.LU R233, [R1+0x4] ;  /* 0x0000040001e97983 */ /* 0x000f620000300800 */
[----:B0-----:R-:W-:-:S03]  /*13400*/  @!P4 IMAD.WIDE.U32 R56, R105, 0x4, R56 ;  /* 0x000000046938c825 */ /* 0x001fc600078e0038 */
[----:B------:R-:W5:Y:S04]  /*13410*/  LDL.LU R36, [R1+0xc0] ;  /* 0x0000c00001247983 */ /* 0x000f680000300800 */
[----:B------:R0:W5:Y:S04]  /*13420*/  @!P4 LDG.E R210, desc[UR6][R56.64] ;  /* 0x0000000638d2c981 */ /* 0x000168000c1e1900 */
[----:B------:R1:W-:Y:S04]  /*13430*/  STL [R1+0x178], R159 ;  /* 0x0001789f01007387 */ /* 0x0003e80000100800 */
[----:B-1----:R-:W5:Y:S04]  /*13440*/  LDL.LU R159, [R1+0x2c] ;  /* 0x00002c00019f7983 */ /* 0x002f680000300800 */
        /* <DEDUP_REMOVED lines=64> */
[----:B------:R-:W5:Y:S04]  /*13850*/  LDL.LU R214, [R1+0x44] ;  /* 0x0000440001d67983 */ /* 0x000f680000300800 */
[----:B------:R-:W5:Y:S04]  /*13860*/  LDL.LU R213, [R1+0x54] ;  /* 0x0000540001d57983 */ /* 0x000f680000300800 */
[----:B------:R-:W5:Y:S04]  /*13870*/  LDL.LU R219, [R1+0x24] ;  /* 0x0000240001db7983 */ /* 0x000f680000300800 */
[----:B------:R-:W5:Y:S04]  /*13880*/  LDL.LU R218, [R1+0x88] ;  /* 0x0000880001da7983 */ /* 0x000f680000300800 */
[----:B------:R-:W5:Y:S01]  /*13890*/  LDL.LU R217, [R1+0x14] ;  /* 0x0000140001d97983 */ /* 0x000f620000300800 */
[----:B------:R-:W-:Y:S01]  /*138a0*/  SHF.R.U32.HI R60, RZ, 0x5, R60 ;  /* 0x00000005ff3c7819 */ /* 0x000fe2000001163c */
[----:B------:R-:W-:Y:S01]  /*138b0*/  IMAD R61, R61, 0x84, R3 ;  /* 0x000000843d3d7824 */ /* 0x000fe200078e0203 */
[----:B------:R-:W-:Y:S01]  /*138c0*/  SHF.R.U32.HI R75, RZ, 0x5, R75 ;  /* 0x00000005ff4b7819 */ /* 0x000fe2000001164b */
[----:B------:R-:W5:Y:S02]  /*138d0*/  LDL.LU R220, [R1+0x98] ;  /* 0x0000980001dc7983 */ /* 0x000f640000300800 */
[----:B0-----:R-:W-:Y:S01]  /*138e0*/  IMAD R56, R60, 0x84, R54 ;  /* 0x000000843c387824 */ /* 0x001fe200078e0236 */
[----:B------:R-:W-:Y:S01]  /*138f0*/  IADD3 R62, PT, PT, R62, R61, RZ ;  /* 0x0000003d3e3e7210 */ /* 0x000fe20007ffe0ff */
[----:B------:R-:W5:Y:S03]  /*13900*/  LDL.LU R224, [R1+0x64] ;  /* 0x0000640001e07983 */ /* 0x000f660000300800 */
[----:B------:R-:W-:Y:S01]  /*13910*/  IADD3 R56, PT, PT, R53, R56, RZ ;  /* 0x0000003835387210 */ /* 0x000fe20007ffe0ff */
[----:B--2---:R-:W-:Y:S01]  /*13920*/  STS [R62], R63 ;  /* 0x0000003f3e007388 */ /* 0x004fe20000000800 */
[----:B------:R-:W-:-:S03]  /*13930*/  SHF.L.U32 R61, R72, 0x2, RZ ;  /* 0x00000002483d7819 */ /* 0x000fc600000006ff */
[----:B----4-:R0:W-:Y:S01]  /*13940*/  STS [R56], R73 ;  /* 0x0000004938007388 */ /* 0x0101e20000000800 */
[----:B------:R-:W-:Y:S01]  /*13950*/  IMAD R60, R60, 0x84, R3 ;  /* 0x000000843c3c7824 */ /* 0x000fe200078e0203 */
[----:B------:R-:W-:Y:S02]  /*13960*/  LOP3.LUT R61, R61, 0x7c, RZ, 0xc0, !PT ;  /* 0x0000007c3d3d7812 */ /* 0x000fe400078ec0ff */
[----:B------:R-:W-:Y:S01]  /*13970*/  SHF.R.U32.HI R93, RZ, 0x5, R93 ;  /* 0x00000005ff5d7819 */ /* 0x000fe2000001165d */
[----:B------:R-:W2:Y:S01]  /*13980*/  LDL.LU R223, [R1+0x74] ;  /* 0x0000740001df7983 */ /* 0x000ea20000300800 */
[----:B0-----:R-:W-:-:S03]  /*13990*/  SHF.R.U32.HI R56, RZ, 0x5, R72 ;  /* 0x00000005ff387819 */ /* 0x001fc60000011648 */
[----:B------:R-:W4:Y:S02]  /*139a0*/  LDL.LU R225, [R1+0xa0] ;  /* 0x0000a00001e17983 */ /* 0x000f240000300800 */
[C---:B------:R-:W-:Y:S01]  /*139b0*/  IMAD R57, R56.reuse, 0x84, R54 ;  /* 0x0000008438397824 */ /* 0x040fe200078e0236 */
[----:B------:R-:W-:Y:S01]  /*139c0*/  IADD3 R60, PT, PT, R53, R60, RZ ;  /* 0x0000003c353c7210 */ /* 0x000fe20007ffe0ff */
[----:B------:R-:W-:Y:S01]  /*139d0*/  IMAD R56, R56, 0x84, R3 ;  /* 0x0000008438387824 */ /* 0x000fe200078e0203 */
[----:B------:R-:W-:Y:S01]  /*139e0*/  ISETP.GE.OR P4, PT, R250, UR8, P0 ;  /* 0x00000008fa007c0c */ /* 0x000fe20008786670 */
[----:B------:R-:W4:Y:S01]  /*139f0*/  LDL.LU R232, [R1+0x80] ;  /* 0x0000800001e87983 */ /* 0x000f220000300800 */
[----:B------:R-:W-:Y:S02]  /*13a00*/  IADD3 R57, PT, PT, R57, R61, RZ ;  /* 0x0000003d39397210 */ /* 0x000fe40007ffe0ff */
[----:B------:R-:W-:Y:S01]  /*13a10*/  IADD3 R56, PT, PT, R61, R56, RZ ;  /* 0x000000383d387210 */ /* 0x000fe20007ffe0ff */
[----:B---3--:R-:W-:Y:S04]  /*13a20*/  STS [R60], R74 ;  /* 0x0000004a3c007388 */ /* 0x008fe80000000800 */
[----:B-----5:R-:W-:Y:S04]  /*13a30*/  STS [R57], R80 ;  /* 0x0000005039007388 */ /* 0x020fe80000000800 */
[----:B------:R0:W-:Y:S01]  /*13a40*/  STS [R56], R81 ;  /* 0x0000005138007388 */ /* 0x0001e20000000800 */
[----:B------:R-:W-:-:S02]  /*13a50*/  SHF.L.U32 R62, R58, 0x2, RZ ;  /* 0x000000023a3e7819 */ /* 0x000fc400000006ff */
[----:B------:R-:W-:Y:S01]  /*13a60*/  ISETP.GE.OR P6, PT, R252, UR8, P2 ;  /* 0x00000008fc007c0c */ /* 0x000fe200097c6670 */
[----:B------:R-:W3:Y:S01]  /*13a70*/  LDL.LU R234, [R1+0x90] ;  /* 0x0000900001ea7983 */ /* 0x000ee20000300800 */
[----:B0-----:R-:W-:Y:S01]  /*13a80*/  IMAD R56, R75, 0x84, R54 ;  /* 0x000000844b387824 */ /* 0x001fe200078e0236 */
[----:B------:R-:W-:Y:S02]  /*13a90*/  SHF.L.U32 R60, R83, 0x2, RZ ;  /* 0x00000002533c7819 */ /* 0x000fe400000006ff */
[----:B------:R-:W-:Y:S02]  /*13aa0*/  SHF.R.U32.HI R61, RZ, 0x5, R58 ;  /* 0x00000005ff3d7819 */ /* 0x000fe4000001163a */
[----:B------:R-:W-:Y:S02]  /*13ab0*/  MOV R63, RZ ;  /* 0x000000ff003f7202 */ /* 0x000fe40000000f00 */
[----:B------:R-:W-:Y:S02]  /*13ac0*/  IADD3 R72, PT, PT, R2, 0x270, RZ ;  /* 0x0000027002487810 */ /* 0x000fe40007ffe0ff */
[----:B------:R-:W-:-:S02]  /*13ad0*/  MOV R74, RZ ;  /* 0x000000ff004a7202 */ /* 0x000fc40000000f00 */
[----:B------:R-:W-:Y:S02]  /*13ae0*/  CS2R R80, SRZ ;  /* 0x0000000000507805 */ /* 0x000fe4000001ff00 */
[----:B------:R-:W-:Y:S01]  /*13af0*/  IADD3 R56, PT, PT, R53, R56, RZ ;  /* 0x0000003835387210 */ /* 0x000fe20007ffe0ff */
[----:B------:R-:W5:Y:S04]  /*13b00*/  LDL.LU R236, [R1+0x34] ;  /* 0x0000340001ec7983 */ /* 0x000f680000300800 */
[----:B------:R0:W-:Y:S01]  /*13b10*/  STS [R56], R82 ;  /* 0x0000005238007388 */ /* 0x0001e20000000800 */
[----:B------:R-:W-:Y:S01]  /*13b20*/  IMAD R75, R75, 0x84, R3 ;  /* 0x000000844b4b7824 */ /* 0x000fe200078e0203 */
[----:B------:R-:W-:Y:S02]  /*13b30*/  LOP3.LUT R60, R60, 0x7c, RZ, 0xc0, !PT ;  /* 0x0000007c3c3c7812 */ /* 0x000fe400078ec0ff */
[----:B0-----:R-:W-:-:S05]  /*13b40*/  SHF.R.U32.HI R56, RZ, 0x5, R83 ;  /* 0x00000005ff387819 */ /* 0x001fca0000011653 */
[C-C-:B------:R-:W-:Y:S02]  /*13b50*/  IMAD R57, R56.reuse, 0x84, R54.reuse ;  /* 0x0000008438397824 */ /* 0x140fe400078e0236 */
[----:B------:R-:W-:Y:S01]  /*13b60*/  IMAD R56, R56, 0x84, R3 ;  /* 0x0000008438387824 */ /* 0x000fe200078e0203 */
[----:B------:R-:W-:Y:S02]  /*13b70*/  IADD3 R75, PT, PT, R53, R75, RZ ;  /* 0x0000004b354b7210 */ /* 0x000fe40007ffe0ff */
[----:B------:R-:W-:Y:S02]  /*13b80*/  IADD3 R57, PT, PT, R57, R60, RZ ;  /* 0x0000003c39397210 */ /* 0x000fe40007ffe0ff */
[----:B------:R-:W-:Y:S01]  /*13b90*/  IADD3 R56, PT, PT, R60, R56, RZ ;  /* 0x000000383c387210 */ /* 0x000fe20007ffe0ff */
[----:B------:R-:W-:Y:S04]  /*13ba0*/  STS [R75], R92 ;  /* 0x0000005c4b007388 */ /* 0x000fe80000000800 */
[----:B------:R-:W-:Y:S04]  /*13bb0*/  STS [R57], R94 ;  /* 0x0000005e39007388 */ /* 0x000fe80000000800 */
[----:B------:R0:W-:Y:S02]  /*13bc0*/  STS [R56], R95 ;  /* 0x0000005f38007388 */ /* 0x0001e40000000800 */
[----:B0-----:R-:W-:-:S05]  /*13bd0*/  IMAD R56, R93, 0x84, R54 ;  /* 0x000000845d387824 */ /* 0x001fca00078e0236 */
[----:B------:R-:W-:-:S05]  /*13be0*/  IADD3 R56, PT, PT, R53, R56, RZ ;  /* 0x0000003835387210 */ /* 0x000fca0007ffe0ff */
[----:B------:R0:W-:Y:S02]  /*13bf0*/  STS [R56], R209 ;  /* 0x000000d138007388 */ /* 0x0001e40000000800 */
[----:B0-----:R-:W0:Y:S01]  /*13c00*/  @!P4 LDC.64 R56, c[0x0][0x388] ;  /* 0x0000e200ff38cb82 */ /* 0x001e220000000a00 */
[----:B------:R-:W-:Y:S01]  /*13c10*/  IMAD R93, R93, 0x84, R3 ;  /* 0x000000845d5d7824 */ /* 0x000fe200078e0203 */
[----:B------:R-:W-:-:S04]  /*13c20*/  IADD3 R60, PT, PT, R2, 0x260, RZ ;  /* 0x00000260023c7810 */ /* 0x000fc80007ffe0ff */
[----:B------:R-:W-:Y:S02]  /*13c30*/  IADD3 R93, PT, PT, R53, R93, RZ ;  /* 0x0000005d355d7210 */ /* 0x000fe40007ffe0ff */
[----:B------:R-:W-:-:S03]  /*13c40*/  LEA.HI R58, R60, UR5, RZ, 0x1b ;  /* 0x000000053c3a7c11 */ /* 0x000fc6000f8fd8ff */
[----:B------:R1:W-:Y:S01]  /*13c50*/  STS [R93], R59 ;  /* 0x0000003b5d007388 */ /* 0x0003e20000000800 */
[----:B------:R-:W-:Y:S02]  /*13c60*/  ISETP.GE.OR P5, PT, R58, UR9, P3 ;  /* 0x000000093a007c0c */ /* 0x000fe40009fa6670 */
[----:B------:R-:W-:Y:S01]  /*13c70*/  LOP3.LUT R62, R62, 0x7c, RZ, 0xc0, !PT ;  /* 0x0000007c3e3e7812 */ /* 0x000fe200078ec0ff */
[----:B-1----:R-:W-:Y:S02]  /*13c80*/  IMAD R59, R61, 0x84, R54 ;  /* 0x000000843d3b7824 */ /* 0x002fe400078e0236 */
[----:B0-----:R-:W-:-:S03]  /*13c90*/  @!P4 IMAD.WIDE R56, R251, 0x4, R56 ;  /* 0x00000004fb38c825 */ /* 0x001fc600078e0238 */
[----:B------:R-:W-:Y:S02]  /*13ca0*/  IADD3 R59, PT, PT, R59, R62, RZ ;  /* 0x0000003e3b3b7210 */ /* 0x000fe40007ffe0ff */
[----:B------:R0:W2:Y:S04]  /*13cb0*/  @!P4 LDG.E R63, desc[UR6][R56.64] ;  /* 0x00000006383fc981 */ /* 0x0000a8000c1e1900 */
[----:B------:R1:W-:Y:S01]  /*13cc0*/  STS [R59], R210 ;  /* 0x000000d23b007388 */ /* 0x0003e20000000800 */
[----:B0-----:R-:W0:Y:S08]  /*13cd0*/  @!P6 LDC.64 R56, c[0x0][0x388] ;  /* 0x0000e200ff38eb82 */ /* 0x001e300000000a00 */
[----:B-1----:R-:W1:Y:S01]  /*13ce0*/  @!P5 LDC.64 R58, c[0x0][0x380] ;  /* 0x0000e000ff3adb82 */ /* 0x002e620000000a00 */
[----:B------:R-:W-:-:S04]  /*13cf0*/  LEA.HI R73, R72, UR5, RZ, 0x1b ;  /* 0x0000000548497c11 */ /* 0x000fc8000f8fd8ff */
[----:B------:R-:W-:Y:S01]  /*13d00*/  ISETP.GE.OR P4, PT, R73, UR9, P1 ;  /* 0x0000000949007c0c */ /* 0x000fe20008f86670 */
[----:B------:R-:W-:Y:S02]  /*13d10*/  HFMA2 R73, -RZ, RZ, 0, 0 ;  /* 0x00000000ff497431 */ /* 0x000fe400000001ff */
[----:B0-----:R-:W-:-:S05]  /*13d20*/  @!P6 IMAD.WIDE R56, R211, 0x4, R56 ;  /* 0x00000004d338e825 */ /* 0x001fca00078e0238 */
[----:B------:R0:W4:Y:S01]  /*13d30*/  @!P6 LDG.E R74, desc[UR6][R56.64] ;  /* 0x00000006384ae981 */ /* 0x000122000c1e1900 */
[----:B-1----:R-:W-:Y:S01]  /*13d40*/  @!P5 IMAD.WIDE.U32 R58, R23, 0x4, R58 ;  /* 0x00000004173ad825 */ /* 0x002fe200078e003a */
[----:B------:R-:W-:-:S04]  /*13d50*/  IADD3 R75, PT, PT, R2, 0x280, RZ ;  /* 0x00000280024b7810 */ /* 0x000fc80007ffe0ff */
[----:B------:R1:W3:Y:S01]  /*13d60*/  @!P5 LDG.E R73, desc[UR6][R58.64] ;  /* 0x000000063a49d981 */ /* 0x0002e2000c1e1900 */
[----:B0-----:R-:W0:Y:S01]  /*13d70*/  @!P4 LDC.64 R56, c[0x0][0x380] ;  /* 0x0000e000ff38cb82 */ /* 0x001e220000000a00 */
[----:B------:R-:W-:Y:S02]  /*13d80*/  ISETP.GE.OR P5, PT, R233, UR8, P0 ;  /* 0x00000008e9007c0c */ /* 0x000fe400087a6670 */
[----:B-1----:R-:W-:-:S04]  /*13d90*/  LEA.HI R58, R75, UR5, RZ, 0x1b ;  /* 0x000000054b3a7c11 */ /* 0x002fc8000f8fd8ff */
[----:B------:R-:W-:-:S07]  /*13da0*/  ISETP.GE.OR P6, PT, R58, UR9, P3 ;  /* 0x000000093a007c0c */ /* 0x000fce0009fc6670 */
[----:B------:R-:W1:Y:S01]  /*13db0*/  @!P5 LDC.64 R58, c[0x0][0x388] ;  /* 0x0000e200ff3adb82 */ /* 0x000e620000000a00 */
        /* <DEDUP_REMOVED lines=12> */
[----:B------:R-:W-:Y:S01]  /*13e80*/  ISETP.GE.OR P5, PT, R56, UR9, P1 ;  /* 0x0000000938007c0c */ /* 0x000fe20008fa6670 */
[----:B-1----:R-:W-:Y:S01]  /*13e90*/  @!P4 IMAD.WIDE R58, R185, 0x4, R58 ;  /* 0x00000004b93ac825 */ /* 0x002fe200078e023a */
[----:B------:R-:W-:Y:S02]  /*13ea0*/  MOV R92, RZ ;  /* 0x000000ff005c7202 */ /* 0x000fe40000000f00 */
[----:B------:R-:W-:-:S04]  /*13eb0*/  ISETP.GE.OR P6, PT, R217, UR8, P0 ;  /* 0x00000008d9007c0c */ /* 0x000fc800087c6670 */
[----:B------:R0:W5:Y:S01]  /*13ec0*/  @!P4 LDG.E R92, desc[UR6][R58.64] ;  /* 0x000000063a5cc981 */ /* 0x000162000c1e1900 */
[----:B------:R-:W-:-:S04]  /*13ed0*/  IADD3 R93, PT, PT, R2, 0x2a0, RZ ;  /* 0x000002a0025d7810 */ /* 0x000fc80007ffe0ff */
[----:B0-----:R-:W0:Y:S01]  /*13ee0*/  @!P5 LDC.64 R58, c[0x0][0x380] ;  /* 0x0000e000ff3adb82 */ /* 0x001e220000000a00 */
[----:B------:R-:W-:-:S07]  /*13ef0*/  LEA.HI R94, R93, UR5, RZ, 0x1b ;  /* 0x000000055d5e7c11 */ /* 0x000fce000f8fd8ff */
[----:B------:R-:W1:Y:S01]  /*13f00*/  @!P6 LDC.64 R56, c[0x0][0x388] ;  /* 0x0000e200ff38eb82 */ /* 0x000e620000000a00 */
[----:B------:R-:W-:Y:S01]  /*13f10*/  ISETP.GE.OR P4, PT, R94, UR9, P3 ;  /* 0x000000095e007c0c */ /* 0x000fe20009f86670 */
[----:B------:R-:W-:Y:S01]  /*13f20*/  HFMA2 R94, -RZ, RZ, 0, 0 ;  /* 0x00000000ff5e7431 */ /* 0x000fe200000001ff */
[----:B------:R-:W-:Y:S01]  /*13f30*/  MOV R209, RZ ;  /* 0x000000ff00d17202 */ /* 0x000fe20000000f00 */
[----:B0-----:R-:W-:-:S05]  /*13f40*/  @!P5 IMAD.WIDE.U32 R58, R51, 0x4, R58 ;  /* 0x00000004333ad825 */ /* 0x001fca00078e003a */
[----:B------:R0:W5:Y:S01]  /*13f50*/  @!P5 LDG.E R94, desc[UR6][R58.64] ;  /* 0x000000063a5ed981 */ /* 0x000162000c1e1900 */
[----:B-1----:R-:W-:-:S05]  /*13f60*/  @!P6 IMAD.WIDE R56, R9, 0x4, R56 ;  /* 0x000000040938e825 */ /* 0x002fca00078e0238 */
[----:B------:R1:W5:Y:S01]  /*13f70*/  @!P6 LDG.E R209, desc[UR6][R56.64] ;  /* 0x0000000638d1e981 */ /* 0x000362000c1e1900 */
[----:B0-----:R-:W0:Y:S01]  /*13f80*/  @!P4 LDC.64 R58, c[0x0][0x380] ;  /* 0x0000e000ff3acb82 */ /* 0x001e220000000a00 */
[----:B------:R-:W-:Y:S01]  /*13f90*/  HFMA2 R211, -RZ, RZ, 0, 0 ;  /* 0x00000000ffd37431 */ /* 0x000fe200000001ff */
[----:B------:R-:W-:-:S13]  /*13fa0*/  ISETP.GE.OR P5, PT, R5, UR8, P2 ;  /* 0x0000000805007c0c */ /* 0x000fda00097a6670 */
[----:B-1----:R-:W1:Y:S01]  /*13fb0*/  @!P5 LDC.64 R56, c[0x0][0x388] ;  /* 0x0000e200ff38db82 */ /* 0x002e620000000a00 */
[----:B0-----:R-:W-:-:S05]  /*13fc0*/  @!P4 IMAD.WIDE.U32 R58, R25, 0x4, R58 ;  /* 0x00000004193ac825 */ /* 0x001fca00078e003a */
[----:B------:R-:W5:Y:S01]  /*13fd0*/  @!P4 LDG.E R211, desc[UR6][R58.64] ;  /* 0x000000063ad3c981 */ /* 0x000f62000c1e1900 */
[----:B------:R-:W-:Y:S02]  /*13fe0*/  MOV R210, RZ ;  /* 0x000000ff00d27202 */ /* 0x000fe40000000f00 */
[----:B------:R-:W-:Y:S01]  /*13ff0*/  IADD3 R95, PT, PT, R2, 0x2b0, RZ ;  /* 0x000002b0025f7810 */ /* 0x000fe20007ffe0ff */
[----:B-1----:R-:W-:-:S05]  /*14000*/  @!P5 IMAD.WIDE R56, R183, 0x4, R56 ;  /* 0x00000004b738d825 */ /* 0x002fca00078e0238 */
[----:B------:R0:W5:Y:S02]  /*14010*/  @!P5 LDG.E R210, desc[UR6][R56.64] ;  /* 0x0000000638d2d981 */ /* 0x000164000c1e1900 */
[----:B0-----:R-:W-:-:S04]  /*14020*/  LEA.HI R56, R95, UR5, RZ, 0x1b ;  /* 0x000000055f387c11 */ /* 0x001fc8000f8fd8ff */
[----:B------:R-:W-:-:S13]  /*14030*/  ISETP.GE.OR P4, PT, R56, UR9, P1 ;  /* 0x0000000938007c0c */ /* 0x000fda0008f86670 */
[----:B------:R-:W0:Y:S01]  /*14040*/  @!P4 LDC.64 R56, c[0x0][0x380] ;  /* 0x0000e000ff38cb82 */ /* 0x000e220000000a00 */
[----:B------:R-:W-:-:S05]  /*14050*/  IMAD R61, R61, 0x84, R3 ;  /* 0x000000843d3d7824 */ /* 0x000fca00078e0203 */
[----:B------:R-:W-:Y:S01]  /*14060*/  IADD3 R62, PT, PT, R62, R61, RZ ;  /* 0x0000003d3e3e7210 */ /* 0x000fe20007ffe0ff */
[----:B------:R-:W-:Y:S02]  /*14070*/  HFMA2 R61, -RZ, RZ, 0, 0 ;  /* 0x00000000ff3d7431 */ /* 0x000fe400000001ff */
[----:B0-----:R-:W-:-:S05]  /*14080*/  @!P4 IMAD.WIDE.U32 R56, R50, 0x4, R56 ;  /* 0x000000043238c825 */ /* 0x001fca00078e0038 */
[----:B------:R0:W5:Y:S01]  /*14090*/  @!P4 LDG.E R61, desc[UR6][R56.64] ;  /* 0x00000006383dc981 */ /* 0x000162000c1e1900 */
[----:B------:R-:W-:-:S05]  /*140a0*/  SHF.R.U32.HI R60, RZ, 0x5, R60 ;  /* 0x00000005ff3c7819 */ /* 0x000fca000001163c */
[----:B0-----:R-:W-:-:S05]  /*140b0*/  IMAD R56, R60, 0x84, R54 ;  /* 0x000000843c387824 */ /* 0x001fca00078e0236 */
[----:B------:R-:W-:Y:S01]  /*140c0*/  IADD3 R56, PT, PT, R53, R56, RZ ;  /* 0x0000003835387210 */ /* 0x000fe20007ffe0ff */
[----:B--2---:R-:W-:Y:S01]  /*140d0*/  STS [R62], R63 ;  /* 0x0000003f3e007388 */ /* 0x004fe20000000800 */
[----:B------:R-:W-:Y:S01]  /*140e0*/  SHF.L.U32 R58, R72, 0x2, RZ ;  /* 0x00000002483a7819 */ /* 0x000fe200000006ff */
[----:B------:R-:W-:-:S03]  /*140f0*/  IMAD R60, R60, 0x84, R3 ;  /* 0x000000843c3c7824 */ /* 0x000fc600078e0203 */
[----:B------:R-:W-:Y:S02]  /*14100*/  LOP3.LUT R58, R58, 0x7c, RZ, 0xc0, !PT ;  /* 0x0000007c3a3a7812 */ /* 0x000fe400078ec0ff */
[----:B------:R-:W-:Y:S02]  /*14110*/  IADD3 R60, PT, PT, R53, R60, RZ ;  /* 0x0000003c353c7210 */ /* 0x000fe40007ffe0ff */
[----:B------:R-:W-:Y:S02]  /*14120*/  SHF.R.U32.HI R75, RZ, 0x5, R75 ;  /* 0x00000005ff4b7819 */ /* 0x000fe4000001164b */
[----:B------:R-:W-:Y:S01]  /*14130*/  ISETP.GE.OR P5, PT, R219, UR8, P0 ;  /* 0x00000008db007c0c */ /* 0x000fe200087a6670 */
[----:B---3--:R0:W-:Y:S02]  /*14140*/  STS [R56], R73 ;  /* 0x0000004938007388 */ /* 0x0081e40000000800 */
[----:B0-----:R-:W-:-:S05]  /*14150*/  SHF.R.U32.HI R56, RZ, 0x5, R72 ;  /* 0x00000005ff387819 */ /* 0x001fca0000011648 */
[C---:B------:R-:W-:Y:S02]  /*14160*/  IMAD R57, R56.reuse, 0x84, R54 ;  /* 0x0000008438397824 */ /* 0x040fe400078e0236 */
[----:B------:R-:W-:-:S03]  /*14170*/  IMAD R56, R56, 0x84, R3 ;  /* 0x0000008438387824 */ /* 0x000fc600078e0203 */
[----:B------:R-:W-:Y:S02]  /*14180*/  IADD3 R57, PT, PT, R57, R58, RZ ;  /* 0x0000003a39397210 */ /* 0x000fe40007ffe0ff */
[----:B------:R-:W-:Y:S01]  /*14190*/  IADD3 R56, PT, PT, R58, R56, RZ ;  /* 0x000000383a387210 */ /* 0x000fe20007ffe0ff */
[----:B----4-:R-:W-:Y:S04]  /*141a0*/  STS [R60], R74 ;  /* 0x0000004a3c007388 */ /* 0x010fe80000000800 */
[----:B-----5:R-:W-:Y:S04]  /*141b0*/  STS [R57], R80 ;  /* 0x0000005039007388 */ /* 0x020fe80000000800 */
[----:B------:R0:W-:Y:S02]  /*141c0*/  STS [R56], R81 ;  /* 0x0000005138007388 */ /* 0x0001e40000000800 */
[----:B0-----:R-:W-:-:S05]  /*141d0*/  IMAD R56, R75, 0x84, R54 ;  /* 0x000000844b387824 */ /* 0x001fca00078e0236 */
[----:B------:R-:W-:Y:S02]  /*141e0*/  IADD3 R56, PT, PT, R53, R56, RZ ;  /* 0x0000003835387210 */ /* 0x000fe40007ffe0ff */
[----:B------:R-:W-:Y:S01]  /*141f0*/  SHF.L.U32 R57, R83, 0x2, RZ ;  /* 0x0000000253397819 */ /* 0x000fe200000006ff */
[----:B------:R-:W-:Y:S02]  /*14200*/  IMAD R75, R75, 0x84, R3 ;  /* 0x000000844b4b7824 */ /* 0x000fe400078e0203 */
[----:B------:R0:W-:Y:S01]  /*14210*/  STS [R56], R82 ;  /* 0x0000005238007388 */ /* 0x0001e20000000800 */
[----:B------:R-:W-:Y:S02]  /*14220*/  LOP3.LUT R57, R57, 0x7c, RZ, 0xc0, !PT ;  /* 0x0000007c39397812 */ /* 0x000fe400078ec0ff */
[----:B0-----:R-:W-:-:S05]  /*14230*/  SHF.R.U32.HI R56, RZ, 0x5, R83 ;  /* 0x00000005ff387819 */ /* 0x001fca0000011653 */
[C---:B------:R-:W-:Y:S01]  /*14240*/  IMAD R58, R56.reuse, 0x84, R54 ;  /* 0x00000084383a7824 */ /* 0x040fe200078e0236 */
[----:B------:R-:W-:Y:S01]  /*14250*/  IADD3 R75, PT, PT, R53, R75, RZ ;  /* 0x0000004b354b7210 */ /* 0x000fe20007ffe0ff */
[----:B------:R-:W-:-:S03]  /*14260*/  IMAD R56, R56, 0x84, R3 ;  /* 0x0000008438387824 */ /* 0x000fc600078e0203 */
[----:B------:R-:W-:Y:S02]  /*14270*/  IADD3 R58, PT, PT, R58, R57, RZ ;  /* 0x000000393a3a7210 */ /* 0x000fe40007ffe0ff */
[----:B------:R-:W-:Y:S01]  /*14280*/  IADD3 R56, PT, PT, R57, R56, RZ ;  /* 0x0000003839387210 */ /* 0x000fe20007ffe0ff */
[----:B------:R-:W-:Y:S01]  /*14290*/  STS [R75], R92 ;  /* 0x0000005c4b007388 */ /* 0x000fe20000000800 */
[----:B------:R-:W-:Y:S02]  /*142a0*/  IADD3 R60, PT, PT, R2, 0x2c0, RZ ;  /* 0x000002c0023c7810 */ /* 0x000fe40007ffe0ff */
[----:B------:R-:W-:Y:S02]  /*142b0*/  SHF.R.U32.HI R93, RZ, 0x5, R93 ;  /* 0x00000005ff5d7819 */ /* 0x000fe4000001165d */
[----:B------:R-:W-:Y:S01]  /*142c0*/  MOV R62, RZ ;  /* 0x000000ff003e7202 */ /* 0x000fe20000000f00 */
[----:B------:R0:W-:Y:S02]  /*142d0*/  STS [R58], R94 ;  /* 0x0000005e3a007388 */ /* 0x0001e40000000800 */
[----:B0-----:R-:W0:Y:S02]  /*142e0*/  @!P5 LDC.64 R58, c[0x0][0x388] ;  /* 0x0000e200ff3adb82 */ /* 0x001e240000000a00 */
[----:B------:R1:W-:Y:S02]  /*142f0*/  STS [R56], R209 ;  /* 0x000000d138007388 */ /* 0x0003e40000000800 */
[----:B-1----:R-:W-:-:S04]  /*14300*/  LEA.HI R56, R60, UR5, RZ, 0x1b ;  /* 0x000000053c387c11 */ /* 0x002fc8000f8fd8ff */
[----:B------:R-:W-:Y:S01]  /*14310*/  ISETP.GE.OR P4, PT, R56, UR9, P3 ;  /* 0x0000000938007c0c */ /* 0x000fe20009f86670 */
[----:B------:R-:W-:-:S05]  /*14320*/  IMAD R56, R93, 0x84, R54 ;  /* 0x000000845d387824 */ /* 0x000fca00078e0236 */
[----:B------:R-:W-:Y:S01]  /*14330*/  IADD3 R56, PT, PT, R53, R56, RZ ;  /* 0x0000003835387210 */ /* 0x000fe20007ffe0ff */
[----:B0-----:R-:W-:-:S04]  /*14340*/  @!P5 IMAD.WIDE R58, R177, 0x4, R58 ;  /* 0x00000004b13ad825 */ /* 0x001fc800078e023a */
[----:B------:R0:W-:Y:S04]  /*14350*/  STS [R56], R211 ;  /* 0x000000d338007388 */ /* 0x0001e80000000800 */
[----:B------:R-:W2:Y:S01]  /*14360*/  @!P5 LDG.E R62, desc[UR6][R58.64] ;  /* 0x000000063a3ed981 */ /* 0x000ea2000c1e1900 */
[----:B0-----:R-:W0:Y:S01]  /*14370*/  @!P4 LDC.64 R56, c[0x0][0x380] ;  /* 0x0000e000ff38cb82 */ /* 0x001e220000000a00 */
[----:B------:R-:W-:Y:S01]  /*14380*/  HFMA2 R72, -RZ, RZ, 0, 0 ;  /* 0x00000000ff487431 */ /* 0x000fe200000001ff */
[----:B------:R-:W-:Y:S01]  /*14390*/  ISETP.GE.OR P5, PT, R159, UR8, P2 ;  /* 0x000000089f007c0c */ /* 0x000fe200097a6670 */
[----:B0-----:R-:W-:-:S05]  /*143a0*/  @!P4 IMAD.WIDE.U32 R56, R26, 0x4, R56 ;  /* 0x000000041a38c825 */ /* 0x001fca00078e0038 */
[----:B------:R0:W3:Y:S01]  /*143b0*/  @!P4 LDG.E R72, desc[UR6][R56.64] ;  /* 0x000000063848c981 */ /* 0x0000e2000c1e1900 */
[----:B------:R-:W-:-:S06]  /*143c0*/  IADD3 R63, PT, PT, R2, 0x2d0, RZ ;  /* 0x000002d0023f7810 */ /* 0x000fcc0007ffe0ff */
[----:B0-----:R-:W0:Y:S01]  /*143d0*/  @!P5 LDC.64 R56, c[0x0][0x388] ;  /* 0x0000e200ff38db82 */ /* 0x001e220000000a00 */
[----:B------:R-:W-:-:S04]  /*143e0*/  LEA.HI R58, R63, UR5, RZ, 0x1b ;  /* 0x000000053f3a7c11 */ /* 0x000fc8000f8fd8ff */
[----:B------:R-:W-:Y:S02]  /*143f0*/  ISETP.GE.OR P4, PT, R58, UR9, P1 ;  /* 0x000000093a007c0c */ /* 0x000fe40008f86670 */
[----:B------:R-:W-:Y:S02]  /*14400*/  MOV R73, RZ ;  /* 0x000000ff00497202 */ /* 0x000fe40000000f00 */
[----:B------:R-:W-:Y:S02]  /*14410*/  SHF.R.U32.HI R92, RZ, 0x5, R95 ;  /* 0x00000005ff5c7819 */ /* 0x000fe4000001165f */
[----:B------:R-:W-:Y:S01]  /*14420*/  SHF.L.U32 R83, R95, 0x2, RZ ;  /* 0x000000025f537819 */ /* 0x000fe200000006ff */
[----:B------:R-:W-:Y:S02]  /*14430*/  IMAD R93, R93, 0x84, R3 ;  /* 0x000000845d5d7824 */ /* 0x000fe400078e0203 */
[----:B------:R-:W-:Y:S01]  /*14440*/  IMAD R59, R92, 0x84, R54 ;  /* 0x000000845c3b7824 */ /* 0x000fe200078e0236 */
[----:B------:R-:W-:Y:S01]  /*14450*/  LOP3.LUT R83, R83, 0x7c, RZ, 0xc0, !PT ;  /* 0x0000007c53537812 */ /* 0x000fe200078ec0ff */
[----:B0-----:R-:W-:Y:S01]  /*14460*/  @!P5 IMAD.WIDE R56, R153, 0x4, R56 ;  /* 0x000000049938d825 */ /* 0x001fe200078e0238 */
[----:B------:R-:W-:-:S04]  /*14470*/  IADD3 R93, PT, PT, R53, R93, RZ ;  /* 0x0000005d355d7210 */ /* 0x000fc80007ffe0ff */
[----:B------:R0:W4:Y:S01]  /*14480*/  @!P5 LDG.E R73, desc[UR6][R56.64] ;  /* 0x000000063849d981 */ /* 0x000122000c1e1900 */
[----:B------:R-:W-:Y:S02]  /*14490*/  IADD3 R59, PT, PT, R59, R83, RZ ;  /* 0x000000533b3b7210 */ /* 0x000fe40007ffe0ff */
[----:B------:R-:W-:Y:S01]  /*144a0*/  ISETP.GE.OR P5, PT, R236, UR8, P0 ;  /* 0x00000008ec007c0c */ /* 0x000fe200087a6670 */
[----:B0-----:R-:W0:Y:S01]  /*144b0*/  @!P4 LDC.64 R56, c[0x0][0x380] ;  /* 0x0000e000ff38cb82 */ /* 0x001e220000000a00 */
[----:B------:R-:W-:Y:S04]  /*144c0*/  STS [R93], R210 ;  /* 0x000000d25d007388 */ /* 0x000fe80000000800 */
[----:B------:R1:W-:Y:S02]  /*144d0*/  STS [R59], R61 ;  /* 0x0000003d3b007388 */ /* 0x0003e40000000800 */
[----:B-1----:R-:W-:-:S04]  /*144e0*/  IADD3 R61, PT, PT, R2, 0x2e0, RZ ;  /* 0x000002e0023d7810 */ /* 0x002fc80007ffe0ff */
[----:B------:R-:W-:-:S04]  /*144f0*/  LEA.HI R58, R61, UR5, RZ, 0x1b ;  /* 0x000000053d3a7c11 */ /* 0x000fc8000f8fd8ff */
[----:B------:R-:W-:Y:S02]  /*14500*/  ISETP.GE.OR P6, PT, R58, UR9, P3 ;  /* 0x000000093a007c0c */ /* 0x000fe40009fc6670 */
[----:B------:R-:W1:Y:S01]  /*14510*/  @!P5 LDC.64 R58, c[0x0][0x388] ;  /* 0x0000e200ff3adb82 */ /* 0x000e620000000a00 */
[----:B------:R-:W-:Y:S01]  /*14520*/  CS2R R74, SRZ ;  /* 0x00000000004a7805 */ /* 0x000fe2000001ff00 */
[----:B0-----:R-:W-:-:S05]  /*14530*/  @!P4 IMAD.WIDE.U32 R56, R48, 0x4, R56 ;  /* 0x000000043038c825 */ /* 0x001fca00078e0038 */
[----:B------:R0:W5:Y:S01]  /*14540*/  @!P4 LDG.E R74, desc[UR6][R56.64] ;  /* 0x00000006384ac981 */ /* 0x000162000c1e1900 */
[----:B------:R-:W-:-:S03]  /*14550*/  ISETP.GE.OR P4, PT, R161, UR8, P2 ;  /* 0x00000008a1007c0c */ /* 0x000fc60009786670 */
[----:B0-----:R-:W0:Y:S01]  /*14560*/  @!P6 LDC.64 R56, c[0x0][0x380] ;  /* 0x0000e000ff38eb82 */ /* 0x001e220000000a00 */
[----:B-1----:R-:W-:-:S04]  /*14570*/  @!P5 IMAD.WIDE R58, R155, 0x4, R58 ;  /* 0x000000049b3ad825 */ /* 0x002fc800078e023a */
[----:B------:R-:W-:Y:S01]  /*14580*/  HFMA2 R80, -RZ, RZ, 0, 0 ;  /* 0x00000000ff507431 */ /* 0x000fe200000001ff */
[----:B------:R1:W5:Y:S01]  /*14590*/  @!P5 LDG.E R75, desc[UR6][R58.64] ;  /* 0x000000063a4bd981 */ /* 0x000362000c1e1900 */
[----:B------:R-:W-:-:S03]  /*145a0*/  IADD3 R81, PT, PT, R2, 0x2f0, RZ ;  /* 0x000002f002517810 */ /* 0x000fc60007ffe0ff */
        /* <DEDUP_REMOVED lines=22> */
[----:B------:R-:W-:Y:S01]  /*14710*/  HFMA2 R210, -RZ, RZ, 0, 0 ;  /* 0x00000000ffd27431 */ /* 0x000fe200000001ff */
[----:B------:R-:W-:Y:S01]  /*14720*/  IADD3 R211, PT, PT, R2, 0x310, RZ ;  /* 0x0000031002d37810 */ /* 0x000fe20007ffe0ff */
[----:B0-----:R-:W-:-:S05]  /*14730*/  @!P4 IMAD.WIDE.U32 R58, R28, 0x4, R58 ;  /* 0x000000041c3ac825 */ /* 0x001fca00078e003a */
[----:B------:R0:W5:Y:S01]  /*14740*/  @!P4 LDG.E R210, desc[UR6][R58.64] ;  /* 0x000000063ad2c981 */ /* 0x000162000c1e1900 */
[----:B-1----:R-:W-:Y:S01]  /*14750*/  @!P5 IMAD.WIDE R56, R180, 0x4, R56 ;  /* 0x00000004b438d825 */ /* 0x002fe200078e0238 */
[----:B0-----:R-:W-:-:S06]  /*14760*/  MOV R58, RZ ;  /* 0x000000ff003a7202 */ /* 0x001fcc0000000f00 */
[----:B------:R0:W5:Y:S02]  /*14770*/  @!P5 LDG.E R58, desc[UR6][R56.64] ;  /* 0x00000006383ad981 */ /* 0x000164000c1e1900 */
[----:B0-----:R-:W-:-:S04]  /*14780*/  LEA.HI R56, R211, UR5, RZ, 0x1b ;  /* 0x00000005d3387c11 */ /* 0x001fc8000f8fd8ff */
[----:B------:R-:W-:-:S13]  /*14790*/  ISETP.GE.OR P4, PT, R56, UR9, P1 ;  /* 0x0000000938007c0c */ /* 0x000fda0008f86670 */
[----:B------:R-:W0:Y:S01]  /*147a0*/  @!P4 LDC.64 R56, c[0x0][0x380] ;  /* 0x0000e000ff38cb82 */ /* 0x000e220000000a00 */
[----:B------:R-:W-:Y:S02]  /*147b0*/  HFMA2 R212, -RZ, RZ, 0, 0 ;  /* 0x00000000ffd47431 */ /* 0x000fe400000001ff */
[----:B0-----:R-:W-:-:S05]  /*147c0*/  @!P4 IMAD.WIDE.U32 R56, R46, 0x4, R56 ;  /* 0x000000042e38c825 */ /* 0x001fca00078e0038 */
[----:B------:R0:W5:Y:S01]  /*147d0*/  @!P4 LDG.E R212, desc[UR6][R56.64] ;  /* 0x0000000638d4c981 */ /* 0x000162000c1e1900 */
[----:B------:R-:W-:-:S13]  /*147e0*/  ISETP.GE.OR P4, PT, R213, UR8, P0 ;  /* 0x00000008d5007c0c */ /* 0x000fda0008786670 */
[----:B0-----:R-:W0:Y:S01]  /*147f0*/  @!P4 LDC.64 R56, c[0x0][0x388] ;  /* 0x0000e200ff38cb82 */ /* 0x001e220000000a00 */
[----:B------:R-:W-:Y:S01]  /*14800*/  IMAD R92, R92, 0x84, R3 ;  /* 0x000000845c5c7824 */ /* 0x000fe200078e0203 */
[----:B------:R-:W-:-:S04]  /*14810*/  MOV R209, RZ ;  /* 0x000000ff00d17202 */ /* 0x000fc80000000f00 */
[----:B------:R-:W-:-:S05]  /*14820*/  IADD3 R83, PT, PT, R83, R92, RZ ;  /* 0x0000005c53537210 */ /* 0x000fca0007ffe0ff */
[----:B--2---:R1:W-:Y:S01]  /*14830*/  STS [R83], R62 ;  /* 0x0000003e53007388 */ /* 0x0043e20000000800 */
[----:B------:R-:W-:Y:S02]  /*14840*/  SHF.R.U32.HI R60, RZ, 0x5, R60 ;  /* 0x00000005ff3c7819 */ /* 0x000fe4000001163c */
[----:B-1----:R-:W-:Y:S01]  /*14850*/  IADD3 R83, PT, PT, R2, 0x320, RZ ;  /* 0x0000032002537810 */ /* 0x002fe20007ffe0ff */
[----:B0-----:R-:W-:-:S05]  /*14860*/  @!P4 IMAD.WIDE R56, R8, 0x4, R56 ;  /* 0x000000040838c825 */ /* 0x001fca00078e0238 */
[----:B------:R0:W2:Y:S02]  /*14870*/  @!P4 LDG.E R209, desc[UR6][R56.64] ;  /* 0x0000000638d1c981 */ /* 0x0000a4000c1e1900 */
[----:B0-----:R-:W-:-:S04]  /*14880*/  LEA.HI R56, R83, UR5, RZ, 0x1b ;  /* 0x0000000553387c11 */ /* 0x001fc8000f8fd8ff */
[----:B------:R-:W-:Y:S01]  /*14890*/  ISETP.GE.OR P4, PT, R56, UR9, P3 ;  /* 0x0000000938007c0c */ /* 0x000fe20009f86670 */
[----:B------:R-:W-:-:S05]  /*148a0*/  IMAD R56, R60, 0x84, R54 ;  /* 0x000000843c387824 */ /* 0x000fca00078e0236 */
[----:B------:R-:W-:-:S05]  /*148b0*/  IADD3 R56, PT, PT, R53, R56, RZ ;  /* 0x0000003835387210 */ /* 0x000fca0007ffe0ff */
[----:B---3--:R0:W-:Y:S02]  /*148c0*/  STS [R56], R72 ;  /* 0x0000004838007388 */ /* 0x0081e40000000800 */
[----:B0-----:R-:W0:Y:S01]  /*148d0*/  @!P4 LDC.64 R56, c[0x0][0x380] ;  /* 0x0000e000ff38cb82 */ /* 0x001e220000000a00 */
[----:B------:R-:W-:Y:S02]  /*148e0*/  HFMA2 R92, -RZ, RZ, 0, 0 ;  /* 0x00000000ff5c7431 */ /* 0x000fe400000001ff */
[----:B------:R-:W-:Y:S02]  /*148f0*/  IMAD R60, R60, 0x84, R3 ;  /* 0x000000843c3c7824 */ /* 0x000fe400078e0203 */
[----:B0-----:R-:W-:-:S05]  /*14900*/  @!P4 IMAD.WIDE.U32 R56, R29, 0x4, R56 ;  /* 0x000000041d38c825 */ /* 0x001fca00078e0038 */
[----:B------:R0:W3:Y:S01]  /*14910*/  @!P4 LDG.E R92, desc[UR6][R56.64] ;  /* 0x00000006385cc981 */ /* 0x0000e2000c1e1900 */
[----:B------:R-:W-:Y:S02]  /*14920*/  IADD3 R60, PT, PT, R53, R60, RZ ;  /* 0x0000003c353c7210 */ /* 0x000fe40007ffe0ff */
[----:B------:R-:W-:-:S03]  /*14930*/  SHF.R.U32.HI R59, RZ, 0x5, R63 ;  /* 0x00000005ff3b7819 */ /* 0x000fc6000001163f */
[----:B----4-:R1:W-:Y:S01]  /*14940*/  STS [R60], R73 ;  /* 0x000000493c007388 */ /* 0x0103e20000000800 */
[----:B------:R-:W-:Y:S01]  /*14950*/  ISETP.GE.OR P5, PT, R163, UR8, P2 ;  /* 0x00000008a3007c0c */ /* 0x000fe200097a6670 */
[----:B0-----:R-:W-:Y:S01]  /*14960*/  IMAD R56, R59, 0x84, R54 ;  /* 0x000000843b387824 */ /* 0x001fe200078e0236 */
[----:B-1----:R-:W-:-:S04]  /*14970*/  SHF.L.U32 R60, R63, 0x2, RZ ;  /* 0x000000023f3c7819 */ /* 0x002fc800000006ff */
[----:B------:R-:W-:-:S04]  /*14980*/  LOP3.LUT R60, R60, 0x7c, RZ, 0xc0, !PT ;  /* 0x0000007c3c3c7812 */ /* 0x000fc800078ec0ff */
[----:B------:R-:W-:-:S05]  /*14990*/  IADD3 R56, PT, PT, R56, R60, RZ ;  /* 0x0000003c38387210 */ /* 0x000fca0007ffe0ff */
[----:B-----5:R0:W-:Y:S01]  /*149a0*/  STS [R56], R74 ;  /* 0x0000004a38007388 */ /* 0x0201e20000000800 */
[----:B------:R-:W-:Y:S01]  /*149b0*/  IMAD R59, R59, 0x84, R3 ;  /* 0x000000843b3b7824 */ /* 0x000fe200078e0203 */
[----:B0-----:R-:W0:Y:S01]  /*149c0*/  @!P5 LDC.64 R56, c[0x0][0x388] ;  /* 0x0000e200ff38db82 */ /* 0x001e220000000a00 */
[----:B------:R-:W-:-:S03]  /*149d0*/  IADD3 R62, PT, PT, R2, 0x330, RZ ;  /* 0x00000330023e7810 */ /* 0x000fc60007ffe0ff */
[----:B------:R-:W-:Y:S02]  /*149e0*/  IADD3 R60, PT, PT, R60, R59, RZ ;  /* 0x0000003b3c3c7210 */ /* 0x000fe40007ffe0ff */
[----:B------:R-:W-:-:S04]  /*149f0*/  LEA.HI R59, R62, UR5, RZ, 0x1b ;  /* 0x000000053e3b7c11 */ /* 0x000fc8000f8fd8ff */
[----:B------:R-:W-:Y:S02]  /*14a00*/  ISETP.GE.OR P4, PT, R59, UR9, P1 ;  /* 0x000000093b007c0c */ /* 0x000fe40008f86670 */
[----:B------:R-:W-:Y:S01]  /*14a10*/  MOV R63, RZ ;  /* 0x000000ff003f7202 */ /* 0x000fe20000000f00 */
[----:B0-----:R-:W-:-:S05]  /*14a20*/  @!P5 IMAD.WIDE R56, R181, 0x4, R56 ;  /* 0x00000004b538d825 */ /* 0x001fca00078e0238 */
[----:B------:R0:W4:Y:S05]  /*14a30*/  @!P5 LDG.E R63, desc[UR6][R56.64] ;  /* 0x00000006383fd981 */ /* 0x00012a000c1e1900 */
[----:B0-----:R-:W0:Y:S01]  /*14a40*/  @!P4 LDC.64 R56, c[0x0][0x380] ;  /* 0x0000e000ff38cb82 */ /* 0x001e220000000a00 */
[----:B------:R-:W-:Y:S02]  /*14a50*/  HFMA2 R72, -RZ, RZ, 0, 0 ;  /* 0x00000000ff487431 */ /* 0x000fe400000001ff */
[----:B0-----:R-:W-:-:S05]  /*14a60*/  @!P4 IMAD.WIDE.U32 R56, R45, 0x4, R56 ;  /* 0x000000042d38c825 */ /* 0x001fca00078e0038 */
[----:B------:R0:W5:Y:S01]  /*14a70*/  @!P4 LDG.E R72, desc[UR6][R56.64] ;  /* 0x000000063848c981 */ /* 0x000162000c1e1900 */
[----:B------:R-:W-:-:S05]  /*14a80*/  SHF.R.U32.HI R61, RZ, 0x5, R61 ;  /* 0x00000005ff3d7819 */ /* 0x000fca000001163d */
[----:B------:R-:W-:Y:S01]  /*14a90*/  IMAD R59, R61, 0x84, R54 ;  /* 0x000000843d3b7824 */ /* 0x000fe200078e0236 */
[----:B------:R-:W-:Y:S04]  /*14aa0*/  STS [R60], R75 ;  /* 0x0000004b3c007388 */ /* 0x000fe80000000800 */
[----:B------:R-:W-:Y:S02]  /*14ab0*/  IADD3 R59, PT, PT, R53, R59, RZ ;  /* 0x0000003b353b7210 */ /* 0x000fe40007ffe0ff */
[----:B0-----:R-:W-:-:S03]  /*14ac0*/  SHF.R.U32.HI R56, RZ, 0x5, R81 ;  /* 0x00000005ff387819 */ /* 0x001fc60000011651 */
[----:B------:R0:W-:Y:S01]  /*14ad0*/  STS [R59], R80 ;  /* 0x000000503b007388 */ /* 0x0001e20000000800 */
[--C-:B------:R-:W-:Y:S02]  /*14ae0*/  IMAD R61, R61, 0x84, R3.reuse ;  /* 0x000000843d3d7824 */ /* 0x100fe400078e0203 */
[C---:B------:R-:W-:Y:S02]  /*14af0*/  IMAD R57, R56.reuse, 0x84, R54 ;  /* 0x0000008438397824 */ /* 0x040fe400078e0236 */
[----:B------:R-:W-:Y:S01]  /*14b00*/  IMAD R56, R56, 0x84, R3 ;  /* 0x0000008438387824 */ /* 0x000fe200078e0203 */
[----:B0-----:R-:W-:-:S04]  /*14b10*/  SHF.L.U32 R59, R81, 0x2, RZ ;  /* 0x00000002513b7819 */ /* 0x001fc800000006ff */
[----:B------:R-:W-:Y:S02]  /*14b20*/  LOP3.LUT R59, R59, 0x7c, RZ, 0xc0, !PT ;  /* 0x0000007c3b3b7812 */ /* 0x000fe400078ec0ff */
[----:B------:R-:W-:Y:S02]  /*14b30*/  IADD3 R61, PT, PT, R53, R61, RZ ;  /* 0x0000003d353d7210 */ /* 0x000fe40007ffe0ff */
[----:B------:R-:W-:Y:S02]  /*14b40*/  IADD3 R57, PT, PT, R57, R59, RZ ;  /* 0x0000003b39397210 */ /* 0x000fe40007ffe0ff */
[----:B------:R-:W-:Y:S02]  /*14b50*/  IADD3 R56, PT, PT, R59, R56, RZ ;  /* 0x000000383b387210 */ /* 0x000fe40007ffe0ff */
[----:B------:R-:W-:Y:S01]  /*14b60*/  SHF.R.U32.HI R93, RZ, 0x5, R93 ;  /* 0x00000005ff5d7819 */ /* 0x000fe2000001165d */
[----:B------:R-:W-:Y:S04]  /*14b70*/  STS [R61], R82 ;  /* 0x000000523d007388 */ /* 0x000fe80000000800 */
[----:B------:R-:W-:Y:S04]  /*14b80*/  STS [R57], R94 ;  /* 0x0000005e39007388 */ /* 0x000fe80000000800 */
[----:B------:R0:W-:Y:S01]  /*14b90*/  STS [R56], R95 ;  /* 0x0000005f38007388 */ /* 0x0001e20000000800 */
[----:B------:R-:W-:Y:S01]  /*14ba0*/  IADD3 R73, PT, PT, R2, 0x340, RZ ;  /* 0x0000034002497810 */ /* 0x000fe20007ffe0ff */
[----:B0-----:R-:W-:-:S05]  /*14bb0*/  IMAD R56, R93, 0x84, R54 ;  /* 0x000000845d387824 */ /* 0x001fca00078e0236 */
[----:B------:R-:W-:-:S05]  /*14bc0*/  IADD3 R56, PT, PT, R53, R56, RZ ;  /* 0x0000003835387210 */ /* 0x000fca0007ffe0ff */
[----:B------:R0:W-:Y:S02]  /*14bd0*/  STS [R56], R210 ;  /* 0x000000d238007388 */ /* 0x0001e40000000800 */
[----:B0-----:R-:W-:-:S04]  /*14be0*/  LEA.HI R56, R73, UR5, RZ, 0x1b ;  /* 0x0000000549387c11 */ /* 0x001fc8000f8fd8ff */
[----:B------:R-:W-:Y:S02]  /*14bf0*/  ISETP.GE.OR P4, PT, R56, UR9, P3 ;  /* 0x0000000938007c0c */ /* 0x000fe40009f86670 */
[----:B------:R-:W-:Y:S01]  /*14c00*/  ISETP.GE.OR P5, PT, R224, UR8, P0 ;  /* 0x00000008e0007c0c */ /* 0x000fe200087a6670 */
[----:B------:R-:W-:Y:S01]  /*14c10*/  IMAD R93, R93, 0x84, R3 ;  /* 0x000000845d5d7824 */ /* 0x000fe200078e0203 */
[----:B------:R-:W-:-:S09]  /*14c20*/  SHF.R.U32.HI R60, RZ, 0x5, R211 ;  /* 0x00000005ff3c7819 */ /* 0x000fd200000116d3 */
[----:B------:R-:W0:Y:S01]  /*14c30*/  @!P4 LDC.64 R56, c[0x0][0x380] ;  /* 0x0000e000ff38cb82 */ /* 0x000e220000000a00 */
[----:B------:R-:W-:Y:S02]  /*14c40*/  IADD3 R93, PT, PT, R53, R93, RZ ;  /* 0x0000005d355d7210 */ /* 0x000fe40007ffe0ff */
[----:B------:R-:W-:Y:S01]  /*14c50*/  SHF.L.U32 R61, R211, 0x2, RZ ;  /* 0x00000002d33d7819 */ /* 0x000fe200000006ff */
[----:B------:R-:W-:Y:S02]  /*14c60*/  IMAD R74, R60, 0x84, R54 ;  /* 0x000000843c4a7824 */ /* 0x000fe400078e0236 */
[----:B------:R1:W-:Y:S01]  /*14c70*/  STS [R93], R58 ;  /* 0x0000003a5d007388 */ /* 0x0003e20000000800 */
[----:B------:R-:W-:-:S04]  /*14c80*/  LOP3.LUT R61, R61, 0x7c, RZ, 0xc0, !PT ;  /* 0x0000007c3d3d7812 */ /* 0x000fc800078ec0ff */
[----:B------:R-:W-:Y:S01]  /*14c90*/  IADD3 R74, PT, PT, R74, R61, RZ ;  /* 0x0000003d4a4a7210 */ /* 0x000fe20007ffe0ff */
[----:B-1----:R-:W1:Y:S04]  /*14ca0*/  @!P5 LDC.64 R58, c[0x0][0x388] ;  /* 0x0000e200ff3adb82 */ /* 0x002e680000000a00 */
[----:B------:R2:W-:Y:S01]  /*14cb0*/  STS [R74], R212 ;  /* 0x000000d44a007388 */ /* 0x0005e20000000800 */
[----:B0-----:R-:W-:Y:S01]  /*14cc0*/  @!P4 IMAD.WIDE.U32 R56, R30, 0x4, R56 ;  /* 0x000000041e38c825 */ /* 0x001fe200078e0038 */
[----:B--2---:R-:W-:Y:S02]  /*14cd0*/  CS2R R74, SRZ ;  /* 0x00000000004a7805 */ /* 0x004fe4000001ff00 */
[----:B------:R-:W-:-:S04]  /*14ce0*/  IADD3 R80, PT, PT, R2, 0x350, RZ ;  /* 0x0000035002507810 */ /* 0x000fc80007ffe0ff */
[----:B------:R0:W2:Y:S01]  /*14cf0*/  @!P4 LDG.E R75, desc[UR6][R56.64] ;  /* 0x00000006384bc981 */ /* 0x0000a2000c1e1900 */
[----:B------:R-:W-:Y:S01]  /*14d00*/  ISETP.GE.OR P4, PT, R223, UR8, P0 ;  /* 0x00000008df007c0c */ /* 0x000fe20008786670 */
[----:B-1----:R-:W-:Y:S01]  /*14d10*/  @!P5 IMAD.WIDE R58, R173, 0x4, R58 ;  /* 0x00000004ad3ad825 */ /* 0x002fe200078e023a */
[----:B0-----:R-:W-:-:S04]  /*14d20*/  LEA.HI R56, R80, UR5, RZ, 0x1b ;  /* 0x0000000550387c11 */ /* 0x001fc8000f8fd8ff */
[----:B------:R0:W2:Y:S01]  /*14d30*/  @!P5 LDG.E R74, desc[UR6][R58.64] ;  /* 0x000000063a4ad981 */ /* 0x0000a2000c1e1900 */
[----:B------:R-:W-:-:S06]  /*14d40*/  ISETP.GE.OR P5, PT, R56, UR9, P1 ;  /* 0x0000000938007c0c */ /* 0x000fcc0008fa6670 */
[----:B------:R-:W1:Y:S01]  /*14d50*/  @!P4 LDC.64 R56, c[0x0][0x388] ;  /* 0x0000e200ff38cb82 */ /* 0x000e620000000a00 */
[----:B------:R-:W-:Y:S01]  /*14d60*/  ISETP.GE.OR P6, PT, R158, UR8, P2 ;  /* 0x000000089e007c0c */ /* 0x000fe200097c6670 */
[----:B------:R-:W-:-:S05]  /*14d70*/  IMAD R81, R60, 0x84, R3 ;  /* 0x000000843c517824 */ /* 0x000fca00078e0203 */
[----:B------:R-:W-:Y:S01]  /*14d80*/  IADD3 R81, PT, PT, R61, R81, RZ ;  /* 0x000000513d517210 */ /* 0x000fe20007ffe0ff */
[----:B0-----:R-:W0:Y:S01]  /*14d90*/  @!P5 LDC.64 R58, c[0x0][0x380] ;  /* 0x0000e000ff3adb82 */ /* 0x001e220000000a00 */
[----:B------:R-:W-:-:S07]  /*14da0*/  MOV R93, RZ ;  /* 0x000000ff005d7202 */ /* 0x000fce0000000f00 */
[----:B------:R-:W3:Y:S01]  /*14db0*/  @!P6 LDC.64 R60, c[0x0][0x388] ;  /* 0x0000e200ff3ceb82 */ /* 0x000ee20000000a00 */
[----:B------:R-:W-:Y:S01]  /*14dc0*/  IADD3 R94, PT, PT, R2, 0x360, RZ ;  /* 0x00000360025e7810 */ /* 0x000fe20007ffe0ff */
[----:B-1----:R-:W-:-:S05]  /*14dd0*/  @!P4 IMAD.WIDE R56, R171, 0x4, R56 ;  /* 0x00000004ab38c825 */ /* 0x002fca00078e0238 */
[----:B------:R1:W2:Y:S01]  /*14de0*/  @!P4 LDG.E R93, desc[UR6][R56.64] ;  /* 0x00000006385dc981 */ /* 0x0002a2000c1e1900 */
[----:B------:R-:W-:Y:S01]  /*14df0*/  HFMA2 R82, -RZ, RZ, 0, 0 ;  /* 0x00000000ff527431 */ /* 0x000fe200000001ff */
[----:B------:R-:W-:Y:S02]  /*14e00*/  IADD3 R95, PT, PT, R2, 0x370, RZ ;  /* 0x00000370025f7810 */ /* 0x000fe40007ffe0ff */
[----:B-1----:R-:W-:-:S04]  /*14e10*/  LEA.HI R56, R94, UR5, RZ, 0x1b ;  /* 0x000000055e387c11 */ /* 0x002fc8000f8fd8ff */
[----:B------:R-:W-:Y:S01]  /*14e20*/  ISETP.GE.OR P4, PT, R56, UR9, P3 ;  /* 0x0000000938007c0c */ /* 0x000fe20009f86670 */
[----:B------:R1:W-:Y:S01]  /*14e30*/  STS [R81], R209 ;  /* 0x000000d151007388 */ /* 0x0003e20000000800 */
[----:B0-----:R-:W-:Y:S01]  /*14e40*/  @!P5 IMAD.WIDE.U32 R58, R44, 0x4, R58 ;  /* 0x000000042c3ad825 */ /* 0x001fe200078e003a */
[----:B------:R-:W-:-:S03]  /*14e50*/  LEA.HI R56, R95, UR5, RZ, 0x1b ;  /* 0x000000055f387c11 */ /* 0x000fc6000f8fd8ff */
[----:B---3--:R-:W-:Y:S01]  /*14e60*/  @!P6 IMAD.WIDE R60, R154, 0x4, R60 ;  /* 0x000000049a3ce825 */ /* 0x008fe200078e023c */
[----:B------:R-:W3:Y:S01]  /*14e70*/  @!P5 LDG.E R82, desc[UR6][R58.64] ;  /* 0x000000063a52d981 */ /* 0x000ee2000c1e1900 */
[----:B-1----:R-:W-:Y:S02]  /*14e80*/  MOV R81, RZ ;  /* 0x000000ff00517202 */ /* 0x002fe40000000f00 */
[----:B------:R-:W-:Y:S02]  /*14e90*/  SHF.R.U32.HI R209, RZ, 0x5, R83 ;  /* 0x00000005ffd17819 */ /* 0x000fe40000011653 */
[----:B------:R-:W-:Y:S02]  /*14ea0*/  ISETP.GE.OR P5, PT, R56, UR9, P1 ;  /* 0x0000000938007c0c */ /* 0x000fe40008fa6670 */
[----:B------:R0:W3:Y:S01]  /*14eb0*/  @!P6 LDG.E R81, desc[UR6][R60.64] ;  /* 0x000000063c51e981 */ /* 0x0000e2000c1e1900 */
[----:B------:R-:W-:Y:S01]  /*14ec0*/  IMAD R56, R209, 0x84, R54 ;  /* 0x00000084d1387824 */ /* 0x000fe200078e0236 */
[----:B------:R-:W-:Y:S01]  /*14ed0*/  ISETP.GE.OR P6, PT, R165, UR8, P2 ;  /* 0x00000008a5007c0c */ /* 0x000fe200097c6670 */
[----:B0-----:R-:W0:Y:S03]  /*14ee0*/  @!P4 LDC.64 R60, c[0x0][0x380] ;  /* 0x0000e000ff3ccb82 */ /* 0x001e260000000a00 */
[----:B------:R-:W-:-:S05]  /*14ef0*/  IADD3 R56, PT, PT, R53, R56, RZ ;  /* 0x0000003835387210 */ /* 0x000fca0007ffe0ff */
[----:B------:R1:W-:Y:S04]  /*14f00*/  STS [R56], R92 ;  /* 0x0000005c38007388 */ /* 0x0003e80000000800 */
[----:B------:R-:W4:Y:S08]  /*14f10*/  @!P6 LDC.64 R58, c[0x0][0x388] ;  /* 0x0000e200ff3aeb82 */ /* 0x000f300000000a00 */
[----:B-1----:R-:W1:Y:S01]  /*14f20*/  @!P5 LDC.64 R56, c[0x0][0x380] ;  /* 0x0000e000ff38db82 */ /* 0x002e620000000a00 */
[----:B------:R-:W-:-:S02]  /*14f30*/  HFMA2 R83, -RZ, RZ, 0, 0 ;  /* 0x00000000ff537431 */ /* 0x000fc400000001ff */
[----:B0-----:R-:W-:-:S05]  /*14f40*/  @!P4 IMAD.WIDE.U32 R60, R31, 0x4, R60 ;  /* 0x000000041f3cc825 */ /* 0x001fca00078e003c */
[----:B------:R0:W3:Y:S01]  /*14f50*/  @!P4 LDG.E R83, desc[UR6][R60.64] ;  /* 0x000000063c53c981 */ /* 0x0000e2000c1e1900 */
[----:B------:R-:W-:Y:S02]  /*14f60*/  ISETP.GE.OR P4, PT, R232, UR8, P0 ;  /* 0x00000008e8007c0c */ /* 0x000fe40008786670 */
[----:B------:R-:W-:Y:S01]  /*14f70*/  IADD3 R210, PT, PT, R2, 0x380, RZ ;  /* 0x0000038002d27810 */ /* 0x000fe20007ffe0ff */
[----:B0-----:R-:W-:Y:S02]  /*14f80*/  HFMA2 R61, -RZ, RZ, 0, 0 ;  /* 0x00000000ff3d7431 */ /* 0x001fe400000001ff */
[----:B-1----:R-:W-:Y:S01]  /*14f90*/  @!P5 IMAD.WIDE.U32 R56, R43, 0x4, R56 ;  /* 0x000000042b38d825 */ /* 0x002fe200078e0038 */
[----:B------:R-:W-:-:S03]  /*14fa0*/  MOV R60, RZ ;  /* 0x000000ff003c7202 */ /* 0x000fc60000000f00 */
[----:B----4-:R-:W-:Y:S01]  /*14fb0*/  @!P6 IMAD.WIDE R58, R176, 0x4, R58 ;  /* 0x00000004b03ae825 */ /* 0x010fe200078e023a */
[----:B------:R0:W4:Y:S04]  /*14fc0*/  @!P5 LDG.E R61, desc[UR6][R56.64] ;  /* 0x00000006383dd981 */ /* 0x000128000c1e1900 */
[----:B------:R1:W4:Y:S01]  /*14fd0*/  @!P6 LDG.E R60, desc[UR6][R58.64] ;  /* 0x000000063a3ce981 */ /* 0x000322000c1e1900 */
[----:B0-----:R-:W-:Y:S01]  /*14fe0*/  LEA.HI R56, R210, UR5, RZ, 0x1b ;  /* 0x00000005d2387c11 */ /* 0x001fe2000f8fd8ff */
[----:B-1----:R-:W0:Y:S03]  /*14ff0*/  @!P4 LDC.64 R58, c[0x0][0x388] ;  /* 0x0000e200ff3acb82 */ /* 0x002e260000000a00 */
[----:B------:R-:W-:-:S02]  /*15000*/  ISETP.GE.OR P5, PT, R56, UR9, P3 ;  /* 0x0000000938007c0c */ /* 0x000fc40009fa6670 */
[----:B------:R-:W-:-:S11]  /*15010*/  MOV R211, RZ ;  /* 0x000000ff00d37202 */ /* 0x000fd60000000f00 */
[----:B------:R-:W1:Y:S01]  /*15020*/  @!P5 LDC.64 R56, c[0x0][0x380] ;  /* 0x0000e000ff38db82 */ /* 0x000e620000000a00 */
[----:B0-----:R-:W-:-:S05]  /*15030*/  @!P4 IMAD.WIDE R58, R156, 0x4, R58 ;  /* 0x000000049c3ac825 */ /* 0x001fca00078e023a */
[----:B------:R0:W4:Y:S01]  /*15040*/  @!P4 LDG.E R211, desc[UR6][R58.64] ;  /* 0x000000063ad3c981 */ /* 0x000122000c1e1900 */
[----:B------:R-:W-:Y:S01]  /*15050*/  ISETP.GE.OR P4, PT, R6, UR8, P2 ;  /* 0x0000000806007c0c */ /* 0x000fe20009786670 */
[----:B0-----:R-:W-:Y:S02]  /*15060*/  HFMA2 R58, -RZ, RZ, 0, 0 ;  /* 0x00000000ff3a7431 */ /* 0x001fe400000001ff */
[----:B-1----:R-:W-:-:S04]  /*15070*/  @!P5 IMAD.WIDE.U32 R56, R32, 0x4, R56 ;  /* 0x000000042038d825 */ /* 0x002fc800078e0038 */
[----:B------:R-:W-:Y:S01]  /*15080*/  IMAD R209, R209, 0x84, R3 ;  /* 0x00000084d1d17824 */ /* 0x000fe200078e0203 */
[----:B------:R0:W4:Y:S04]  /*15090*/  @!P5 LDG.E R58, desc[UR6][R56.64] ;  /* 0x00000006383ad981 */ /* 0x000128000c1e1900 */
[----:B------:R-:W-:Y:S02]  /*150a0*/  IADD3 R209, PT, PT, R53, R209, RZ ;  /* 0x000000d135d17210 */ /* 0x000fe40007ffe0ff */
[----:B------:R-:W-:Y:S01]  /*150b0*/  SHF.R.U32.HI R59, RZ, 0x5, R62 ;  /* 0x00000005ff3b7819 */ /* 0x000fe2000001163e */
[----:B0-----:R-:W0:Y:S01]  /*150c0*/  @!P4 LDC.64 R56, c[0x0][0x388] ;  /* 0x0000e200ff38cb82 */ /* 0x001e220000000a00 */
[----:B------:R-:W-:Y:S01]  /*150d0*/  SHF.L.U32 R62, R62, 0x2, RZ ;  /* 0x000000023e3e7819 */ /* 0x000fe200000006ff */
[----:B------:R1:W-:Y:S03]  /*150e0*/  STS [R209], R63 ;  /* 0x0000003fd1007388 */ /* 0x0003e60000000800 */
[----:B------:R-:W-:Y:S01]  /*150f0*/  LOP3.LUT R62, R62, 0x7c, RZ, 0xc0, !PT ;  /* 0x0000007c3e3e7812 */ /* 0x000fe200078ec0ff */
[----:B-1----:R-:W-:-:S05]  /*15100*/  IMAD R63, R59, 0x84, R54 ;  /* 0x000000843b3f7824 */ /* 0x002fca00078e0236 */
[----:B------:R-:W-:-:S05]  /*15110*/  IADD3 R63, PT, PT, R63, R62, RZ ;  /* 0x0000003e3f3f7210 */ /* 0x000fca0007ffe0ff */
[----:B-----5:R1:W-:Y:S01]  /*15120*/  STS [R63], R72 ;  /* 0x000000483f007388 */ /* 0x0203e20000000800 */
[----:B0-----:R-:W-:Y:S01]  /*15130*/  @!P4 IMAD.WIDE R56, R172, 0x4, R56 ;  /* 0x00000004ac38c825 */ /* 0x001fe200078e0238 */
[----:B------:R-:W-:Y:S02]  /*15140*/  IADD3 R209, PT, PT, R2, 0x390, RZ ;  /* 0x0000039002d17810 */ /* 0x000fe40007ffe0ff */
[----:B-1----:R-:W-:-:S06]  /*15150*/  MOV R63, RZ ;  /* 0x000000ff003f7202 */ /* 0x002fcc0000000f00 */
        /* <DEDUP_REMOVED lines=23> */
[----:B------:R-:W-:Y:S02]  /*152d0*/  SHF.R.U32.HI R94, RZ, 0x5, R94 ;  /* 0x00000005ff5e7819 */ /* 0x000fe4000001165e */
[----:B------:R-:W-:-:S04]  /*152e0*/  SHF.L.U32 R59, R95, 0x2, RZ ;  /* 0x000000025f3b7819 */ /* 0x000fc800000006ff */
[----:B------:R-:W-:Y:S01]  /*152f0*/  LOP3.LUT R59, R59, 0x7c, RZ, 0xc0, !PT ;  /* 0x0000007c3b3b7812 */ /* 0x000fe200078ec0ff */
[----:B---3--:R-:W-:Y:S04]  /*15300*/  STS [R73], R81 ;  /* 0x0000005149007388 */ /* 0x008fe80000000800 */
[----:B------:R-:W-:Y:S04]  /*15310*/  STS [R57], R82 ;  /* 0x0000005239007388 */ /* 0x000fe80000000800 */
[----:B------:R0:W-:Y:S02]  /*15320*/  STS [R56], R93 ;  /* 0x0000005d38007388 */ /* 0x0001e40000000800 */
[----:B0-----:R-:W-:-:S05]  /*15330*/  IMAD R56, R94, 0x84, R54 ;  /* 0x000000845e387824 */ /* 0x001fca00078e0236 */
[----:B------:R-:W-:Y:S01]  /*15340*/  IADD3 R56, PT, PT, R53, R56, RZ ;  /* 0x0000003835387210 */ /* 0x000fe20007ffe0ff */
[----:B------:R-:W-:Y:S01]  /*15350*/  IMAD R94, R94, 0x84, R3 ;  /* 0x000000845e5e7824 */ /* 0x000fe200078e0203 */
[----:B------:R-:W-:-:S04]  /*15360*/  IADD3 R62, PT, PT, R2, 0x3a0, RZ ;  /* 0x000003a0023e7810 */ /* 0x000fc80007ffe0ff */
[----:B------:R-:W-:Y:S01]  /*15370*/  IADD3 R94, PT, PT, R53, R94, RZ ;  /* 0x0000005e355e7210 */ /* 0x000fe20007ffe0ff */
[----:B------:R0:W-:Y:S02]  /*15380*/  STS [R56], R83 ;  /* 0x0000005338007388 */ /* 0x0001e40000000800 */
[----:B0-----:R-:W-:-:S05]  /*15390*/  SHF.R.U32.HI R56, RZ, 0x5, R95 ;  /* 0x00000005ff387819 */ /* 0x001fca000001165f */
[C---:B------:R-:W-:Y:S02]  /*153a0*/  IMAD R57, R56.reuse, 0x84, R54 ;  /* 0x0000008438397824 */ /* 0x040fe400078e0236 */
[----:B------:R-:W-:-:S03]  /*153b0*/  IMAD R56, R56, 0x84, R3 ;  /* 0x0000008438387824 */ /* 0x000fc600078e0203 */
[----:B------:R-:W-:Y:S02]  /*153c0*/  IADD3 R57, PT, PT, R57, R59, RZ ;  /* 0x0000003b39397210 */ /* 0x000fe40007ffe0ff */
[----:B------:R-:W-:Y:S01]  /*153d0*/  IADD3 R56, PT, PT, R59, R56, RZ ;  /* 0x000000383b387210 */ /* 0x000fe20007ffe0ff */
[----:B----4-:R-:W-:Y:S01]  /*153e0*/  STS [R94], R60 ;  /* 0x0000003c5e007388 */ /* 0x010fe20000000800 */
[----:B------:R-:W-:-:S03]  /*153f0*/  SHF.R.U32.HI R72, RZ, 0x5, R210 ;  /* 0x00000005ff487819 */ /* 0x000fc600000116d2 */
[----:B------:R0:W-:Y:S01]  /*15400*/  STS [R57], R61 ;  /* 0x0000003d39007388 */ /* 0x0001e20000000800 */
[----:B------:R-:W-:Y:S02]  /*15410*/  ISETP.GE.OR P4, PT, R167, UR8, P2 ;  /* 0x00000008a7007c0c */ /* 0x000fe40009786670 */
[----:B------:R-:W-:Y:S01]  /*15420*/  ISETP.GE.OR P6, PT, R218, UR8, P0 ;  /* 0x00000008da007c0c */ /* 0x000fe200087c6670 */
[----:B0-----:R-:W-:-:S05]  /*15430*/  IMAD R57, R72, 0x84, R54 ;  /* 0x0000008448397824 */ /* 0x001fca00078e0236 */
[----:B------:R-:W-:-:S07]  /*15440*/  IADD3 R57, PT, PT, R53, R57, RZ ;  /* 0x0000003935397210 */ /* 0x000fce0007ffe0ff */
[----:B------:R-:W0:Y:S01]  /*15450*/  @!P6 LDC.64 R60, c[0x0][0x388] ;  /* 0x0000e200ff3ceb82 */ /* 0x000e220000000a00 */
[----:B------:R1:W-:Y:S02]  /*15460*/  STS [R56], R211 ;  /* 0x000000d338007388 */ /* 0x0003e40000000800 */
[----:B-1----:R-:W-:-:S04]  /*15470*/  LEA.HI R56, R62, UR5, RZ, 0x1b ;  /* 0x000000053e387c11 */ /* 0x002fc8000f8fd8ff */
[----:B------:R-:W-:Y:S01]  /*15480*/  ISETP.GE.OR P5, PT, R56, UR9, P3 ;  /* 0x0000000938007c0c */ /* 0x000fe20009fa6670 */
[----:B------:R1:W-:-:S12]  /*15490*/  STS [R57], R58 ;  /* 0x0000003a39007388 */ /* 0x0003d80000000800 */
[----:B-1----:R-:W1:Y:S08]  /*154a0*/  @!P5 LDC.64 R58, c[0x0][0x380] ;  /* 0x0000e000ff3adb82 */ /* 0x002e700000000a00 */
[----:B------:R-:W2:Y:S01]  /*154b0*/  @!P4 LDC.64 R56, c[0x0][0x388] ;  /* 0x0000e200ff38cb82 */ /* 0x000ea20000000a00 */
[----:B------:R-:W-:-:S05]  /*154c0*/  IMAD R72, R72, 0x84, R3 ;  /* 0x0000008448487824 */ /* 0x000fca00078e0203 */
[----:B------:R-:W-:Y:S02]  /*154d0*/  IADD3 R72, PT, PT, R53, R72, RZ ;  /* 0x0000004835487210 */ /* 0x000fe40007ffe0ff */
[C---:B------:R-:W-:Y:S01]  /*154e0*/  IADD3 R74, PT, PT, R2.reuse, 0x3b0, RZ ;  /* 0x000003b0024a7810 */ /* 0x040fe20007ffe0ff */
[----:B-1----:R-:W-:Y:S01]  /*154f0*/  @!P5 IMAD.WIDE.U32 R58, R33, 0x4, R58 ;  /* 0x00000004213ad825 */ /* 0x002fe200078e003a */
[----:B------:R-:W-:-:S03]  /*15500*/  IADD3 R75, PT, PT, R2, 0x3c0, RZ ;  /* 0x000003c0024b7810 */ /* 0x000fc60007ffe0ff */
[----:B0-----:R-:W-:-:S04]  /*15510*/  @!P6 IMAD.WIDE R60, R7, 0x4, R60 ;  /* 0x00000004073ce825 */ /* 0x001fc800078e023c */
[----:B--2---:R-:W-:Y:S01]  /*15520*/  @!P4 IMAD.WIDE R56, R168, 0x4, R56 ;  /* 0x00000004a838c825 */ /* 0x004fe200078e0238 */
[----:B-----5:R0:W-:Y:S02]  /*15530*/  STS [R72], R63 ;  /* 0x0000003f48007388 */ /* 0x0201e40000000800 */
[----:B0-----:R-:W-:Y:S02]  /*15540*/  CS2R R72, SRZ ;  /* 0x0000000000487805 */ /* 0x001fe4000001ff00 */
[----:B------:R-:W-:-:S04]  /*15550*/  MOV R63, RZ ;  /* 0x000000ff003f7202 */ /* 0x000fc80000000f00 */
[----:B------:R-:W2:Y:S01]  /*15560*/  @!P5 LDG.E R72, desc[UR6][R58.64] ;  /* 0x000000063a48d981 */ /* 0x000ea2000c1e1900 */
[----:B------:R-:W-:-:S03]  /*15570*/  ISETP.GE.OR P5, PT, R234, UR8, P0 ;  /* 0x00000008ea007c0c */ /* 0x000fc600087a6670 */
[----:B------:R0:W3:Y:S01]  /*15580*/  @!P4 LDG.E R73, desc[UR6][R56.64] ;  /* 0x000000063849c981 */ /* 0x0000e2000c1e1900 */
[----:B------:R-:W-:-:S03]  /*15590*/  SHF.R.U32.HI R80, RZ, 0x5, R209 ;  /* 0x00000005ff507819 */ /* 0x000fc600000116d1 */
[----:B------:R1:W4:Y:S01]  /*155a0*/  @!P6 LDG.E R63, desc[UR6][R60.64] ;  /* 0x000000063c3fe981 */ /* 0x000322000c1e1900 */
[----:B0-----:R-:W-:-:S05]  /*155b0*/  LEA.HI R56, R74, UR5, RZ, 0x1b ;  /* 0x000000054a387c11 */ /* 0x001fca000f8fd8ff */
[----:B------:R-:W0:Y:S01]  /*155c0*/  @!P5 LDC.64 R58, c[0x0][0x388] ;  /* 0x0000e200ff3adb82 */ /* 0x000e220000000a00 */
[----:B------:R-:W-:Y:S02]  /*155d0*/  ISETP.GE.OR P6, PT, R56, UR9, P1 ;  /* 0x0000000938007c0c */ /* 0x000fe40008fc6670 */
[----:B------:R-:W-:Y:S02]  /*155e0*/  LEA.HI R56, R75, UR5, RZ, 0x1b ;  /* 0x000000054b387c11 */ /* 0x000fe4000f8fd8ff */
[----:B------:R-:W-:Y:S02]  /*155f0*/  SHF.L.U32 R81, R209, 0x2, RZ ;  /* 0x00000002d1517819 */ /* 0x000fe400000006ff */
[----:B------:R-:W-:Y:S01]  /*15600*/  ISETP.GE.OR P4, PT, R56, UR9, P3 ;  /* 0x0000000938007c0c */ /* 0x000fe20009f86670 */
[----:B------:R-:W-:Y:S01]  /*15610*/  IMAD R56, R80, 0x84, R54 ;  /* 0x0000008450387824 */ /* 0x000fe200078e0236 */
[----:B------:R-:W-:-:S04]  /*15620*/  LOP3.LUT R81, R81, 0x7c, RZ, 0xc0, !PT ;  /* 0x0000007c51517812 */ /* 0x000fc800078ec0ff */
[----:B------:R-:W-:Y:S02]  /*15630*/  IADD3 R56, PT, PT, R56, R81, RZ ;  /* 0x0000005138387210 */ /* 0x000fe40007ffe0ff */
[----:B------:R-:W-:Y:S01]  /*15640*/  CS2R R82, SRZ ;  /* 0x0000000000527805 */ /* 0x000fe2000001ff00 */
[----:B-1----:R-:W1:Y:S02]  /*15650*/  @!P6 LDC.64 R60, c[0x0][0x380] ;  /* 0x0000e000ff3ceb82 */ /* 0x002e640000000a00 */
[----:B------:R5:W-:Y:S06]  /*15660*/  STS [R56], R92 ;  /* 0x0000005c38007388 */ /* 0x000bec0000000800 */
[----:B-----5:R-:W5:Y:S01]  /*15670*/  @!P4 LDC.64 R56, c[0x0][0x380] ;  /* 0x0000e000ff38cb82 */ /* 0x020f620000000a00 */
[----:B0-----:R-:W-:-:S04]  /*15680*/  @!P5 IMAD.WIDE R58, R38, 0x4, R58 ;  /* 0x00000004263ad825 */ /* 0x001fc800078e023a */
[----:B------:R-:W-:Y:S01]  /*15690*/  HFMA2 R92, -RZ, RZ, 0, 0 ;  /* 0x00000000ff5c7431 */ /* 0x000fe200000001ff */
[----:B------:R0:W3:Y:S01]  /*156a0*/  @!P5 LDG.E R83, desc[UR6][R58.64] ;  /* 0x000000063a53d981 */ /* 0x0000e2000c1e1900 */
[----:B------:R-:W-:Y:S02]  /*156b0*/  ISETP.GE.OR P5, PT, R157, UR8, P2 ;  /* 0x000000089d007c0c */ /* 0x000fe400097a6670 */
[----:B------:R-:W-:-:S04]  /*156c0*/  IADD3 R93, PT, PT, R2, 0x3d0, RZ ;  /* 0x000003d0025d7810 */ /* 0x000fc80007ffe0ff */
[----:B0-----:R-:W-:Y:S01]  /*156d0*/  LEA.HI R58, R93, UR5, RZ, 0x1b ;  /* 0x000000055d3a7c11 */ /* 0x001fe2000f8fd8ff */
[----:B-----5:R-:W-:-:S05]  /*156e0*/  @!P4 IMAD.WIDE.U32 R56, R34, 0x4, R56 ;  /* 0x000000042238c825 */ /* 0x020fca00078e0038 */
[----:B------:R0:W5:Y:S01]  /*156f0*/  @!P4 LDG.E R92, desc[UR6][R56.64] ;  /* 0x00000006385cc981 */ /* 0x000162000c1e1900 */
[----:B------:R-:W-:Y:S01]  /*15700*/  ISETP.GE.OR P4, PT, R58, UR9, P1 ;  /* 0x000000093a007c0c */ /* 0x000fe20008f86670 */
[----:B0-----:R-:W0:Y:S01]  /*15710*/  @!P5 LDC.64 R56, c[0x0][0x388] ;  /* 0x0000e200ff38db82 */ /* 0x001e220000000a00 */
[----:B------:R-:W-:Y:S01]  /*15720*/  IADD3 R94, PT, PT, R2, 0x3e0, RZ ;  /* 0x000003e0025e7810 */ /* 0x000fe20007ffe0ff */
[----:B-1----:R-:W-:-:S03]  /*15730*/  @!P6 IMAD.WIDE.U32 R60, R41, 0x4, R60 ;  /* 0x00000004293ce825 */ /* 0x002fc600078e003c */
[----:B------:R-:W-:Y:S02]  /*15740*/  LEA.HI R58, R94, UR5, RZ, 0x1b ;  /* 0x000000055e3a7c11 */ /* 0x000fe4000f8fd8ff */
[----:B------:R1:W5:Y:S02]  /*15750*/  @!P6 LDG.E R82, desc[UR6][R60.64] ;  /* 0x000000063c52e981 */ /* 0x000364000c1e1900 */
[----:B------:R-:W-:Y:S02]  /*15760*/  ISETP.GE.OR P3, PT, R58, UR9, P3 ;  /* 0x000000093a007c0c */ /* 0x000fe40009f66670 */
[----:B------:R-:W-:Y:S01]  /*15770*/  MOV R95, RZ ;  /* 0x000000ff005f7202 */ /* 0x000fe20000000f00 */
[----:B-1----:R-:W1:Y:S01]  /*15780*/  @!P4 LDC.64 R60, c[0x0][0x380] ;  /* 0x0000e000ff3ccb82 */ /* 0x002e620000000a00 */
[----:B------:R-:W-:Y:S01]  /*15790*/  ISETP.GE.OR P6, PT, R220, UR8, P0 ;  /* 0x00000008dc007c0c */ /* 0x000fe200087c6670 */
[----:B0-----:R-:W-:-:S05]  /*157a0*/  @!P5 IMAD.WIDE R56, R164, 0x4, R56 ;  /* 0x00000004a438d825 */ /* 0x001fca00078e0238 */
[----:B------:R0:W5:Y:S01]  /*157b0*/  @!P5 LDG.E R95, desc[UR6][R56.64] ;  /* 0x00000006385fd981 */ /* 0x000162000c1e1900 */
[----:B------:R-:W-:-:S06]  /*157c0*/  HFMA2 R209, -RZ, RZ, 0, 0 ;  /* 0x00000000ffd17431 */ /* 0x000fcc00000001ff */
[----:B------:R-:W1:Y:S08]  /*157d0*/  @!P6 LDC.64 R58, c[0x0][0x388] ;  /* 0x0000e200ff3aeb82 */ /* 0x000e700000000a00 */
[----:B0-----:R-:W0:Y:S01]  /*157e0*/  @!P3 LDC.64 R56, c[0x0][0x380] ;  /* 0x0000e000ff38bb82 */ /* 0x001e220000000a00 */
[----:B-1----:R-:W-:-:S05]  /*157f0*/  @!P4 IMAD.WIDE.U32 R60, R40, 0x4, R60 ;  /* 0x00000004283cc825 */ /* 0x002fca00078e003c */
[----:B------:R1:W5:Y:S01]  /*15800*/  @!P4 LDG.E R209, desc[UR6][R60.64] ;  /* 0x000000063cd1c981 */ /* 0x000362000c1e1900 */
[----:B------:R-:W-:Y:S01]  /*15810*/  IADD3 R2, PT, PT, R2, 0x3f0, RZ ;  /* 0x000003f002027810 */ /* 0x000fe20007ffe0ff */
[----:B-1----:R-:W-:Y:S01]  /*15820*/  HFMA2 R61, -RZ, RZ, 0, 0 ;  /* 0x00000000ff3d7431 */ /* 0x002fe200000001ff */
[----:B------:R-:W-:Y:S01]  /*15830*/  ISETP.GE.OR P2, PT, R169, UR8, P2 ;  /* 0x00000008a9007c0c */ /* 0x000fe20009746670 */
[----:B0-----:R-:W-:Y:S01]  /*15840*/  @!P3 IMAD.WIDE.U32 R56, R35, 0x4, R56 ;  /* 0x000000042338b825 */ /* 0x001fe200078e0038 */
[----:B------:R-:W-:-:S04]  /*15850*/  MOV R60, RZ ;  /* 0x000000ff003c7202 */ /* 0x000fc80000000f00 */
[----:B------:R0:W5:Y:S01]  /*15860*/  @!P3 LDG.E R61, desc[UR6][R56.64] ;  /* 0x00000006383db981 */ /* 0x000162000c1e1900 */
[----:B------:R-:W-:-:S05]  /*15870*/  @!P6 IMAD.WIDE R58, R36, 0x4, R58 ;  /* 0x00000004243ae825 */ /* 0x000fca00078e023a */
[----:B------:R1:W5:Y:S01]  /*15880*/  @!P6 LDG.E R60, desc[UR6][R58.64] ;  /* 0x000000063a3ce981 */ /* 0x000362000c1e1900 */
[----:B0-----:R-:W-:-:S04]  /*15890*/  LEA.HI R56, R2, UR5, RZ, 0x1b ;  /* 0x0000000502387c11 */ /* 0x001fc8000f8fd8ff */
[----:B------:R-:W-:Y:S01]  /*158a0*/  ISETP.GE.OR P1, PT, R56, UR9, P1 ;  /* 0x0000000938007c0c */ /* 0x000fe20008f26670 */
[----:B-1----:R-:W0:-:S12]  /*158b0*/  @!P2 LDC.64 R58, c[0x0][0x388] ;  /* 0x0000e200ff3aab82 */ /* 0x002e180000000a00 */
[----:B------:R-:W1:Y:S01]  /*158c0*/  @!P1 LDC.64 R56, c[0x0][0x380] ;  /* 0x0000e000ff389b82 */ /* 0x000e620000000a00 */
[----:B------:R-:W-:Y:S02]  /*158d0*/  MOV R210, RZ ;  /* 0x000000ff00d27202 */ /* 0x000fe40000000f00 */
[----:B------:R-:W-:Y:S01]  /*158e0*/  ISETP.GE.OR P0, PT, R225, UR8, P0 ;  /* 0x00000008e1007c0c */ /* 0x000fe20008706670 */
[----:B0-----:R-:W-:-:S05]  /*158f0*/  @!P2 IMAD.WIDE R58, R160, 0x4, R58 ;  /* 0x00000004a03aa825 */ /* 0x001fca00078e023a */
[----:B------:R0:W5:Y:S01]  /*15900*/  @!P2 LDG.E R210, desc[UR6][R58.64] ;  /* 0x000000063ad2a981 */ /* 0x000162000c1e1900 */
[----:B-1----:R-:W-:Y:S01]  /*15910*/  @!P1 IMAD.WIDE.U32 R56, R39, 0x4, R56 ;  /* 0x0000000427389825 */ /* 0x002fe200078e0038 */
[----:B0-----:R-:W-:-:S06]  /*15920*/  CS2R R58, SRZ ;  /* 0x00000000003a7805 */ /* 0x001fcc000001ff00 */
[----:B------:R0:W5:Y:S02]  /*15930*/  @!P1 LDG.E R58, desc[UR6][R56.64] ;  /* 0x00000006383a9981 */ /* 0x000164000c1e1900 */
[----:B0-----:R-:W0:Y:S02]  /*15940*/  @!P0 LDC.64 R56, c[0x0][0x388] ;  /* 0x0000e200ff388b82 */ /* 0x001e240000000a00 */
[----:B0-----:R-:W-:-:S05]  /*15950*/  @!P0 IMAD.WIDE R56, R0, 0x4, R56 ;  /* 0x0000000400388825 */ /* 0x001fca00078e0238 */
[----:B------:R0:W5:Y:S01]  /*15960*/  @!P0 LDG.E R59, desc[UR6][R56.64] ;  /* 0x00000006383b8981 */ /* 0x000162000c1e1900 */
[----:B------:R-:W-:Y:S01]  /*15970*/  SHF.R.U32.HI R62, RZ, 0x5, R62 ;  /* 0x00000005ff3e7819 */ /* 0x000fe2000001163e */
[----:B------:R-:W-:-:S04]  /*15980*/  IMAD R80, R80, 0x84, R3 ;  /* 0x0000008450507824 */ /* 0x000fc800078e0203 */
[----:B0-----:R-:W-:Y:S01]  /*15990*/  IMAD R56, R62, 0x84, R54 ;  /* 0x000000843e387824 */ /* 0x001fe200078e0236 */
[----:B------:R-:W-:-:S04]  /*159a0*/  IADD3 R81, PT, PT, R81, R80, RZ ;  /* 0x0000005051517210 */ /* 0x000fc80007ffe0ff */
[----:B------:R-:W-:Y:S01]  /*159b0*/  IADD3 R56, PT, PT, R53, R56, RZ ;  /* 0x0000003835387210 */ /* 0x000fe20007ffe0ff */
[----:B------:R-:W-:Y:S01]  /*159c0*/  IMAD R62, R62, 0x84, R3 ;  /* 0x000000843e3e7824 */ /* 0x000fe200078e0203 */
[----:B------:R-:W-:-:S04]  /*159d0*/  SHF.R.U32.HI R75, RZ, 0x5, R75 ;  /* 0x00000005ff4b7819 */ /* 0x000fc8000001164b */
[----:B------:R-:W-:Y:S01]  /*159e0*/  IADD3 R62, PT, PT, R53, R62, RZ ;  /* 0x0000003e353e7210 */ /* 0x000fe20007ffe0ff */
[----:B----4-:R0:W-:Y:S04]  /*159f0*/  STS [R81], R63 ;  /* 0x0000003f51007388 */ /* 0x0101e80000000800 */
[----:B--2---:R1:W-:Y:S01]  /*15a00*/  STS [R56], R72 ;  /* 0x0000004838007388 */ /* 0x0043e20000000800 */
[----:B0-----:R-:W-:Y:S02]  /*15a10*/  SHF.L.U32 R63, R74, 0x2, RZ ;  /* 0x000000024a3f7819 */ /* 0x001fe400000006ff */
[----:B-1----:R-:W-:Y:S02]  /*15a20*/  SHF.R.U32.HI R56, RZ, 0x5, R74 ;  /* 0x00000005ff387819 */ /* 0x002fe4000001164a */
[----:B------:R-:W-:-:S03]  /*15a30*/  LOP3.LUT R63, R63, 0x7c, RZ, 0xc0, !PT ;  /* 0x0000007c3f3f7812 */ /* 0x000fc600078ec0ff */
[C---:B------:R-:W-:Y:S02]  /*15a40*/  IMAD R57, R56.reuse, 0x84, R54 ;  /* 0x0000008438397824 */ /* 0x040fe400078e0236 */
[----:B------:R-:W-:-:S03]  /*15a50*/  IMAD R56, R56, 0x84, R3 ;  /* 0x0000008438387824 */ /* 0x000fc600078e0203 */
[----:B------:R-:W-:Y:S02]  /*15a60*/  IADD3 R57, PT, PT, R57, R63, RZ ;  /* 0x0000003f39397210 */ /* 0x000fe40007ffe0ff */
[----:B------:R-:W-:Y:S01]  /*15a70*/  IADD3 R56, PT, PT, R63, R56, RZ ;  /* 0x000000383f387210 */ /* 0x000fe20007ffe0ff */
[----:B---3--:R0:W-:Y:S02]  /*15a80*/  STS [R62], R73 ;  /* 0x000000493e007388 */ /* 0x0081e40000000800 */
[----:B0-----:R-:W-:-:S04]  /*15a90*/  SHF.L.U32 R62, R93, 0x2, RZ ;  /* 0x000000025d3e7819 */ /* 0x001fc800000006ff */
[----:B------:R-:W-:Y:S01]  /*15aa0*/  LOP3.LUT R62, R62, 0x7c, RZ, 0xc0, !PT ;  /* 0x0000007c3e3e7812 */ /* 0x000fe200078ec0ff */
[----:B-----5:R-:W-:Y:S04]  /*15ab0*/  STS [R57], R82 ;  /* 0x0000005239007388 */ /* 0x020fe80000000800 */
[----:B------:R0:W-:Y:S02]  /*15ac0*/  STS [R56], R83 ;  /* 0x0000005338007388 */ /* 0x0001e40000000800 */
[----:B0-----:R-:W-:-:S05]  /*15ad0*/  IMAD R56, R75, 0x84, R54 ;  /* 0x000000844b387824 */ /* 0x001fca00078e0236 */
[----:B------:R-:W-:-:S05]  /*15ae0*/  IADD3 R56, PT, PT, R53, R56, RZ ;  /* 0x0000003835387210 */ /* 0x000fca0007ffe0ff */
[----:B------:R0:W-:Y:S01]  /*15af0*/  STS [R56], R92 ;  /* 0x0000005c38007388 */ /* 0x0001e20000000800 */
[----:B------:R-:W-:Y:S01]  /*15b00*/  IMAD R75, R75, 0x84, R3 ;  /* 0x000000844b4b7824 */ /* 0x000fe200078e0203 */
[----:B0-----:R-:W-:-:S05]  /*15b10*/  SHF.R.U32.HI R56, RZ, 0x5, R93 ;  /* 0x00000005ff387819 */ /* 0x001fca000001165d */
[C---:B------:R-:W-:Y:S02]  /*15b20*/  IMAD R57, R56.reuse, 0x84, R54 ;  /* 0x0000008438397824 */ /* 0x040fe400078e0236 */
[----:B------:R-:W-:Y:S01]  /*15b30*/  IMAD R56, R56, 0x84, R3 ;  /* 0x0000008438387824 */ /* 0x000fe200078e0203 */
[----:B------:R-:W-:Y:S02]  /*15b40*/  IADD3 R75, PT, PT, R53, R75, RZ ;  /* 0x0000004b354b7210 */ /* 0x000fe40007ffe0ff */
[----:B------:R-:W-:Y:S02]  /*15b50*/  IADD3 R57, PT, PT, R57, R62, RZ ;  /* 0x0000003e39397210 */ /* 0x000fe40007ffe0ff */
[----:B------:R-:W-:Y:S01]  /*15b60*/  IADD3 R56, PT, PT, R62, R56, RZ ;  /* 0x000000383e387210 */ /* 0x000fe20007ffe0ff */
[----:B------:R-:W-:Y:S04]  /*15b70*/  STS [R75], R95 ;  /* 0x0000005f4b007388 */ /* 0x000fe80000000800 */
[----:B------:R-:W-:Y:S04]  /*15b80*/  STS [R57], R209 ;  /* 0x000000d139007388 */ /* 0x000fe80000000800 */
[----:B------:R0:W-:Y:S02]  /*15b90*/  STS [R56], R60 ;  /* 0x0000003c38007388 */ /* 0x0001e40000000800 */
[----:B0-----:R-:W-:-:S05]  /*15ba0*/  SHF.R.U32.HI R60, RZ, 0x5, R94 ;  /* 0x00000005ff3c7819 */ /* 0x001fca000001165e */
[----:B------:R-:W-:Y:S01]  /*15bb0*/  IMAD R56, R60, 0x84, R54 ;  /* 0x000000843c387824 */ /* 0x000fe200078e0236 */
[----:B------:R-:W-:-:S04]  /*15bc0*/  SHF.R.U32.HI R57, RZ, 0x5, R2 ;  /* 0x00000005ff397819 */ /* 0x000fc80000011602 */
[C---:B------:R-:W-:Y:S02]  /*15bd0*/  IADD3 R56, PT, PT, R53.reuse, R56, RZ ;  /* 0x0000003835387210 */ /* 0x040fe40007ffe0ff */
[----:B------:R-:W-:Y:S01]  /*15be0*/  SHF.L.U32 R2, R2, 0x2, RZ ;  /* 0x0000000202027819 */ /* 0x000fe200000006ff */
[--C-:B------:R-:W-:Y:S02]  /*15bf0*/  IMAD R60, R60, 0x84, R3.reuse ;  /* 0x000000843c3c7824 */ /* 0x100fe400078e0203 */
[----:B------:R0:W-:Y:S01]  /*15c00*/  STS [R56], R61 ;  /* 0x0000003d38007388 */ /* 0x0001e20000000800 */
[----:B------:R-:W-:Y:S02]  /*15c10*/  LOP3.LUT R2, R2, 0x7c, RZ, 0xc0, !PT ;  /* 0x0000007c02027812 */ /* 0x000fe400078ec0ff */
[----:B------:R-:W-:Y:S01]  /*15c20*/  IADD3 R53, PT, PT, R53, R60, RZ ;  /* 0x0000003c35357210 */ /* 0x000fe20007ffe0ff */
[C---:B0-----:R-:W-:Y:S02]  /*15c30*/  IMAD R56, R57.reuse, 0x84, R54 ;  /* 0x0000008439387824 */ /* 0x041fe400078e0236 */
[----:B------:R-:W-:-:S03]  /*15c40*/  IMAD R57, R57, 0x84, R3 ;  /* 0x0000008439397824 */ /* 0x000fc600078e0203 */
[----:B------:R-:W-:Y:S02]  /*15c50*/  IADD3 R56, PT, PT, R56, R2, RZ ;  /* 0x0000000238387210 */ /* 0x000fe40007ffe0ff */
[----:B------:R-:W-:Y:S01]  /*15c60*/  IADD3 R57, PT, PT, R2, R57, RZ ;  /* 0x0000003902397210 */ /* 0x000fe20007ffe0ff */
[----:B------:R-:W-:Y:S04]  /*15c70*/  STS [R53], R210 ;  /* 0x000000d235007388 */ /* 0x000fe80000000800 */
[----:B------:R-:W-:Y:S01]  /*15c80*/  STS [R56], R58 ;  /* 0x0000003a38007388 */ /* 0x000fe20000000800 */
[----:B------:R-:W-:Y:S01]  /*15c90*/  IMAD R2, R55, 0x420, R54 ;  /* 0x0000042037027824 */ /* 0x000fe200078e0236 */
[----:B------:R-:W-:Y:S02]  /*15ca0*/  LEA R3, R52, R3, 0x5 ;  /* 0x0000000334037211 */ /* 0x000fe400078e28ff */
[----:B------:R-:W-:Y:S01]  /*15cb0*/  STS [R57], R59 ;  /* 0x0000003b39007388 */ /* 0x000fe20000000800 */
[----:B------:R-:W-:Y:S06]  /*15cc0*/  BAR.SYNC.DEFER_BLOCKING 0x0 ;  /* 0x0000000000007b1d */ /* 0x000fec0000010000 */
[----:B------:R-:W-:Y:S04]  /*15cd0*/  LDS.128 R72, [R2+0x80] ;  /* 0x0000800002487984 */ /* 0x000fe80000000c00 */
[----:B------:R-:W-:Y:S04]  /*15ce0*/  LDS.128 R60, [R2] ;  /* 0x00000000023c7984 */ /* 0x000fe80000000c00 */
[----:B------:R-:W0:Y:S04]  /*15cf0*/  LDS.128 R52, [R3] ;  /* 0x0000000003347984 */ /* 0x000e280000000c00 */
[----:B------:R-:W1:Y:S04]  /*15d00*/  LDS.128 R56, [R3+0x10] ;  /* 0x0000100003387984 */ /* 0x000e680000000c00 */
[----:B------:R-:W2:Y:S04]  /*15d10*/  LDS.128 R80, [R2+0x100] ;  /* 0x0001000002507984 */ /* 0x000ea80000000c00 */
[----:B------:R-:W3:Y:S01]  /*15d20*/  LDS.128 R92, [R2+0x180] ;  /* 0x00018000025c7984 */ /* 0x000ee20000000c00 */
[C---:B0-----:R-:W-:Y:S01]  /*15d30*/  FFMA R72, R60.reuse, R52, R77 ;  /* 0x000000343c487223 */ /* 0x041fe2000000004d */
[C---:B------:R-:W-:Y:S01]  /*15d40*/  FFMA R130, R60.reuse, R53, R130 ;  /* 0x000000353c827223 */ /* 0x040fe20000000082 */
[C---:B------:R-:W-:Y:S01]  /*15d50*/  FFMA R128, R60.reuse, R54, R128 ;  /* 0x000000363c807223 */ /* 0x040fe20000000080 */
[C---:B------:R-:W-:Y:S01]  /*15d60*/  FFMA R129, R60.reuse, R55, R129 ;  /* 0x000000373c817223 */ /* 0x040fe20000000081 */
[C---:B-1----:R-:W-:Y:S01]  /*15d70*/  FFMA R138, R60.reuse, R56, R138 ;  /* 0x000000383c8a7223 */ /* 0x042fe2000000008a */
[C---:B------:R-:W-:Y:S01]  /*15d80*/  FFMA R120, R60.reuse, R58, R120 ;  /* 0x0000003a3c787223 */ /* 0x040fe20000000078 */
[C---:B------:R-:W-:Y:S01]  /*15d90*/  FFMA R131, R73.reuse, R53, R131 ;  /* 0x0000003549837223 */ /* 0x040fe20000000083 */
[C---:B--2---:R-:W-:Y:S01]  /*15da0*/  FFMA R81, R60.reuse, R57, R79 ;  /* 0x000000393c517223 */ /* 0x044fe2000000004f */
[----:B------:R-:W-:Y:S01]  /*15db0*/  FFMA R60, R60, R59, R126 ;  /* 0x0000003b3c3c7223 */ /* 0x000fe2000000007e */
[C---:B------:R-:W-:Y:S01]  /*15dc0*/  FFMA R135, R73.reuse, R54, R135 ;  /* 0x0000003649877223 */ /* 0x040fe20000000087 */
[C---:B------:R-:W-:Y:S01]  /*15dd0*/  FFMA R133, R73.reuse, R55, R133 ;  /* 0x0000003749857223 */ /* 0x040fe20000000085 */
[C---:B---3--:R-:W-:Y:S01]  /*15de0*/  FFMA R94, R73.reuse, R52, R67 ;  /* 0x00000034495e7223 */ /* 0x048fe20000000043 */
        /* <DEDUP_REMOVED lines=14> */
[----:B------:R-:W0:Y:S04]  /*15ed0*/  LDS.128 R76, [R2+0x210] ;  /* 0x00021000024c7984 */ /* 0x000e280000000c00 */
[----:B------:R-:W1:Y:S01]  /*15ee0*/  LDS.128 R64, [R2+0x290] ;  /* 0x0002900002407984 */ /* 0x000e620000000c00 */
        /* <DEDUP_REMOVED lines=10> */
[C---:B-1----:R-:W-:Y:S01]  /*15f90*/  FFMA R64, R76.reuse, R52, R98 ;  /* 0x000000344c407223 */ /* 0x042fe20000000062 */
[C---:B------:R-:W-:Y:S01]  /*15fa0*/  FFMA R124, R76.reuse, R57, R87 ;  /* 0x000000394c7c7223 */ /* 0x040fe20000000057 */
[C---:B------:R-:W-:Y:S01]  /*15fb0*/  FFMA R211, R76.reuse, R58, R99 ;  /* 0x0000003a4cd37223 */ /* 0x040fe20000000063 */
[----:B------:R-:W-:Y:S01]  /*15fc0*/  MOV R99, R213 ;  /* 0x000000d500637202 */ /* 0x000fe20000000f00 */
[----:B------:R-:W-:Y:S01]  /*15fd0*/  FFMA R76, R76, R59, R101 ;  /* 0x0000003b4c4c7223 */ /* 0x000fe20000000065 */
[C---:B------:R-:W-:Y:S01]  /*15fe0*/  FFMA R101, R65.reuse, R52, R86 ;  /* 0x0000003441657223 */ /* 0x040fe20000000056 */
[C---:B------:R-:W-:Y:S01]  /*15ff0*/  FFMA R212, R65.reuse, R56, R84 ;  /* 0x0000003841d47223 */ /* 0x040fe20000000054 */
[----:B------:R-:W-:-:S02]  /*16000*/  FFMA R213, R65, R57, R85 ;  /* 0x0000003941d57223 */ /* 0x000fc40000000055 */
[----:B------:R-:W0:Y:S01]  /*16010*/  LDS.128 R84, [R2+0x310] ;  /* 0x0003100002547984 */ /* 0x000e220000000c00 */
[----:B------:R-:W-:Y:S01]  /*16020*/  MOV R98, R214 ;  /* 0x000000d600627202 */ /* 0x000fe20000000f00 */
        /* <DEDUP_REMOVED lines=10> */
[C---:B------:R-:W-:Y:S01]  /*160d0*/  FFMA R110, R86.reuse, R53, R110 ;  /* 0x00000035566e7223 */ /* 0x040fe2000000006e */
[CC--:B------:R-:W-:Y:S01]  /*160e0*/  FFMA R108, R86.reuse, R54.reuse, R108 ;  /* 0x00000036566c7223 */ /* 0x0c0fe2000000006c */
[C---:B------:R-:W-:Y:S01]  /*160f0*/  FFMA R109, R86.reuse, R55, R109 ;  /* 0x00000037566d7223 */ /* 0x040fe2000000006d */
[----:B------:R-:W-:Y:S01]  /*16100*/  FFMA R216, R86, R59, R97 ;  /* 0x0000003b56d87223 */ /* 0x000fe20000000061 */
[C---:B0-----:R-:W-:Y:S01]  /*16110*/  FFMA R90, R91.reuse, R53, R70 ;  /* 0x000000355b5a7223 */ /* 0x041fe20000000046 */
[C---:B------:R-:W-:Y:S01]  /*16120*/  FFMA R103, R91.reuse, R54, R103 ;  /* 0x000000365b677223 */ /* 0x040fe20000000067 */
[----:B------:R-:W-:Y:S01]  /*16130*/  MOV R53, R219 ;  /* 0x000000db00357202 */ /* 0x000fe20000000f00 */
[C---:B------:R-:W-:Y:S01]  /*16140*/  FFMA R86, R91.reuse, R52, R68 ;  /* 0x000000345b567223 */ /* 0x040fe20000000044 */
[----:B------:R-:W-:Y:S01]  /*16150*/  MOV R70, R218 ;  /* 0x000000da00467202 */ /* 0x000fe20000000f00 */
[C---:B------:R-:W-:Y:S01]  /*16160*/  FFMA R115, R91.reuse, R56, R115 ;  /* 0x000000385b737223 */ /* 0x040fe20000000073 */
[----:B------:R-:W-:Y:S01]  /*16170*/  MOV R54, R217 ;  /* 0x000000d900367202 */ /* 0x000fe20000000f00 */
[C---:B------:R-:W-:Y:S01]  /*16180*/  FFMA R217, R91.reuse, R57, R69 ;  /* 0x000000395bd97223 */ /* 0x040fe20000000045 */
[C---:B------:R-:W-:Y:S01]  /*16190*/  FFMA R218, R91.reuse, R58, R71 ;  /* 0x0000003a5bda7223 */ /* 0x040fe20000000047 */
[----:B------:R-:W-:Y:S01]  /*161a0*/  FFMA R219, R91, R59, R96 ;  /* 0x0000003b5bdb7223 */ /* 0x000fe20000000060 */
[----:B------:R-:W-:Y:S01]  /*161b0*/  MOV R52, R99 ;  /* 0x0000006300347202 */ /* 0x000fe20000000f00 */
[----:B------:R-:W0:Y:S01]  /*161c0*/  LDS.128 R56, [R3+0x80] ;  /* 0x0000800003387984 */ /* 0x000e220000000c00 */
[----:B------:R-:W-:-:S03]  /*161d0*/  MOV R68, R98 ;  /* 0x0000006200447202 */ /* 0x000fc60000000f00 */
[----:B------:R-:W1:Y:S04]  /*161e0*/  LDS R56, [R3+0xa0] ;  /* 0x0000a00003387984 */ /* 0x000e680000000800 */
[----:B------:R-:W2:Y:S01]  /*161f0*/  LDS.128 R96, [R3+0x90] ;  /* 0x0000900003607984 */ /* 0x000ea20000000c00 */
[----:B------:R-:W-:Y:S01]  /*16200*/  FFMA R111, R91, R55, R111 ;  /* 0x000000375b6f7223 */ /* 0x000fe2000000006f */
[----:B------:R-:W-:Y:S02]  /*16210*/  MOV R55, R68 ;  /* 0x0000004400377202 */ /* 0x000fe40000000f00 */
[----:B------:R-:W-:Y:S01]  /*16220*/  MOV R68, R220 ;  /* 0x000000dc00447202 */ /* 0x000fe20000000f00 */
[C---:B0-----:R-:W-:Y:S01]  /*16230*/  FFMA R91, R57.reuse, R61, R72 ;  /* 0x0000003d395b7223 */ /* 0x041fe20000000048 */
[----:B------:R-:W-:Y:S01]  /*16240*/  MOV R72, R54 ;  /* 0x0000003600487202 */ /* 0x000fe20000000f00 */
[----:B------:R-:W-:Y:S01]  /*16250*/  FFMA R101, R57, R66, R101 ;  /* 0x0000004239657223 */ /* 0x000fe20000000065 */
[C---:B------:R-:W-:Y:S01]  /*16260*/  FFMA R117, R66.reuse, R58, R117 ;  /* 0x0000003a42757223 */ /* 0x040fe20000000075 */
[----:B------:R-:W-:Y:S01]  /*16270*/  FFMA R116, R66, R59, R116 ;  /* 0x0000003b42747223 */ /* 0x000fe20000000074 */
[----:B-1----:R-:W-:Y:S01]  /*16280*/  FFMA R102, R56, R66, R102 ;  /* 0x0000004238667223 */ /* 0x002fe20000000066 */
[----:B------:R-:W-:Y:S01]  /*16290*/  MOV R54, R70 ;  /* 0x0000004600367202 */ /* 0x000fe20000000f00 */
[----:B--2---:R-:W-:Y:S01]  /*162a0*/  FFMA R118, R96, R66, R118 ;  /* 0x0000004260767223 */ /* 0x004fe20000000076 */
[C---:B------:R-:W-:Y:S01]  /*162b0*/  FFMA R212, R66.reuse, R97, R212 ;  /* 0x0000006142d47223 */ /* 0x040fe200000000d4 */
[C---:B------:R-:W-:Y:S01]  /*162c0*/  FFMA R213, R66.reuse, R98, R213 ;  /* 0x0000006242d57223 */ /* 0x040fe200000000d5 */
[----:B------:R-:W-:Y:S01]  /*162d0*/  FFMA R100, R66, R99, R100 ;  /* 0x0000006342647223 */ /* 0x000fe20000000064 */
[----:B------:R-:W-:-:S02]  /*162e0*/  MOV R66, R68 ;  /* 0x0000004400427202 */ /* 0x000fc40000000f00 */
[----:B------:R-:W0:Y:S01]  /*162f0*/  LDS.128 R68, [R2+0x190] ;  /* 0x0001900002447984 */ /* 0x000e220000000c00 */
        /* <DEDUP_REMOVED lines=24> */
[----:B------:R-:W-:Y:S01]  /*16480*/  MOV R65, R55 ;  /* 0x0000003700417202 */ /* 0x000fe20000000f00 */
        /* <DEDUP_REMOVED lines=8> */
[----:B------:R-:W-:-:S02]  /*16510*/  MOV R139, R54 ;  /* 0x00000036008b7202 */ /* 0x000fc40000000f00 */
[----:B------:R-:W-:Y:S02]  /*16520*/  MOV R136, R53 ;  /* 0x0000003500887202 */ /* 0x000fe40000000f00 */
[----:B------:R-:W-:Y:S02]  /*16530*/  MOV R95, R52 ;  /* 0x00000034005f7202 */ /* 0x000fe40000000f00 */
[----:B------:R-:W0:Y:S01]  /*16540*/  LDS.128 R52, [R2+0x3a0] ;  /* 0x0003a00002347984 */ /* 0x000e220000000c00 */
        /* <DEDUP_REMOVED lines=13> */
[C---:B------:R-:W-:Y:S01]  /*16620*/  FFMA R220, R56.reuse, R61, R60 ;  /* 0x0000003d38dc7223 */ /* 0x040fe2000000003c */
[----:B------:R-:W-:Y:S01]  /*16630*/  FFMA R74, R56, R74, R73 ;  /* 0x0000004a384a7223 */ /* 0x000fe20000000049 */
[----:B------:R-:W1:Y:S01]  /*16640*/  LDS.64 R60, [R3+0x108] ;  /* 0x00010800033c7984 */ /* 0x000e620000000a00 */
[C---:B0-----:R-:W-:Y:S01]  /*16650*/  FFMA R111, R52.reuse, R96, R111 ;  /* 0x00000060346f7223 */ /* 0x041fe2000000006f */
[C---:B------:R-:W-:Y:S01]  /*16660*/  FFMA R86, R52.reuse, R57, R86 ;  /* 0x0000003934567223 */ /* 0x040fe20000000056 */
[C---:B------:R-:W-:Y:S01]  /*16670*/  FFMA R90, R52.reuse, R58, R90 ;  /* 0x0000003a345a7223 */ /* 0x040fe2000000005a */
[C---:B------:R-:W-:Y:S01]  /*16680*/  FFMA R103, R52.reuse, R59, R103 ;  /* 0x0000003b34677223 */ /* 0x040fe20000000067 */
[----:B------:R-:W-:Y:S01]  /*16690*/  MOV R96, R72 ;  /* 0x0000004800607202 */ /* 0x000fe20000000f00 */
[C---:B------:R-:W-:Y:S01]  /*166a0*/  FFMA R219, R52.reuse, R56, R219 ;  /* 0x0000003834db7223 */ /* 0x040fe200000000db */
[----:B------:R-:W0:Y:S04]  /*166b0*/  LDS.64 R72, [R3+0x120] ;  /* 0x0001200003487984 */ /* 0x000e280000000a00 */
[----:B------:R-:W2:Y:S01]  /*166c0*/  LDS.128 R56, [R3+0x110] ;  /* 0x0001100003387984 */ /* 0x000ea20000000c00 */
[C---:B------:R-:W-:Y:S01]  /*166d0*/  FFMA R115, R52.reuse, R97, R115 ;  /* 0x0000006134737223 */ /* 0x040fe20000000073 */
[C---:B------:R-:W-:Y:S01]  /*166e0*/  FFMA R217, R52.reuse, R98, R217 ;  /* 0x0000006234d97223 */ /* 0x040fe200000000d9 */
[----:B------:R-:W-:Y:S01]  /*166f0*/  FFMA R218, R52, R99, R218 ;  /* 0x0000006334da7223 */ /* 0x000fe200000000da */
[C---:B-1----:R-:W-:Y:S01]  /*16700*/  FFMA R94, R60.reuse, R75, R94 ;  /* 0x0000004b3c5e7223 */ /* 0x042fe2000000005e */
[-C--:B------:R-:W-:Y:S01]  /*16710*/  FFMA R131, R75, R61.reuse, R131 ;  /* 0x0000003d4b837223 */ /* 0x080fe20000000083 */
[----:B------:R-:W-:Y:S01]  /*16720*/  FFMA R91, R60, R62, R91 ;  /* 0x0000003e3c5b7223 */ /* 0x000fe2000000005b */
[----:B------:R-:W-:Y:S01]  /*16730*/  FFMA R130, R62, R61, R130 ;  /* 0x0000003d3e827223 */ /* 0x000fe20000000082 */
[C---:B------:R-:W-:Y:S01]  /*16740*/  FFMA R82, R60.reuse, R69, R82 ;  /* 0x000000453c527223 */ /* 0x040fe20000000052 */
[----:B------:R-:W-:Y:S01]  /*16750*/  FFMA R83, R69, R61, R83 ;  /* 0x0000003d45537223 */ /* 0x000fe20000000053 */
[----:B------:R-:W-:Y:S01]  /*16760*/  FFMA R101, R60, R67, R101 ;  /* 0x000000433c657223 */ /* 0x000fe20000000065 */
[----:B------:R-:W-:Y:S01]  /*16770*/  FFMA R117, R67, R61, R117 ;  /* 0x0000003d43757223 */ /* 0x000fe20000000075 */
[----:B0-----:R-:W-:Y:S01]  /*16780*/  FFMA R122, R72, R75, R122 ;  /* 0x0000004b487a7223 */ /* 0x001fe2000000007a */
[C---:B------:R-:W-:Y:S01]  /*16790*/  FFMA R52, R75.reuse, R73, R74 ;  /* 0x000000494b347223 */ /* 0x040fe2000000004a */
[----:B--2---:R-:W-:Y:S01]  /*167a0*/  FFMA R135, R56, R75, R135 ;  /* 0x0000004b38877223 */ /* 0x004fe20000000087 */
[C---:B------:R-:W-:Y:S01]  /*167b0*/  FFMA R133, R75.reuse, R57, R133 ;  /* 0x000000394b857223 */ /* 0x040fe20000000085 */
[C---:B------:R-:W-:Y:S01]  /*167c0*/  FFMA R134, R75.reuse, R58, R134 ;  /* 0x0000003a4b867223 */ /* 0x040fe20000000086 */
[----:B------:R-:W-:Y:S01]  /*167d0*/  FFMA R126, R75, R59, R126 ;  /* 0x0000003b4b7e7223 */ /* 0x000fe2000000007e */
[----:B------:R-:W-:Y:S01]  /*167e0*/  MOV R75, R95 ;  /* 0x0000005f004b7202 */ /* 0x000fe20000000f00 */
[C---:B------:R-:W-:Y:S01]  /*167f0*/  FFMA R95, R72.reuse, R69, R121 ;  /* 0x00000045485f7223 */ /* 0x040fe20000000079 */
[-C--:B------:R-:W-:Y:S01]  /*16800*/  FFMA R120, R72, R62.reuse, R120 ;  /* 0x0000003e48787223 */ /* 0x080fe20000000078 */
[----:B------:R-:W-:Y:S01]  /*16810*/  FFMA R128, R56, R62, R128 ;  /* 0x0000003e38807223 */ /* 0x000fe20000000080 */
[C---:B------:R-:W-:Y:S01]  /*16820*/  FFMA R129, R62.reuse, R57, R129 ;  /* 0x000000393e817223 */ /* 0x040fe20000000081 */
[CC--:B------:R-:W-:Y:S01]  /*16830*/  FFMA R138, R62.reuse, R58.reuse, R138 ;  /* 0x0000003a3e8a7223 */ /* 0x0c0fe2000000008a */
[C---:B------:R-:W-:Y:S01]  /*16840*/  FFMA R81, R62.reuse, R59, R81 ;  /* 0x0000003b3e517223 */ /* 0x040fe20000000051 */
[-C--:B------:R-:W-:Y:S01]  /*16850*/  FFMA R220, R62, R73.reuse, R220 ;  /* 0x000000493edc7223 */ /* 0x080fe200000000dc */
[C---:B------:R-:W-:Y:S01]  /*16860*/  FFMA R121, R69.reuse, R73, R68 ;  /* 0x0000004945797223 */ /* 0x040fe20000000044 */
[----:B------:R-:W-:Y:S01]  /*16870*/  FFMA R62, R56, R69, R142 ;  /* 0x00000045383e7223 */ /* 0x000fe2000000008e */
[C---:B------:R-:W-:Y:S01]  /*16880*/  FFMA R87, R69.reuse, R57, R87 ;  /* 0x0000003945577223 */ /* 0x040fe20000000057 */
[C---:B------:R-:W-:Y:S01]  /*16890*/  FFMA R68, R69.reuse, R58, R143 ;  /* 0x0000003a45447223 */ /* 0x040fe2000000008f */
[----:B------:R-:W-:Y:S01]  /*168a0*/  MOV R142, R136 ;  /* 0x00000088008e7202 */ /* 0x000fe20000000f00 */
[----:B------:R-:W-:Y:S01]  /*168b0*/  FFMA R69, R69, R59, R210 ;  /* 0x0000003b45457223 */ /* 0x000fe200000000d2 */
[----:B------:R-:W-:Y:S01]  /*168c0*/  MOV R143, R139 ;  /* 0x0000008b008f7202 */ /* 0x000fe20000000f00 */
[----:B------:R-:W-:Y:S01]  /*168d0*/  FFMA R136, R60, R78, R64 ;  /* 0x0000004e3c887223 */ /* 0x000fe20000000040 */
[----:B------:R-:W-:Y:S01]  /*168e0*/  MOV R74, R96 ;  /* 0x00000060004a7202 */ /* 0x000fe20000000f00 */
[----:B------:R-:W-:Y:S01]  /*168f0*/  FFMA R100, R72, R67, R100 ;  /* 0x0000004348647223 */ /* 0x000fe20000000064 */
[----:B------:R-:W-:Y:S01]  /*16900*/  MOV R139, R65 ;  /* 0x00000041008b7202 */ /* 0x000fe20000000f00 */
[C---:B------:R-:W-:Y:S01]  /*16910*/  FFMA R102, R67.reuse, R73, R102 ;  /* 0x0000004943667223 */ /* 0x040fe20000000066 */
[----:B------:R-:W-:Y:S01]  /*16920*/  MOV R210, R66 ;  /* 0x0000004200d27202 */ /* 0x000fe20000000f00 */
[C---:B------:R-:W-:Y:S01]  /*16930*/  FFMA R116, R56.reuse, R67, R116 ;  /* 0x0000004338747223 */ /* 0x040fe20000000074 */
[C---:B------:R-:W-:Y:S01]  /*16940*/  FFMA R118, R67.reuse, R57, R118 ;  /* 0x0000003943767223 */ /* 0x040fe20000000076 */
[C---:B------:R-:W-:Y:S01]  /*16950*/  FFMA R212, R67.reuse, R58, R212 ;  /* 0x0000003a43d47223 */ /* 0x040fe200000000d4 */
[----:B------:R-:W-:Y:S01]  /*16960*/  FFMA R213, R67, R59, R213 ;  /* 0x0000003b43d57223 */ /* 0x000fe200000000d5 */
[----:B------:R-:W0:Y:S04]  /*16970*/  LDS.128 R96, [R2+0x320] ;  /* 0x0003200002607984 */ /* 0x000e280000000c00 */
[----:B------:R-:W1:Y:S01]  /*16980*/  LDS.128 R64, [R2+0x110] ;  /* 0x0001100002407984 */ /* 0x000e620000000c00 */
        /* <DEDUP_REMOVED lines=11> */
[----:B------:R-:W-:Y:S01]  /*16a40*/  FFMA R214, R96, R59, R214 ;  /* 0x0000003b60d67223 */ /* 0x000fe200000000d6 */
[C---:B-1----:R-:W-:Y:S01]  /*16a50*/  FFMA R132, R64.reuse, R56, R132 ;  /* 0x0000003840847223 */ /* 0x042fe20000000084 */
[C---:B------:R-:W-:Y:S01]  /*16a60*/  FFMA R141, R64.reuse, R57, R141 ;  /* 0x00000039408d7223 */ /* 0x040fe2000000008d */
[C---:B------:R-:W-:Y:S01]  /*16a70*/  FFMA R140, R64.reuse, R58, R140 ;  /* 0x0000003a408c7223 */ /* 0x040fe2000000008c */
[----:B------:R-:W-:-:S02]  /*16a80*/  FFMA R209, R64, R59, R209 ;  /* 0x0000003b40d17223 */ /* 0x000fc400000000d1 */
[----:B------:R-:W0:Y:S01]  /*16a90*/  LDS.128 R56, [R3+0x1a0] ;  /* 0x0001a00003387984 */ /* 0x000e220000000c00 */
[----:B------:R-:W-:Y:S01]  /*16aa0*/  FFMA R112, R78, R61, R112 ;  /* 0x0000003d4e707223 */ /* 0x000fe20000000070 */
[----:B------:R-:W-:Y:S01]  /*16ab0*/  FFMA R211, R72, R78, R211 ;  /* 0x0000004e48d37223 */ /* 0x000fe200000000d3 */
[-C--:B------:R-:W-:Y:S01]  /*16ac0*/  FFMA R76, R78, R73.reuse, R76 ;  /* 0x000000494e4c7223 */ /* 0x080fe2000000004c */
[CC--:B------:R-:W-:Y:S01]  /*16ad0*/  FFMA R123, R64.reuse, R72.reuse, R123 ;  /* 0x00000048407b7223 */ /* 0x0c0fe2000000007b */
[-C--:B------:R-:W-:Y:S01]  /*16ae0*/  FFMA R125, R64, R73.reuse, R125 ;  /* 0x00000049407d7223 */ /* 0x080fe2000000007d */
[C---:B------:R-:W-:Y:S01]  /*16af0*/  FFMA R215, R96.reuse, R72, R215 ;  /* 0x0000004860d77223 */ /* 0x040fe200000000d7 */
[----:B------:R-:W-:Y:S01]  /*16b00*/  FFMA R216, R96, R73, R216 ;  /* 0x0000004960d87223 */ /* 0x000fe200000000d8 */
[----:B------:R-:W-:Y:S01]  /*16b10*/  FFMA R86, R60, R53, R86 ;  /* 0x000000353c567223 */ /* 0x000fe20000000056 */
[C---:B------:R-:W-:Y:S01]  /*16b20*/  FFMA R90, R53.reuse, R61, R90 ;  /* 0x0000003d355a7223 */ /* 0x040fe2000000005a */
[----:B------:R-:W-:Y:S01]  /*16b30*/  FFMA R218, R72, R53, R218 ;  /* 0x0000003548da7223 */ /* 0x000fe200000000da */
[----:B------:R-:W-:Y:S01]  /*16b40*/  FFMA R219, R53, R73, R219 ;  /* 0x0000004935db7223 */ /* 0x000fe200000000db */
[----:B------:R-:W-:Y:S01]  /*16b50*/  MOV R78, R75 ;  /* 0x0000004b004e7202 */ /* 0x000fe20000000f00 */
[----:B------:R-:W1:Y:S01]  /*16b60*/  LDS R53, [R3+0x18c] ;  /* 0x00018c0003357984 */ /* 0x000e620000000800 */
[----:B0-----:R-:W-:-:S02]  /*16b70*/  MOV R59, R210 ;  /* 0x000000d2003b7202 */ /* 0x001fc40000000f00 */
[----:B------:R-:W-:Y:S02]  /*16b80*/  MOV R210, R74 ;  /* 0x0000004a00d27202 */ /* 0x000fe40000000f00 */
[----:B------:R-:W0:Y:S01]  /*16b90*/  LDS.128 R72, [R3+0x190] ;  /* 0x0001900003487984 */ /* 0x000e220000000c00 */
[CC--:B------:R-:W-:Y:S01]  /*16ba0*/  FFMA R127, R64.reuse, R60.reuse, R127 ;  /* 0x0000003c407f7223 */ /* 0x0c0fe2000000007f */
[-C--:B------:R-:W-:Y:S01]  /*16bb0*/  FFMA R137, R64, R61.reuse, R137 ;  /* 0x0000003d40897223 */ /* 0x080fe20000000089 */
[C---:B------:R-:W-:Y:S01]  /*16bc0*/  FFMA R77, R96.reuse, R60, R77 ;  /* 0x0000003c604d7223 */ /* 0x040fe2000000004d */
[----:B------:R-:W-:Y:S01]  /*16bd0*/  FFMA R110, R96, R61, R110 ;  /* 0x0000003d606e7223 */ /* 0x000fe2000000006e */
[----:B------:R-:W-:Y:S01]  /*16be0*/  FFMA R81, R56, R63, R81 ;  /* 0x0000003f38517223 */ /* 0x000fe20000000051 */
[C---:B------:R-:W-:Y:S01]  /*16bf0*/  FFMA R120, R63.reuse, R57, R120 ;  /* 0x000000393f787223 */ /* 0x040fe20000000078 */
[----:B------:R-:W-:Y:S01]  /*16c00*/  FFMA R220, R63, R58, R220 ;  /* 0x0000003a3fdc7223 */ /* 0x000fe200000000dc */
[-C--:B-1----:R-:W-:Y:S01]  /*16c10*/  FFMA R91, R53, R63.reuse, R91 ;  /* 0x0000003f355b7223 */ /* 0x082fe2000000005b */
[----:B0-----:R-:W-:Y:S01]  /*16c20*/  FFMA R130, R72, R63, R130 ;  /* 0x0000003f48827223 */ /* 0x001fe20000000082 */
[C---:B------:R-:W-:Y:S01]  /*16c30*/  FFMA R128, R63.reuse, R73, R128 ;  /* 0x000000493f807223 */ /* 0x040fe20000000080 */
[C---:B------:R-:W-:Y:S01]  /*16c40*/  FFMA R129, R63.reuse, R74, R129 ;  /* 0x0000004a3f817223 */ /* 0x040fe20000000081 */
[----:B------:R-:W-:Y:S01]  /*16c50*/  FFMA R138, R63, R75, R138 ;  /* 0x0000004b3f8a7223 */ /* 0x000fe2000000008a */
[----:B------:R-:W-:-:S02]  /*16c60*/  FFMA R64, R70, R73, R62 ;  /* 0x0000004946407223 */ /* 0x000fc4000000003e */
[----:B------:R-:W0:Y:S01]  /*16c70*/  LDS.128 R60, [R2+0x90] ;  /* 0x00009000023c7984 */ /* 0x000e220000000c00 */
[----:B------:R-:W-:Y:S01]  /*16c80*/  MOV R96, R224 ;  /* 0x000000e000607202 */ /* 0x000fe20000000f00 */
[CC--:B------:R-:W-:Y:S01]  /*16c90*/  FFMA R82, R53.reuse, R70.reuse, R82 ;  /* 0x0000004635527223 */ /* 0x0c0fe20000000052 */
[----:B------:R-:W-:Y:S01]  /*16ca0*/  FFMA R83, R72, R70, R83 ;  /* 0x0000004648537223 */ /* 0x000fe20000000053 */
[C---:B------:R-:W-:Y:S01]  /*16cb0*/  FFMA R87, R70.reuse, R74, R87 ;  /* 0x0000004a46577223 */ /* 0x040fe20000000057 */
[----:B------:R-:W-:Y:S01]  /*16cc0*/  FFMA R68, R70, R75, R68 ;  /* 0x0000004b46447223 */ /* 0x000fe20000000044 */
[----:B------:R-:W-:Y:S01]  /*16cd0*/  FFMA R69, R56, R70, R69 ;  /* 0x0000004638457223 */ /* 0x000fe20000000045 */
        /* <DEDUP_REMOVED lines=25> */
[C---:B0-----:R-:W-:Y:S01]  /*16e70*/  FFMA R224, R60.reuse, R73, R135 ;  /* 0x000000493ce07223 */ /* 0x041fe20000000087 */
[----:B------:R-:W-:Y:S01]  /*16e80*/  MOV R135, R96 ;  /* 0x0000006000877202 */ /* 0x000fe20000000f00 */
[C---:B------:R-:W-:Y:S01]  /*16e90*/  FFMA R96, R60.reuse, R74, R133 ;  /* 0x0000004a3c607223 */ /* 0x040fe20000000085 */
[----:B------:R-:W-:Y:S01]  /*16ea0*/  MOV R133, R223 ;  /* 0x000000df00857202 */ /* 0x000fe20000000f00 */
[C---:B------:R-:W-:Y:S01]  /*16eb0*/  FFMA R223, R60.reuse, R75, R134 ;  /* 0x0000004b3cdf7223 */ /* 0x040fe20000000086 */
[----:B------:R-:W-:Y:S01]  /*16ec0*/  MOV R134, R210 ;  /* 0x000000d200867202 */ /* 0x000fe20000000f00 */
[C---:B------:R-:W-:Y:S01]  /*16ed0*/  FFMA R210, R60.reuse, R56, R126 ;  /* 0x000000383cd27223 */ /* 0x040fe2000000007e */
[C---:B------:R-:W-:Y:S01]  /*16ee0*/  FFMA R97, R60.reuse, R72, R131 ;  /* 0x000000483c617223 */ /* 0x040fe20000000083 */
[----:B------:R-:W-:Y:S01]  /*16ef0*/  MOV R126, R225 ;  /* 0x000000e1007e7202 */ /* 0x000fe20000000f00 */
[C---:B------:R-:W-:Y:S01]  /*16f00*/  FFMA R94, R60.reuse, R53, R94 ;  /* 0x000000353c5e7223 */ /* 0x040fe2000000005e */
[C---:B------:R-:W-:Y:S01]  /*16f10*/  FFMA R131, R60.reuse, R57, R122 ;  /* 0x000000393c837223 */ /* 0x040fe2000000007a */
[-C--:B------:R-:W-:Y:S01]  /*16f20*/  FFMA R225, R60, R58.reuse, R52 ;  /* 0x0000003a3ce17223 */ /* 0x080fe20000000034 */
[----:B------:R-:W-:Y:S01]  /*16f30*/  FFMA R65, R79, R58, R76 ;  /* 0x0000003a4f417223 */ /* 0x000fe2000000004c */
[----:B------:R-:W-:-:S02]  /*16f40*/  MOV R60, R78 ;  /* 0x0000004e003c7202 */ /* 0x000fc40000000f00 */
[----:B------:R-:W0:Y:S01]  /*16f50*/  LDS.128 R76, [R2+0x2a0] ;  /* 0x0002a000024c7984 */ /* 0x000e220000000c00 */
[----:B------:R-:W-:Y:S01]  /*16f60*/  FFMA R52, R72, R54, R90 ;  /* 0x0000003648347223 */ /* 0x000fe2000000005a */
[----:B------:R-:W-:Y:S01]  /*16f70*/  MOV R90, R135 ;  /* 0x00000087005a7202 */ /* 0x000fe20000000f00 */
[C---:B------:R-:W-:Y:S01]  /*16f80*/  FFMA R135, R54.reuse, R74, R111 ;  /* 0x0000004a36877223 */ /* 0x040fe2000000006f */
[----:B------:R-:W-:Y:S01]  /*16f90*/  MOV R111, R139 ;  /* 0x0000008b006f7202 */ /* 0x000fe20000000f00 */
[----:B------:R-:W-:Y:S01]  /*16fa0*/  FFMA R139, R54, R75, R115 ;  /* 0x0000004b368b7223 */ /* 0x000fe20000000073 */
[----:B------:R-:W-:Y:S01]  /*16fb0*/  FFMA R217, R56, R54, R217 ;  /* 0x0000003638d97223 */ /* 0x000fe200000000d9 */
[C---:B------:R-:W-:Y:S01]  /*16fc0*/  FFMA R218, R54.reuse, R57, R218 ;  /* 0x0000003936da7223 */ /* 0x040fe200000000da */
[----:B------:R-:W-:Y:S01]  /*16fd0*/  FFMA R219, R54, R58, R219 ;  /* 0x0000003a36db7223 */ /* 0x000fe200000000db */
[C---:B0-----:R-:W-:Y:S01]  /*16fe0*/  FFMA R122, R76.reuse, R53, R101 ;  /* 0x000000354c7a7223 */ /* 0x041fe20000000065 */
[----:B------:R-:W-:Y:S01]  /*16ff0*/  MOV R101, R142 ;  /* 0x0000008e00657202 */ /* 0x000fe20000000f00 */
[C---:B------:R-:W-:Y:S01]  /*17000*/  FFMA R142, R76.reuse, R73, R116 ;  /* 0x000000494c8e7223 */ /* 0x040fe20000000074 */
[----:B------:R-:W-:Y:S01]  /*17010*/  MOV R116, R126 ;  /* 0x0000007e00747202 */ /* 0x000fe20000000f00 */
[C---:B------:R-:W-:Y:S01]  /*17020*/  FFMA R126, R76.reuse, R74, R118 ;  /* 0x0000004a4c7e7223 */ /* 0x040fe20000000076 */
[----:B------:R-:W-:Y:S01]  /*17030*/  MOV R118, R133 ;  /* 0x0000008500767202 */ /* 0x000fe20000000f00 */
[C---:B------:R-:W-:Y:S01]  /*17040*/  FFMA R133, R76.reuse, R57, R100 ;  /* 0x000000394c857223 */ /* 0x040fe20000000064 */
[----:B------:R-:W-:Y:S01]  /*17050*/  MOV R100, R143 ;  /* 0x0000008f00647202 */ /* 0x000fe20000000f00 */
[----:B------:R-:W-:Y:S01]  /*17060*/  FFMA R117, R76, R72, R117 ;  /* 0x000000484c757223 */ /* 0x000fe20000000075 */
[----:B------:R-:W-:Y:S01]  /*17070*/  MOV R72, R134 ;  /* 0x0000008600487202 */ /* 0x000fe20000000f00 */
[----:B------:R-:W-:Y:S01]  /*17080*/  FFMA R53, R53, R54, R86 ;  /* 0x0000003635357223 */ /* 0x000fe20000000056 */
[----:B------:R-:W-:Y:S01]  /*17090*/  FFMA R134, R54, R73, R103 ;  /* 0x0000004936867223 */ /* 0x000fe20000000067 */
[C---:B------:R-:W-:Y:S01]  /*170a0*/  FFMA R212, R76.reuse, R75, R212 ;  /* 0x0000004b4cd47223 */ /* 0x040fe200000000d4 */
[----:B------:R-:W-:Y:S01]  /*170b0*/  FFMA R143, R76, R58, R102 ;  /* 0x0000003a4c8f7223 */ /* 0x000fe20000000066 */
[----:B------:R-:W-:-:S02]  /*170c0*/  MOV R54, R100 ;  /* 0x0000006400367202 */ /* 0x000fc40000000f00 */
[----:B------:R-:W-:Y:S01]  /*170d0*/  MOV R73, R101 ;  /* 0x0000006500497202 */ /* 0x000fe20000000f00 */
[----:B------:R-:W-:Y:S01]  /*170e0*/  FFMA R213, R76, R56, R213 ;  /* 0x000000384cd57223 */ /* 0x000fe200000000d5 */
[----:B------:R-:W-:Y:S01]  /*170f0*/  MOV R75, R118 ;  /* 0x00000076004b7202 */ /* 0x000fe20000000f00 */
[----:B------:R-:W0:Y:S01]  /*17100*/  LDS.128 R100, [R3+0x220] ;  /* 0x0002200003647984 */ /* 0x000e220000000c00 */
[----:B------:R-:W-:-:S03]  /*17110*/  MOV R118, R59 ;  /* 0x0000003b00767202 */ /* 0x000fc60000000f00 */
[----:B------:R-:W1:Y:S01]  /*17120*/  LDS.128 R56, [R3+0x210] ;  /* 0x0002100003387984 */ /* 0x000e620000000c00 */
[----:B------:R-:W-:Y:S01]  /*17130*/  MOV R74, R60 ;  /* 0x0000003c004a7202 */ /* 0x000fe20000000f00 */
[C---:B0-----:R-:W-:Y:S01]  /*17140*/  FFMA R60, R61.reuse, R101, R210 ;  /* 0x000000653d3c7223 */ /* 0x041fe200000000d2 */
[----:B------:R-:W-:Y:S01]  /*17150*/  MOV R210, R72 ;  /* 0x0000004800d27202 */ /* 0x000fe20000000f00 */
[-C--:B------:R-:W-:Y:S01]  /*17160*/  FFMA R86, R100, R61.reuse, R223 ;  /* 0x0000003d64567223 */ /* 0x080fe200000000df */
[----:B------:R-:W-:Y:S01]  /*17170*/  MOV R72, R90 ;  /* 0x0000005a00487202 */ /* 0x000fe20000000f00 */
[C---:B-1----:R-:W-:Y:S01]  /*17180*/  FFMA R76, R56.reuse, R61, R94 ;  /* 0x0000003d384c7223 */ /* 0x042fe2000000005e */
[C---:B------:R-:W-:Y:S01]  /*17190*/  FFMA R97, R61.reuse, R57, R97 ;  /* 0x000000393d617223 */ /* 0x040fe20000000061 */
[C---:B------:R-:W-:Y:S01]  /*171a0*/  FFMA R94, R61.reuse, R58, R224 ;  /* 0x0000003a3d5e7223 */ /* 0x040fe200000000e0 */
[C---:B------:R-:W-:Y:S01]  /*171b0*/  FFMA R96, R61.reuse, R59, R96 ;  /* 0x0000003b3d607223 */ /* 0x040fe20000000060 */
[C---:B------:R-:W-:Y:S01]  /*171c0*/  FFMA R90, R61.reuse, R102, R131 ;  /* 0x000000663d5a7223 */ /* 0x040fe20000000083 */
[----:B------:R-:W-:Y:S01]  /*171d0*/  FFMA R61, R61, R103, R225 ;  /* 0x000000673d3d7223 */ /* 0x000fe200000000e1 */
[----:B------:R-:W-:Y:S01]  /*171e0*/  MOV R225, R111 ;  /* 0x0000006f00e17202 */ /* 0x000fe20000000f00 */
[----:B------:R-:W-:Y:S01]  /*171f0*/  FFMA R127, R56, R66, R127 ;  /* 0x00000042387f7223 */ /* 0x000fe2000000007f */
[----:B------:R-:W-:Y:S01]  /*17200*/  MOV R223, R116 ;  /* 0x0000007400df7202 */ /* 0x000fe20000000f00 */
        /* <DEDUP_REMOVED lines=15> */
[----:B------:R-:W-:Y:S01]  /*17300*/  MOV R71, R118 ;  /* 0x0000007600477202 */ /* 0x000fe20000000f00 */
[C---:B------:R-:W-:Y:S01]  /*17310*/  FFMA R66, R77.reuse, R102, R133 ;  /* 0x000000664d427223 */ /* 0x040fe20000000085 */
[C---:B------:R-:W-:Y:S01]  /*17320*/  FFMA R118, R77.reuse, R58, R142 ;  /* 0x0000003a4d767223 */ /* 0x040fe2000000008e */
[----:B------:R-:W-:Y:S01]  /*17330*/  FFMA R133, R77, R103, R143 ;  /* 0x000000674d857223 */ /* 0x000fe2000000008f */
[----:B------:R-:W-:-:S02]  /*17340*/  MOV R68, R75 ;  /* 0x0000004b00447202 */ /* 0x000fc40000000f00 */
[----:B------:R-:W-:Y:S02]  /*17350*/  MOV R69, R74 ;  /* 0x0000004a00457202 */ /* 0x000fe40000000f00 */
[----:B------:R-:W-:Y:S02]  /*17360*/  MOV R142, R73 ;  /* 0x00000049008e7202 */ /* 0x000fe40000000f00 */
[----:B------:R-:W-:Y:S02]  /*17370*/  MOV R143, R72 ;  /* 0x00000048008f7202 */ /* 0x000fe40000000f00 */
[----:B------:R-:W0:Y:S01]  /*17380*/  LDS.128 R72, [R2+0x10] ;  /* 0x0000100002487984 */ /* 0x000e220000000c00 */
        /* <DEDUP_REMOVED lines=15> */
[----:B------:R-:W-:Y:S01]  /*17480*/  MOV R128, R225 ;  /* 0x000000e100807202 */ /* 0x000fe20000000f00 */
[C---:B------:R-:W-:Y:S01]  /*17490*/  FFMA R225, R72.reuse, R59, R129 ;  /* 0x0000003b48e17223 */ /* 0x040fe20000000081 */
[C---:B------:R-:W-:Y:S01]  /*174a0*/  FFMA R91, R72.reuse, R101, R81 ;  /* 0x00000065485b7223 */ /* 0x040fe20000000051 */
[----:B------:R-:W-:Y:S01]  /*174b0*/  MOV R129, R232 ;  /* 0x000000e800817202 */ /* 0x000fe20000000f00 */
[C---:B------:R-:W-:Y:S01]  /*174c0*/  FFMA R213, R72.reuse, R57, R130 ;  /* 0x0000003948d57223 */ /* 0x040fe20000000082 */
[----:B------:R-:W-:Y:S01]  /*174d0*/  MOV R81, R223 ;  /* 0x000000df00517202 */ /* 0x000fe20000000f00 */
[C---:B------:R-:W-:Y:S01]  /*174e0*/  FFMA R232, R72.reuse, R100, R138 ;  /* 0x0000006448e87223 */ /* 0x040fe2000000008a */
[----:B------:R-:W-:Y:S01]  /*174f0*/  FFMA R223, R72, R102, R120 ;  /* 0x0000006648df7223 */ /* 0x000fe20000000078 */
[----:B------:R-:W-:-:S02]  /*17500*/  MOV R130, R71 ;  /* 0x0000004700827202 */ /* 0x000fc40000000f00 */
[----:B------:R-:W-:Y:S02]  /*17510*/  MOV R138, R69 ;  /* 0x00000045008a7202 */ /* 0x000fe40000000f00 */
[----:B------:R-:W-:Y:S02]  /*17520*/  MOV R120, R68 ;  /* 0x0000004400787202 */ /* 0x000fe40000000f00 */
[----:B------:R-:W0:Y:S01]  /*17530*/  LDS.128 R68, [R2+0x220] ;  /* 0x0002200002447984 */ /* 0x000e220000000c00 */
[----:B------:R-:W-:Y:S01]  /*17540*/  FFMA R220, R72, R103, R220 ;  /* 0x0000006748dc7223 */ /* 0x000fe200000000dc */
[----:B------:R-:W-:Y:S01]  /*17550*/  MOV R72, R210 ;  /* 0x000000d200487202 */ /* 0x000fe20000000f00 */
        /* <DEDUP_REMOVED lines=9> */
[C---:B------:R-:W-:Y:S01]  /*175f0*/  FFMA R211, R68.reuse, R102, R211 ;  /* 0x0000006644d37223 */ /* 0x040fe200000000d3 */
[----:B------:R-:W-:Y:S01]  /*17600*/  FFMA R65, R68, R103, R65 ;  /* 0x0000006744417223 */ /* 0x000fe20000000041 */
[-C--:B------:R-:W-:Y:S01]  /*17610*/  FFMA R124, R100, R55.reuse, R139 ;  /* 0x00000037647c7223 */ /* 0x080fe2000000008b */
[----:B------:R-:W-:Y:S01]  /*17620*/  FFMA R68, R56, R55, R53 ;  /* 0x0000003738447223 */ /* 0x000fe20000000035 */
[----:B------:R-:W-:Y:S01]  /*17630*/  MOV R100, R128 ;  /* 0x0000008000647202 */ /* 0x000fe20000000f00 */
[----:B------:R-:W-:Y:S01]  /*17640*/  FFMA R128, R55, R101, R217 ;  /* 0x0000006537807223 */ /* 0x000fe200000000d9 */
[----:B------:R-:W-:-:S02]  /*17650*/  MOV R53, R120 ;  /* 0x0000007800357202 */ /* 0x000fc40000000f00 */
        /* <DEDUP_REMOVED lines=9> */
[----:B------:R-:W-:Y:S01]  /*176f0*/  LDS R135, [R3+0x2b0] ;  /* 0x0002b00003877984 */ /* 0x000fe20000000800 */
[----:B------:R-:W-:-:S03]  /*17700*/  MOV R219, R54 ;  /* 0x0000003600db7202 */ /* 0x000fc60000000f00 */
[----:B------:R-:W0:Y:S01]  /*17710*/  LDS.128 R52, [R3+0x290] ;  /* 0x0002900003347984 */ /* 0x000e220000000c00 */
[----:B------:R-:W-:-:S03]  /*17720*/  MOV R139, R56 ;  /* 0x00000038008b7202 */ /* 0x000fc60000000f00 */
[----:B------:R-:W1:Y:S01]  /*17730*/  LDS.128 R56, [R3+0x2a0] ;  /* 0x0002a00003387984 */ /* 0x000e620000000c00 */
[----:B------:R-:W-:Y:S02]  /*17740*/  MOV R103, R81 ;  /* 0x0000005100677202 */ /* 0x000fe40000000f00 */
[----:B------:R-:W-:Y:S01]  /*17750*/  MOV R102, R113 ;  /* 0x0000007100667202 */ /* 0x000fe20000000f00 */
[-C--:B0-----:R-:W-:Y:S01]  /*17760*/  FFMA R81, R53, R73.reuse, R224 ;  /* 0x0000004935517223 */ /* 0x081fe200000000e0 */
[----:B------:R-:W-:Y:S01]  /*17770*/  MOV R224, R72 ;  /* 0x0000004800e07202 */ /* 0x000fe20000000f00 */
[----:B------:R-:W-:Y:S01]  /*17780*/  FFMA R72, R73, R54, R213 ;  /* 0x0000003649487223 */ /* 0x000fe200000000d5 */
[----:B------:R-:W-:Y:S01]  /*17790*/  MOV R213, R114 ;  /* 0x0000007200d57202 */ /* 0x000fe20000000f00 */
[----:B-1----:R-:W-:Y:S01]  /*177a0*/  FFMA R114, R56, R73, R225 ;  /* 0x0000004938727223 */ /* 0x002fe200000000e1 */
[----:B------:R-:W-:Y:S02]  /*177b0*/  MOV R225, R102 ;  /* 0x0000006600e17202 */ /* 0x000fe40000000f00 */
[----:B------:R-:W-:-:S02]  /*177c0*/  MOV R102, R218 ;  /* 0x000000da00667202 */ /* 0x000fc40000000f00 */
[----:B------:R-:W-:Y:S01]  /*177d0*/  MOV R218, R139 ;  /* 0x0000008b00da7202 */ /* 0x000fe20000000f00 */
        /* <DEDUP_REMOVED lines=9> */
[----:B------:R-:W-:Y:S01]  /*17870*/  MOV R60, R213 ;  /* 0x000000d5003c7202 */ /* 0x000fe20000000f00 */
[----:B------:R-:W-:Y:S01]  /*17880*/  FFMA R127, R53, R67, R127 ;  /* 0x00000043357f7223 */ /* 0x000fe2000000007f */
[----:B------:R-:W-:Y:S01]  /*17890*/  MOV R69, R217 ;  /* 0x000000d900457202 */ /* 0x000fe20000000f00 */
        /* <DEDUP_REMOVED lines=8> */
[----:B------:R-:W-:-:S02]  /*17920*/  FFMA R217, R78, R59, R66 ;  /* 0x0000003b4ed97223 */ /* 0x000fc40000000042 */
[----:B------:R-:W0:Y:S01]  /*17930*/  LDS.128 R64, [R2+0x1a0] ;  /* 0x0001a00002407984 */ /* 0x000e220000000c00 */
[C---:B------:R-:W-:Y:S01]  /*17940*/  FFMA R113, R73.reuse, R55, R98 ;  /* 0x0000003749717223 */ /* 0x040fe20000000062 */
[----:B------:R-:W-:Y:S01]  /*17950*/  FFMA R98, R73, R59, R223 ;  /* 0x0000003b49627223 */ /* 0x000fe200000000df */
[----:B------:R-:W-:Y:S01]  /*17960*/  FFMA R76, R53, R62, R76 ;  /* 0x0000003e354c7223 */ /* 0x000fe2000000004c */
[C---:B------:R-:W-:Y:S01]  /*17970*/  FFMA R97, R62.reuse, R54, R97 ;  /* 0x000000363e617223 */ /* 0x040fe20000000061 */
        /* <DEDUP_REMOVED lines=8> */
[CC--:B------:R-:W-:Y:S01]  /*17a00*/  FFMA R126, R78.reuse, R57.reuse, R126 ;  /* 0x000000394e7e7223 */ /* 0x0c0fe2000000007e */
[----:B------:R-:W-:Y:S01]  /*17a10*/  FFMA R117, R78, R58, R117 ;  /* 0x0000003a4e757223 */ /* 0x000fe20000000075 */
[----:B------:R-:W-:Y:S01]  /*17a20*/  FFMA R133, R135, R78, R133 ;  /* 0x0000004e87857223 */ /* 0x000fe20000000085 */
[----:B------:R-:W-:Y:S01]  /*17a30*/  MOV R61, R224 ;  /* 0x000000e0003d7202 */ /* 0x000fe20000000f00 */
[----:B------:R-:W-:Y:S01]  /*17a40*/  FFMA R52, R73, R57, R232 ;  /* 0x0000003949347223 */ /* 0x000fe200000000e8 */
[----:B------:R-:W-:-:S02]  /*17a50*/  MOV R78, R219 ;  /* 0x000000db004e7202 */ /* 0x000fc40000000f00 */
[----:B------:R-:W-:Y:S01]  /*17a60*/  MOV R232, R103 ;  /* 0x0000006700e87202 */ /* 0x000fe20000000f00 */
[C---:B0-----:R-:W-:Y:S01]  /*17a70*/  FFMA R223, R64.reuse, R53, R82 ;  /* 0x0000003540df7223 */ /* 0x041fe20000000052 */
[----:B------:R-:W-:Y:S01]  /*17a80*/  MOV R82, R218 ;  /* 0x000000da00527202 */ /* 0x000fe20000000f00 */
[C---:B------:R-:W-:Y:S01]  /*17a90*/  FFMA R224, R64.reuse, R54, R83 ;  /* 0x0000003640e07223 */ /* 0x040fe20000000053 */
[C---:B------:R-:W-:Y:S01]  /*17aa0*/  FFMA R218, R64.reuse, R56, R87 ;  /* 0x0000003840da7223 */ /* 0x040fe20000000057 */
[----:B------:R-:W-:Y:S01]  /*17ab0*/  FFMA R219, R64, R57, R115 ;  /* 0x0000003940db7223 */ /* 0x000fe20000000073 */
[----:B------:R-:W-:Y:S02]  /*17ac0*/  MOV R87, R102 ;  /* 0x0000006600577202 */ /* 0x000fe40000000f00 */
[----:B------:R-:W-:Y:S02]  /*17ad0*/  MOV R83, R101 ;  /* 0x0000006500537202 */ /* 0x000fe40000000f00 */
[----:B------:R-:W-:-:S02]  /*17ae0*/  MOV R115, R100 ;  /* 0x0000006400737202 */ /* 0x000fc40000000f00 */
[----:B------:R-:W0:Y:S01]  /*17af0*/  LDS.128 R100, [R2+0x3b0] ;  /* 0x0003b00002647984 */ /* 0x000e220000000c00 */
        /* <DEDUP_REMOVED lines=14> */
[C---:B0-----:R-:W-:Y:S01]  /*17be0*/  FFMA R119, R100.reuse, R55, R119 ;  /* 0x0000003764777223 */ /* 0x041fe20000000077 */
[C---:B------:R-:W-:Y:S01]  /*17bf0*/  FFMA R64, R100.reuse, R53, R68 ;  /* 0x0000003564407223 */ /* 0x040fe20000000044 */
[----:B------:R-:W-:Y:S01]  /*17c00*/  MOV R55, R69 ;  /* 0x0000004500377202 */ /* 0x000fe20000000f00 */
[C---:B------:R-:W-:Y:S01]  /*17c10*/  FFMA R120, R100.reuse, R56, R120 ;  /* 0x0000003864787223 */ /* 0x040fe20000000078 */
[----:B------:R-:W0:Y:S01]  /*17c20*/  LDS.64 R68, [R3+0x330] ;  /* 0x0003300003447984 */ /* 0x000e220000000a00 */
[C---:B------:R-:W-:Y:S01]  /*17c30*/  FFMA R124, R100.reuse, R57, R124 ;  /* 0x00000039647c7223 */ /* 0x040fe2000000007c */
[C---:B------:R-:W-:Y:S01]  /*17c40*/  FFMA R128, R100.reuse, R58, R128 ;  /* 0x0000003a64807223 */ /* 0x040fe20000000080 */
[C---:B------:R-:W-:Y:S01]  /*17c50*/  FFMA R129, R100.reuse, R59, R129 ;  /* 0x0000003b64817223 */ /* 0x040fe20000000081 */
[----:B------:R-:W-:Y:S01]  /*17c60*/  MOV R53, R115 ;  /* 0x0000007300357202 */ /* 0x000fe20000000f00 */
[----:B------:R-:W-:Y:S01]  /*17c70*/  FFMA R130, R100, R135, R130 ;  /* 0x0000008764827223 */ /* 0x000fe20000000082 */
[----:B------:R-:W1:Y:S01]  /*17c80*/  LDS.128 R56, [R3+0x320] ;  /* 0x0003200003387984 */ /* 0x000e620000000c00 */
[----:B------:R-:W-:-:S02]  /*17c90*/  MOV R115, R61 ;  /* 0x0000003d00737202 */ /* 0x000fc40000000f00 */
[----:B------:R-:W-:Y:S02]  /*17ca0*/  MOV R135, R60 ;  /* 0x0000003c00877202 */ /* 0x000fe40000000f00 */
[----:B------:R-:W2:Y:S01]  /*17cb0*/  LDS.64 R60, [R3+0x318] ;  /* 0x00031800033c7984 */ /* 0x000ea20000000a00 */
[----:B------:R-:W-:Y:S01]  /*17cc0*/  FFMA R112, R100, R54, R112 ;  /* 0x0000003664707223 */ /* 0x000fe20000000070 */
[----:B------:R-:W-:Y:S01]  /*17cd0*/  MOV R54, R78 ;  /* 0x0000004e00367202 */ /* 0x000fe20000000f00 */
[----:B0-----:R-:W-:Y:S01]  /*17ce0*/  FFMA R78, R68, R74, R98 ;  /* 0x0000004a444e7223 */ /* 0x001fe20000000062 */
[----:B------:R-:W-:Y:S01]  /*17cf0*/  MOV R98, R82 ;  /* 0x0000005200627202 */ /* 0x000fe20000000f00 */
[C---:B------:R-:W-:Y:S01]  /*17d00*/  FFMA R73, R74.reuse, R69, R73 ;  /* 0x000000454a497223 */ /* 0x040fe20000000049 */
[----:B-1----:R-:W-:Y:S01]  /*17d10*/  FFMA R82, R74, R58, R52 ;  /* 0x0000003a4a527223 */ /* 0x002fe20000000034 */
[----:B------:R-:W-:Y:S01]  /*17d20*/  MOV R52, R83 ;  /* 0x0000005300347202 */ /* 0x000fe20000000f00 */
[-C--:B------:R-:W-:Y:S01]  /*17d30*/  FFMA R113, R56, R74.reuse, R113 ;  /* 0x0000004a38717223 */ /* 0x080fe20000000071 */
[C---:B------:R-:W-:Y:S01]  /*17d40*/  FFMA R114, R74.reuse, R57, R114 ;  /* 0x000000394a727223 */ /* 0x040fe20000000072 */
[----:B------:R-:W-:Y:S01]  /*17d50*/  FFMA R91, R74, R59, R91 ;  /* 0x0000003b4a5b7223 */ /* 0x000fe2000000005b */
[-C--:B--2---:R-:W-:Y:S01]  /*17d60*/  FFMA R83, R63, R61.reuse, R97 ;  /* 0x0000003d3f537223 */ /* 0x084fe20000000061 */
[----:B------:R-:W-:Y:S01]  /*17d70*/  FFMA R81, R60, R74, R81 ;  /* 0x0000004a3c517223 */ /* 0x000fe20000000051 */
[----:B------:R-:W-:Y:S01]  /*17d80*/  FFMA R72, R74, R61, R72 ;  /* 0x0000003d4a487223 */ /* 0x000fe20000000048 */
[----:B------:R-:W-:Y:S01]  /*17d90*/  MOV R97, R87 ;  /* 0x0000005700617202 */ /* 0x000fe20000000f00 */
[C---:B------:R-:W-:Y:S01]  /*17da0*/  FFMA R74, R65.reuse, R61, R224 ;  /* 0x0000003d414a7223 */ /* 0x040fe200000000e0 */
[C---:B------:R-:W-:Y:S01]  /*17db0*/  FFMA R121, R65.reuse, R57, R218 ;  /* 0x0000003941797223 */ /* 0x040fe200000000da */
[----:B------:R-:W-:Y:S01]  /*17dc0*/  MOV R224, R115 ;  /* 0x0000007300e07202 */ /* 0x000fe20000000f00 */
[----:B------:R-:W-:Y:S01]  /*17dd0*/  FFMA R100, R60, R65, R223 ;  /* 0x000000413c647223 */ /* 0x000fe200000000df */
[----:B------:R-:W-:Y:S01]  /*17de0*/  MOV R218, R135 ;  /* 0x0000008700da7202 */ /* 0x000fe20000000f00 */
[----:B------:R-:W-:Y:S01]  /*17df0*/  FFMA R116, R68, R65, R116 ;  /* 0x0000004144747223 */ /* 0x000fe20000000074 */
[C---:B------:R-:W-:Y:S01]  /*17e00*/  FFMA R111, R65.reuse, R69, R111 ;  /* 0x00000045416f7223 */ /* 0x040fe2000000006f */
[----:B------:R-:W-:Y:S01]  /*17e10*/  FFMA R115, R56, R65, R99 ;  /* 0x0000004138737223 */ /* 0x000fe20000000063 */
[-C--:B------:R-:W-:Y:S01]  /*17e20*/  FFMA R135, R65, R58.reuse, R219 ;  /* 0x0000003a41877223 */ /* 0x080fe200000000db */
[-C--:B------:R-:W-:Y:S01]  /*17e30*/  FFMA R76, R60, R63.reuse, R76 ;  /* 0x0000003f3c4c7223 */ /* 0x080fe2000000004c */
[----:B------:R-:W-:Y:S01]  /*17e40*/  FFMA R90, R68, R63, R90 ;  /* 0x0000003f445a7223 */ /* 0x000fe2000000005a */
[C---:B------:R-:W-:Y:S01]  /*17e50*/  FFMA R87, R63.reuse, R69, R62 ;  /* 0x000000453f577223 */ /* 0x040fe2000000003e */
[----:B------:R-:W-:Y:S01]  /*17e60*/  FFMA R94, R56, R63, R94 ;  /* 0x0000003f385e7223 */ /* 0x000fe2000000005e */
[C---:B------:R-:W-:Y:S01]  /*17e70*/  FFMA R95, R63.reuse, R57, R96 ;  /* 0x000000393f5f7223 */ /* 0x040fe20000000060 */
[C---:B------:R-:W-:Y:S01]  /*17e80*/  FFMA R86, R63.reuse, R58, R86 ;  /* 0x0000003a3f567223 */ /* 0x040fe20000000056 */
[-C--:B------:R-:W-:Y:S01]  /*17e90*/  FFMA R134, R63, R59.reuse, R134 ;  /* 0x0000003b3f867223 */ /* 0x080fe20000000086 */
[----:B------:R-:W-:Y:S01]  /*17ea0*/  FFMA R65, R65, R59, R220 ;  /* 0x0000003b41417223 */ /* 0x000fe200000000dc */
[-C--:B------:R-:W-:Y:S01]  /*17eb0*/  FFMA R210, R60, R70.reuse, R210 ;  /* 0x000000463cd27223 */ /* 0x080fe200000000d2 */
[----:B------:R-:W-:Y:S01]  /*17ec0*/  FFMA R139, R70, R61, R139 ;  /* 0x0000003d468b7223 */ /* 0x000fe2000000008b */
[-C--:B------:R-:W-:Y:S01]  /*17ed0*/  FFMA R211, R68, R70.reuse, R211 ;  /* 0x0000004644d37223 */ /* 0x080fe200000000d3 */
[----:B------:R-:W-:Y:S01]  /*17ee0*/  FFMA R212, R70, R69, R212 ;  /* 0x0000004546d47223 */ /* 0x000fe200000000d4 */
[----:B------:R-:W-:Y:S01]  /*17ef0*/  FFMA R136, R56, R70, R136 ;  /* 0x0000004638887223 */ /* 0x000fe20000000088 */
[C---:B------:R-:W-:Y:S01]  /*17f00*/  FFMA R138, R70.reuse, R57, R138 ;  /* 0x00000039468a7223 */ /* 0x040fe2000000008a */
[C---:B------:R-:W-:Y:S01]  /*17f10*/  FFMA R142, R70.reuse, R58, R142 ;  /* 0x0000003a468e7223 */ /* 0x040fe2000000008e */
[----:B------:R-:W-:Y:S01]  /*17f20*/  FFMA R143, R70, R59, R143 ;  /* 0x0000003b468f7223 */ /* 0x000fe2000000008f */
[----:B------:R-:W-:-:S02]  /*17f30*/  MOV R70, R97 ;  /* 0x0000006100467202 */ /* 0x000fc40000000f00 */
[----:B------:R-:W-:Y:S02]  /*17f40*/  MOV R62, R52 ;  /* 0x00000034003e7202 */ /* 0x000fe40000000f00 */
[----:B------:R-:W-:Y:S02]  /*17f50*/  MOV R63, R98 ;  /* 0x00000062003f7202 */ /* 0x000fe40000000f00 */
[----:B------:R-:W-:Y:S01]  /*17f60*/  MOV R223, R55 ;  /* 0x0000003700df7202 */ /* 0x000fe20000000f00 */
[----:B------:R-:W0:Y:S01]  /*17f70*/  LDS.128 R96, [R2+0x330] ;  /* 0x0003300002607984 */ /* 0x000e220000000c00 */
[----:B------:R-:W-:Y:S02]  /*17f80*/  MOV R220, R54 ;  /* 0x0000003600dc7202 */ /* 0x000fe40000000f00 */
[----:B------:R-:W-:Y:S02]  /*17f90*/  MOV R219, R53 ;  /* 0x0000003500db7202 */ /* 0x000fe40000000f00 */
[----:B------:R-:W1:Y:S01]  /*17fa0*/  LDS.128 R52, [R2+0x120] ;  /* 0x0001200002347984 */ /* 0x000e620000000c00 */
[C---:B------:R-:W-:Y:S01]  /*17fb0*/  FFMA R217, R68.reuse, R79, R217 ;  /* 0x0000004f44d97223 */ /* 0x040fe200000000d9 */
[----:B------:R-:W-:Y:S01]  /*17fc0*/  FFMA R133, R79, R69, R133 ;  /* 0x000000454f857223 */ /* 0x000fe20000000085 */
[----:B------:R-:W-:Y:S01]  /*17fd0*/  FFMA R129, R68, R101, R129 ;  /* 0x0000006544817223 */ /* 0x000fe20000000081 */
        /* <DEDUP_REMOVED lines=23> */
[-C--:B------:R-:W-:Y:S01]  /*18150*/  FFMA R209, R52, R59.reuse, R209 ;  /* 0x0000003b34d17223 */ /* 0x080fe200000000d1 */
[----:B------:R-:W-:Y:S01]  /*18160*/  FFMA R214, R96, R59, R214 ;  /* 0x0000003b60d67223 */ /* 0x000fe200000000d6 */
[----:B------:R-:W-:Y:S01]  /*18170*/  MOV R68, R220 ;  /* 0x000000dc00447202 */ /* 0x000fe20000000f00 */
[CC--:B------:R-:W-:Y:S01]  /*18180*/  FFMA R127, R52.reuse, R60.reuse, R127 ;  /* 0x0000003c347f7223 */ /* 0x0c0fe2000000007f */
[----:B------:R-:W-:Y:S01]  /*18190*/  MOV R69, R223 ;  /* 0x000000df00457202 */ /* 0x000fe20000000f00 */
[-C--:B------:R-:W-:Y:S01]  /*181a0*/  FFMA R137, R52, R61.reuse, R137 ;  /* 0x0000003d34897223 */ /* 0x080fe20000000089 */
[C---:B------:R-:W-:Y:S01]  /*181b0*/  FFMA R77, R96.reuse, R60, R77 ;  /* 0x0000003c604d7223 */ /* 0x040fe2000000004d */
[----:B------:R-:W-:Y:S01]  /*181c0*/  FFMA R110, R96, R61, R110 ;  /* 0x0000003d606e7223 */ /* 0x000fe2000000006e */
[----:B------:R-:W-:Y:S01]  /*181d0*/  MOV R223, R63 ;  /* 0x0000003f00df7202 */ /* 0x000fe20000000f00 */
[----:B------:R-:W0:Y:S01]  /*181e0*/  LDS.128 R56, [R3+0x3b0] ;  /* 0x0003b00003387984 */ /* 0x000e220000000c00 */
[----:B------:R-:W-:-:S03]  /*181f0*/  MOV R220, R62 ;  /* 0x0000003e00dc7202 */ /* 0x000fc60000000f00 */
[----:B------:R-:W1:Y:S04]  /*18200*/  LDS R59, [R3+0x39c] ;  /* 0x00039c00033b7984 */ /* 0x000e680000000800 */
[----:B------:R-:W2:Y:S01]  /*18210*/  LDS.128 R60, [R3+0x3a0] ;  /* 0x0003a000033c7984 */ /* 0x000ea20000000c00 */
[C---:B0-----:R-:W-:Y:S01]  /*18220*/  FFMA R209, R56.reuse, R53, R209 ;  /* 0x0000003538d17223 */ /* 0x041fe200000000d1 */
[C---:B------:R-:W-:Y:S01]  /*18230*/  FFMA R123, R53.reuse, R57, R123 ;  /* 0x00000039357b7223 */ /* 0x040fe2000000007b */
[-C--:B------:R-:W-:Y:S01]  /*18240*/  FFMA R125, R53, R58.reuse, R125 ;  /* 0x0000003a357d7223 */ /* 0x080fe2000000007d */
[----:B------:R-:W-:Y:S01]  /*18250*/  FFMA R91, R56, R75, R91 ;  /* 0x0000004b385b7223 */ /* 0x000fe2000000005b */
[C---:B-1----:R-:W-:Y:S01]  /*18260*/  FFMA R127, R59.reuse, R53, R127 ;  /* 0x000000353b7f7223 */ /* 0x042fe2000000007f */
[----:B------:R-:W-:Y:S01]  /*18270*/  FFMA R81, R59, R75, R81 ;  /* 0x0000004b3b517223 */ /* 0x000fe20000000051 */
[C---:B------:R-:W-:Y:S01]  /*18280*/  FFMA R96, R75.reuse, R57, R78 ;  /* 0x000000394b607223 */ /* 0x040fe2000000004e */
[----:B------:R-:W-:Y:S01]  /*18290*/  FFMA R101, R75, R58, R73 ;  /* 0x0000003a4b657223 */ /* 0x000fe20000000049 */
[C---:B--2---:R-:W-:Y:S01]  /*182a0*/  FFMA R137, R60.reuse, R53, R137 ;  /* 0x000000353c897223 */ /* 0x044fe20000000089 */
[C---:B------:R-:W-:Y:S01]  /*182b0*/  FFMA R132, R53.reuse, R61, R132 ;  /* 0x0000003d35847223 */ /* 0x040fe20000000084 */
[CC--:B------:R-:W-:Y:S01]  /*182c0*/  FFMA R141, R53.reuse, R62.reuse, R141 ;  /* 0x0000003e358d7223 */ /* 0x0c0fe2000000008d */
[----:B------:R-:W-:Y:S01]  /*182d0*/  FFMA R140, R53, R63, R140 ;  /* 0x0000003f358c7223 */ /* 0x000fe2000000008c */
[C---:B------:R-:W-:Y:S01]  /*182e0*/  FFMA R52, R60.reuse, R75, R72 ;  /* 0x0000004b3c347223 */ /* 0x040fe20000000048 */
[C---:B------:R-:W-:Y:S01]  /*182f0*/  FFMA R113, R75.reuse, R61, R113 ;  /* 0x0000003d4b717223 */ /* 0x040fe20000000071 */
[C---:B------:R-:W-:Y:S01]  /*18300*/  FFMA R114, R75.reuse, R62, R114 ;  /* 0x0000003e4b727223 */ /* 0x040fe20000000072 */
[----:B------:R-:W-:Y:S01]  /*18310*/  FFMA R82, R75, R63, R82 ;  /* 0x0000003f4b527223 */ /* 0x000fe20000000052 */
[----:B------:R-:W-:-:S02]  /*18320*/  FFMA R53, R60, R66, R74 ;  /* 0x000000423c357223 */ /* 0x000fc4000000004a */
[----:B------:R-:W0:Y:S01]  /*18330*/  LDS.128 R72, [R2+0xa0] ;  /* 0x0000a00002487984 */ /* 0x000e220000000c00 */
[----:B------:R-:W-:Y:S01]  /*18340*/  MOV R79, R219 ;  /* 0x000000db004f7202 */ /* 0x000fe20000000f00 */
[C---:B------:R-:W-:Y:S01]  /*18350*/  FFMA R100, R59.reuse, R66, R100 ;  /* 0x000000423b647223 */ /* 0x040fe20000000064 */
[C---:B------:R-:W-:Y:S01]  /*18360*/  FFMA R115, R66.reuse, R61, R115 ;  /* 0x0000003d42737223 */ /* 0x040fe20000000073 */
        /* <DEDUP_REMOVED lines=11> */
[CC--:B------:R-:W-:Y:S01]  /*18420*/  FFMA R215, R97.reuse, R57.reuse, R215 ;  /* 0x0000003961d77223 */ /* 0x0c0fe200000000d7 */
[----:B------:R-:W-:Y:S01]  /*18430*/  FFMA R216, R97, R58, R216 ;  /* 0x0000003a61d87223 */ /* 0x000fe200000000d8 */
[C---:B0-----:R-:W-:Y:S01]  /*18440*/  FFMA R219, R72.reuse, R62, R95 ;  /* 0x0000003e48db7223 */ /* 0x041fe2000000005f */
[C---:B------:R-:W-:Y:S01]  /*18450*/  FFMA R95, R72.reuse, R56, R134 ;  /* 0x00000038485f7223 */ /* 0x040fe20000000086 */
[----:B------:R-:W-:Y:S01]  /*18460*/  MOV R134, R220 ;  /* 0x000000dc00867202 */ /* 0x000fe20000000f00 */
[C---:B------:R-:W-:Y:S01]  /*18470*/  FFMA R220, R72.reuse, R57, R90 ;  /* 0x0000003948dc7223 */ /* 0x040fe2000000005a */
[----:B------:R-:W-:Y:S01]  /*18480*/  MOV R90, R223 ;  /* 0x000000df005a7202 */ /* 0x000fe20000000f00 */
[C---:B------:R-:W-:Y:S01]  /*18490*/  FFMA R223, R72.reuse, R58, R87 ;  /* 0x0000003a48df7223 */ /* 0x040fe20000000057 */
[----:B------:R-:W-:Y:S01]  /*184a0*/  FFMA R97, R72, R59, R76 ;  /* 0x0000003b48617223 */ /* 0x000fe2000000004c */
[----:B------:R-:W-:-:S02]  /*184b0*/  MOV R87, R79 ;  /* 0x0000004f00577202 */ /* 0x000fc40000000f00 */
[----:B------:R-:W0:Y:S01]  /*184c0*/  LDS.128 R76, [R2+0x2b0] ;  /* 0x0002b000024c7984 */ /* 0x000e220000000c00 */
[C---:B------:R-:W-:Y:S01]  /*184d0*/  FFMA R83, R72.reuse, R60, R83 ;  /* 0x0000003c48537223 */ /* 0x040fe20000000053 */
[C---:B------:R-:W-:Y:S01]  /*184e0*/  FFMA R94, R72.reuse, R61, R94 ;  /* 0x0000003d485e7223 */ /* 0x040fe2000000005e */
[----:B------:R-:W-:Y:S01]  /*184f0*/  FFMA R86, R72, R63, R86 ;  /* 0x0000003f48567223 */ /* 0x000fe20000000056 */
[----:B------:R-:W-:Y:S01]  /*18500*/  MOV R72, R69 ;  /* 0x0000004500487202 */ /* 0x000fe20000000f00 */
[-C--:B------:R-:W-:Y:S01]  /*18510*/  FFMA R210, R59, R71.reuse, R210 ;  /* 0x000000473bd27223 */ /* 0x080fe200000000d2 */
        /* <DEDUP_REMOVED lines=10> */
[C---:B0-----:R-:W-:Y:S01]  /*185c0*/  FFMA R69, R76.reuse, R61, R118 ;  /* 0x0000003d4c457223 */ /* 0x041fe20000000076 */
[----:B------:R-:W-:Y:S01]  /*185d0*/  MOV R118, R70 ;  /* 0x0000004600767202 */ /* 0x000fe20000000f00 */
[C---:B------:R-:W-:Y:S01]  /*185e0*/  FFMA R70, R76.reuse, R63, R126 ;  /* 0x0000003f4c467223 */ /* 0x040fe2000000007e */
[----:B------:R-:W-:-:S02]  /*185f0*/  FFMA R71, R76, R60, R131 ;  /* 0x0000003c4c477223 */ /* 0x000fc40000000083 */
[----:B------:R-:W-:Y:S01]  /*18600*/  MOV R126, R118 ;  /* 0x00000076007e7202 */ /* 0x000fe20000000f00 */
[C---:B------:R-:W-:Y:S01]  /*18610*/  FFMA R118, R76.reuse, R56, R117 ;  /* 0x000000384c767223 */ /* 0x040fe20000000075 */
[----:B------:R-:W-:Y:S02]  /*18620*/  MOV R117, R218 ;  /* 0x000000da00757202 */ /* 0x000fe40000000f00 */
[----:B------:R-:W-:Y:S01]  /*18630*/  MOV R131, R68 ;  /* 0x0000004400837202 */ /* 0x000fe20000000f00 */
[C---:B------:R-:W-:Y:S01]  /*18640*/  FFMA R68, R76.reuse, R62, R122 ;  /* 0x0000003e4c447223 */ /* 0x040fe2000000007a */
[----:B------:R-:W-:Y:S01]  /*18650*/  FFMA R122, R59, R102, R64 ;  /* 0x000000663b7a7223 */ /* 0x000fe20000000040 */
[----:B------:R-:W-:Y:S01]  /*18660*/  MOV R64, R117 ;  /* 0x0000007500407202 */ /* 0x000fe20000000f00 */
[----:B------:R-:W-:Y:S01]  /*18670*/  FFMA R218, R76, R58, R133 ;  /* 0x0000003a4cda7223 */ /* 0x000fe20000000085 */
[----:B------:R-:W-:Y:S01]  /*18680*/  MOV R117, R126 ;  /* 0x0000007e00757202 */ /* 0x000fe20000000f00 */
[----:B------:R-:W-:Y:S01]  /*18690*/  FFMA R126, R60, R102, R112 ;  /* 0x000000663c7e7223 */ /* 0x000fe20000000070 */
[----:B------:R-:W-:Y:S01]  /*186a0*/  FFMA R133, R102, R62, R120 ;  /* 0x0000003e66857223 */ /* 0x000fe20000000078 */
[C---:B------:R-:W-:Y:S01]  /*186b0*/  FFMA R213, R76.reuse, R59, R213 ;  /* 0x0000003b4cd57223 */ /* 0x040fe200000000d5 */
[----:B------:R-:W-:Y:S01]  /*186c0*/  FFMA R217, R76, R57, R217 ;  /* 0x000000394cd97223 */ /* 0x000fe200000000d9 */
[----:B------:R-:W-:Y:S01]  /*186d0*/  MOV R112, R131 ;  /* 0x0000008300707202 */ /* 0x000fe20000000f00 */
[C---:B------:R-:W-:Y:S01]  /*186e0*/  FFMA R131, R102.reuse, R61, R119 ;  /* 0x0000003d66837223 */ /* 0x040fe20000000077 */
[----:B------:R-:W-:Y:S01]  /*186f0*/  MOV R120, R134 ;  /* 0x0000008600787202 */ /* 0x000fe20000000f00 */
[----:B------:R-:W-:Y:S01]  /*18700*/  FFMA R134, R102, R63, R124 ;  /* 0x0000003f66867223 */ /* 0x000fe2000000007c */
[----:B------:R-:W0:Y:S04]  /*18710*/  LDS.128 R56, [R3+0x420] ;  /* 0x0004200003387984 */ /* 0x000e280000000c00 */
[----:B------:R-:W1:Y:S01]  /*18720*/  LDS.128 R60, [R3+0x430] ;  /* 0x00043000033c7984 */ /* 0x000e620000000c00 */
[----:B------:R-:W-:Y:S01]  /*18730*/  MOV R102, R90 ;  /* 0x0000005a00667202 */ /* 0x000fe20000000f00 */
[-C--:B0-----:R-:W-:Y:S01]  /*18740*/  FFMA R90, R73, R58.reuse, R94 ;  /* 0x0000003a495a7223 */ /* 0x081fe2000000005e */
[C---:B------:R-:W-:Y:S01]  /*18750*/  FFMA R76, R56.reuse, R73, R97 ;  /* 0x00000049384c7223 */ /* 0x040fe20000000061 */
[----:B------:R-:W-:Y:S01]  /*18760*/  FFMA R100, R56, R67, R100 ;  /* 0x0000004338647223 */ /* 0x000fe20000000064 */
[----:B------:R-:W-:Y:S01]  /*18770*/  FFMA R115, R67, R58, R115 ;  /* 0x0000003a43737223 */ /* 0x000fe20000000073 */
[----:B-1----:R-:W-:Y:S01]  /*18780*/  FFMA R94, R73, R61, R95 ;  /* 0x0000003d495e7223 */ /* 0x002fe2000000005f */
        /* <DEDUP_REMOVED lines=14> */
[----:B------:R-:W-:Y:S01]  /*18870*/  MOV R65, R112 ;  /* 0x0000007000417202 */ /* 0x000fe20000000f00 */
[C---:B------:R-:W-:Y:S01]  /*18880*/  FFMA R112, R77.reuse, R57, R71 ;  /* 0x000000394d707223 */ /* 0x040fe20000000047 */
[----:B------:R-:W-:Y:S01]  /*18890*/  MOV R67, R117 ;  /* 0x0000007500437202 */ /* 0x000fe20000000f00 */
[C---:B------:R-:W-:Y:S01]  /*188a0*/  FFMA R54, R77.reuse, R58, R69 ;  /* 0x0000003a4d367223 */ /* 0x040fe20000000045 */
[----:B------:R-:W-:Y:S01]  /*188b0*/  FFMA R117, R77, R59, R68 ;  /* 0x0000003b4d757223 */ /* 0x000fe20000000044 */
[----:B------:R-:W-:-:S02]  /*188c0*/  FFMA R53, R60, R77, R70 ;  /* 0x0000004d3c357223 */ /* 0x000fc40000000046 */
[----:B------:R-:W0:Y:S01]  /*188d0*/  LDS.128 R68, [R2+0x20] ;  /* 0x0000200002447984 */ /* 0x000e220000000c00 */
[----:B------:R-:W-:Y:S02]  /*188e0*/  MOV R124, R87 ;  /* 0x00000057007c7202 */ /* 0x000fe40000000f00 */
[----:B------:R-:W-:Y:S01]  /*188f0*/  MOV R119, R72 ;  /* 0x0000004800777202 */ /* 0x000fe20000000f00 */
[C---:B------:R-:W-:Y:S01]  /*18900*/  FFMA R72, R73.reuse, R57, R83 ;  /* 0x0000003949487223 */ /* 0x040fe20000000053 */
[C---:B------:R-:W-:Y:S01]  /*18910*/  FFMA R83, R73.reuse, R59, R219 ;  /* 0x0000003b49537223 */ /* 0x040fe200000000db */
[----:B------:R-:W-:Y:S01]  /*18920*/  FFMA R86, R60, R73, R86 ;  /* 0x000000493c567223 */ /* 0x000fe20000000056 */
[C---:B------:R-:W-:Y:S01]  /*18930*/  FFMA R87, R73.reuse, R62, R220 ;  /* 0x0000003e49577223 */ /* 0x040fe200000000dc */
[----:B------:R-:W-:Y:S01]  /*18940*/  MOV R219, R124 ;  /* 0x0000007c00db7202 */ /* 0x000fe20000000f00 */
[----:B------:R-:W-:Y:S01]  /*18950*/  FFMA R73, R73, R63, R223 ;  /* 0x0000003f49497223 */ /* 0x000fe200000000df */
[----:B------:R-:W-:Y:S01]  /*18960*/  MOV R220, R102 ;  /* 0x0000006600dc7202 */ /* 0x000fe20000000f00 */
[C---:B------:R-:W-:Y:S01]  /*18970*/  FFMA R118, R77.reuse, R61, R118 ;  /* 0x0000003d4d767223 */ /* 0x040fe20000000076 */
[----:B------:R-:W-:Y:S01]  /*18980*/  MOV R124, R120 ;  /* 0x00000078007c7202 */ /* 0x000fe20000000f00 */
[C---:B------:R-:W-:Y:S01]  /*18990*/  FFMA R102, R77.reuse, R62, R217 ;  /* 0x0000003e4d667223 */ /* 0x040fe200000000d9 */
[----:B------:R-:W-:Y:S01]  /*189a0*/  MOV R223, R119 ;  /* 0x0000007700df7202 */ /* 0x000fe20000000f00 */
        /* <DEDUP_REMOVED lines=21> */
[----:B------:R-:W0:Y:S01]  /*18b00*/  LDS.128 R64, [R2+0x230] ;  /* 0x0002300002407984 */ /* 0x000e220000000c00 */
[C---:B------:R-:W-:Y:S01]  /*18b10*/  FFMA R91, R103.reuse, R57, R126 ;  /* 0x00000039675b7223 */ /* 0x040fe2000000007e */
        /* <DEDUP_REMOVED lines=12> */
[----:B------:R-:W-:Y:S01]  /*18be0*/  MOV R143, R124 ;  /* 0x0000007c008f7202 */ /* 0x000fe20000000f00 */
[----:B------:R-:W-:Y:S01]  /*18bf0*/  FFMA R64, R56, R103, R122 ;  /* 0x0000006738407223 */ /* 0x000fe2000000007a */
        /* <DEDUP_REMOVED lines=25> */
[----:B------:R-:W-:-:S02]  /*18d90*/  FFMA R210, R78, R61, R53 ;  /* 0x0000003d4ed27223 */ /* 0x000fc40000000035 */
[----:B------:R-:W0:Y:S01]  /*18da0*/  LDS.128 R52, [R2+0x1b0] ;  /* 0x0001b00002347984 */ /* 0x000e220000000c00 */
        /* <DEDUP_REMOVED lines=26> */
[C---:B0-----:R-:W-:Y:S01]  /*18f50*/  FFMA R77, R52.reuse, R59, R115 ;  /* 0x0000003b344d7223 */ /* 0x041fe20000000073 */
[C---:B------:R-:W-:Y:S01]  /*18f60*/  FFMA R99, R52.reuse, R61, R135 ;  /* 0x0000003d34637223 */ /* 0x040fe20000000087 */
[----:B------:R-:W-:Y:S01]  /*18f70*/  FFMA R212, R52, R57, R100 ;  /* 0x0000003934d47223 */ /* 0x000fe20000000064 */
[----:B------:R-:W-:-:S02]  /*18f80*/  MOV R115, R101 ;  /* 0x0000006500737202 */ /* 0x000fc40000000f00 */
[----:B------:R-:W-:Y:S02]  /*18f90*/  MOV R135, R103 ;  /* 0x0000006700877202 */ /* 0x000fe40000000f00 */
[----:B------:R-:W0:Y:S01]  /*18fa0*/  LDS.128 R100, [R2+0x3c0] ;  /* 0x0003c00002647984 */ /* 0x000e220000000c00 */
[----:B------:R-:W-:Y:S01]  /*18fb0*/  FFMA R119, R57, R78, R119 ;  /* 0x0000004e39777223 */ /* 0x000fe20000000077 */
        /* <DEDUP_REMOVED lines=17> */
[----:B------:R-:W1:Y:S04]  /*190d0*/  LDS.64 R60, [R3+0x528] ;  /* 0x00052800033c7984 */ /* 0x000e680000000a00 */
[----:B------:R-:W2:Y:S01]  /*190e0*/  LDS.64 R62, [R3+0x540] ;  /* 0x00054000033e7984 */ /* 0x000ea20000000a00 */
[----:B0-----:R-:W-:Y:S01]  /*190f0*/  FFMA R100, R70, R59, R82 ;  /* 0x0000003b46647223 */ /* 0x001fe20000000052 */
[----:B------:R-:W-:Y:S01]  /*19100*/  FFMA R90, R56, R75, R90 ;  /* 0x0000004b385a7223 */ /* 0x000fe2000000005a */
[C---:B------:R-:W-:Y:S01]  /*19110*/  FFMA R83, R75.reuse, R57, R83 ;  /* 0x000000394b537223 */ /* 0x040fe20000000053 */
[C---:B------:R-:W-:Y:S01]  /*19120*/  FFMA R86, R75.reuse, R58, R86 ;  /* 0x0000003a4b567223 */ /* 0x040fe20000000056 */
[C---:B-1----:R-:W-:Y:S01]  /*19130*/  FFMA R82, R60.reuse, R75, R76 ;  /* 0x0000004b3c527223 */ /* 0x042fe2000000004c */
[C---:B------:R-:W-:Y:S01]  /*19140*/  FFMA R72, R75.reuse, R61, R72 ;  /* 0x0000003d4b487223 */ /* 0x040fe20000000048 */
[C---:B------:R-:W-:Y:S01]  /*19150*/  FFMA R94, R75.reuse, R59, R94 ;  /* 0x0000003b4b5e7223 */ /* 0x040fe2000000005e */
[----:B------:R-:W-:Y:S01]  /*19160*/  FFMA R121, R60, R53, R212 ;  /* 0x000000353c797223 */ /* 0x000fe200000000d4 */
[----:B--2---:R-:W-:Y:S01]  /*19170*/  FFMA R87, R62, R75, R87 ;  /* 0x0000004b3e577223 */ /* 0x004fe20000000057 */
[----:B------:R-:W-:Y:S01]  /*19180*/  FFMA R73, R75, R63, R73 ;  /* 0x0000003f4b497223 */ /* 0x000fe20000000049 */
[C---:B------:R-:W-:Y:S01]  /*19190*/  FFMA R75, R53.reuse, R61, R213 ;  /* 0x0000003d354b7223 */ /* 0x040fe200000000d5 */
[----:B------:R-:W-:Y:S01]  /*191a0*/  MOV R213, R135 ;  /* 0x0000008700d57202 */ /* 0x000fe20000000f00 */
[-C--:B------:R-:W-:Y:S01]  /*191b0*/  FFMA R68, R60, R70.reuse, R68 ;  /* 0x000000463c447223 */ /* 0x080fe20000000044 */
[----:B------:R-:W-:Y:S01]  /*191c0*/  MOV R212, R115 ;  /* 0x0000007300d47202 */ /* 0x000fe20000000f00 */
[----:B------:R-:W-:Y:S01]  /*191d0*/  FFMA R52, R70, R61, R96 ;  /* 0x0000003d46347223 */ /* 0x000fe20000000060 */
[-C--:B------:R-:W-:Y:S01]  /*191e0*/  FFMA R95, R62, R70.reuse, R98 ;  /* 0x000000463e5f7223 */ /* 0x080fe20000000062 */
        /* <DEDUP_REMOVED lines=31> */
[----:B------:R-:W-:Y:S01]  /*193e0*/  FFMA R65, R66, R63, R65 ;  /* 0x0000003f42417223 */ /* 0x000fe20000000041 */
[----:B------:R-:W-:Y:S01]  /*193f0*/  FFMA R64, R60, R101, R64 ;  /* 0x000000653c407223 */ /* 0x000fe20000000040 */
[C---:B------:R-:W-:Y:S01]  /*19400*/  FFMA R91, R101.reuse, R61, R91 ;  /* 0x0000003d655b7223 */ /* 0x040fe2000000005b */
[----:B------:R-:W-:Y:S01]  /*19410*/  FFMA R129, R62, R101, R129 ;  /* 0x000000653e817223 */ /* 0x000fe20000000081 */
        /* <DEDUP_REMOVED lines=9> */
[C---:B------:R-:W-:Y:S01]  /*194b0*/  FFMA R127, R96.reuse, R60, R127 ;  /* 0x0000003c607f7223 */ /* 0x040fe2000000007f */
[C---:B------:R-:W-:Y:S01]  /*194c0*/  FFMA R137, R96.reuse, R61, R137 ;  /* 0x0000003d60897223 */ /* 0x040fe20000000089 */
[C---:B------:R-:W-:Y:S01]  /*194d0*/  FFMA R123, R96.reuse, R62, R123 ;  /* 0x0000003e607b7223 */ /* 0x040fe2000000007b */
[----:B------:R-:W-:Y:S01]  /*194e0*/  FFMA R125, R96, R63, R125 ;  /* 0x0000003f607d7223 */ /* 0x000fe2000000007d */
        /* <DEDUP_REMOVED lines=8> */
[C---:B------:R-:W-:Y:S01]  /*19570*/  FFMA R95, R71.reuse, R57, R95 ;  /* 0x00000039475f7223 */ /* 0x040fe2000000005f */
[----:B------:R-:W-:Y:S01]  /*19580*/  FFMA R96, R71, R58, R69 ;  /* 0x0000003a47607223 */ /* 0x000fe20000000045 */
[-C--:B-1----:R-:W-:Y:S01]  /*19590*/  FFMA R76, R59, R71.reuse, R68 ;  /* 0x000000473b4c7223 */ /* 0x082fe20000000044 */
[----:B--2---:R-:W-:Y:S01]  /*195a0*/  FFMA R52, R60, R71, R52 ;  /* 0x000000473c347223 */ /* 0x004fe20000000034 */
[C---:B------:R-:W-:Y:S01]  /*195b0*/  FFMA R81, R71.reuse, R61, R81 ;  /* 0x0000003d47517223 */ /* 0x040fe20000000051 */
[C---:B------:R-:W-:Y:S01]  /*195c0*/  FFMA R114, R71.reuse, R62, R114 ;  /* 0x0000003e47727223 */ /* 0x040fe20000000072 */
[-C--:B------:R-:W-:Y:S01]  /*195d0*/  FFMA R113, R71, R63.reuse, R113 ;  /* 0x0000003f47717223 */ /* 0x080fe20000000071 */
[----:B------:R-:W-:-:S02]  /*195e0*/  FFMA R101, R54, R63, R70 ;  /* 0x0000003f36657223 */ /* 0x000fc40000000046 */
[----:B------:R-:W0:Y:S01]  /*195f0*/  LDS.128 R68, [R2+0xb0] ;  /* 0x0000b00002447984 */ /* 0x000e220000000c00 */
        /* <DEDUP_REMOVED lines=11> */
[----:B------:R-:W-:Y:S01]  /*196b0*/  FFMA R111, R54, R62, R111 ;  /* 0x0000003e366f7223 */ /* 0x000fe2000000006f */
[----:B------:R-:W-:Y:S01]  /*196c0*/  FFMA R53, R56, R54, R53 ;  /* 0x0000003638357223 */ /* 0x000fe20000000035 */
[C---:B------:R-:W-:Y:S01]  /*196d0*/  FFMA R135, R54.reuse, R57, R135 ;  /* 0x0000003936877223 */ /* 0x040fe20000000087 */
[----:B------:R-:W-:Y:S01]  /*196e0*/  FFMA R54, R54, R58, R115 ;  /* 0x0000003a36367223 */ /* 0x000fe20000000073 */
[----:B------:R-:W-:Y:S01]  /*196f0*/  FFMA R115, R67, R63, R74 ;  /* 0x0000003f43737223 */ /* 0x000fe2000000004a */
[----:B------:R-:W-:-:S02]  /*19700*/  MOV R75, R212 ;  /* 0x000000d4004b7202 */ /* 0x000fc40000000f00 */
[----:B------:R-:W-:Y:S01]  /*19710*/  MOV R74, R233 ;  /* 0x000000e9004a7202 */ /* 0x000fe20000000f00 */
        /* <DEDUP_REMOVED lines=8> */
[----:B------:R-:W-:Y:S01]  /*197a0*/  MOV R66, R218 ;  /* 0x000000da00427202 */ /* 0x000fe20000000f00 */
[----:B------:R-:W-:Y:S01]  /*197b0*/  FFMA R212, R67, R58, R65 ;  /* 0x0000003a43d47223 */ /* 0x000fe20000000041 */
[----:B------:R-:W-:-:S02]  /*197c0*/  MOV R218, R232 ;  /* 0x000000e800da7202 */ /* 0x000fc40000000f00 */
[----:B------:R-:W-:Y:S01]  /*197d0*/  MOV R65, R75 ;  /* 0x0000004b00417202 */ /* 0x000fe20000000f00 */
[C---:B0-----:R-:W-:Y:S01]  /*197e0*/  FFMA R233, R68.reuse, R61, R90 ;  /* 0x0000003d44e97223 */ /* 0x041fe2000000005a */
[C---:B------:R-:W-:Y:S01]  /*197f0*/  FFMA R77, R68.reuse, R57, R87 ;  /* 0x00000039444d7223 */ /* 0x040fe20000000057 */
[C---:B------:R-:W-:Y:S01]  /*19800*/  FFMA R90, R68.reuse, R62, R83 ;  /* 0x0000003e445a7223 */ /* 0x040fe20000000053 */
[----:B------:R-:W-:Y:S01]  /*19810*/  MOV R87, R236 ;  /* 0x000000ec00577202 */ /* 0x000fe20000000f00 */
[C---:B------:R-:W-:Y:S01]  /*19820*/  FFMA R232, R68.reuse, R60, R72 ;  /* 0x0000003c44e87223 */ /* 0x040fe20000000048 */
[----:B------:R-:W-:Y:S01]  /*19830*/  MOV R83, R74 ;  /* 0x0000004a00537202 */ /* 0x000fe20000000f00 */
[----:B------:R-:W-:Y:S02]  /*19840*/  FFMA R236, R68, R58, R73 ;  /* 0x0000003a44ec7223 */ /* 0x000fe40000000049 */
[----:B------:R-:W0:Y:S01]  /*19850*/  LDS.128 R72, [R2+0x2c0] ;  /* 0x0002c00002487984 */ /* 0x000e220000000c00 */
[-C--:B------:R-:W-:Y:S01]  /*19860*/  FFMA R134, R59, R67.reuse, R134 ;  /* 0x000000433b867223 */ /* 0x080fe20000000086 */
        /* <DEDUP_REMOVED lines=8> */
[----:B------:R-:W-:Y:S01]  /*198f0*/  FFMA R94, R68, R56, R94 ;  /* 0x00000038445e7223 */ /* 0x000fe2000000005e */
[----:B------:R-:W-:-:S02]  /*19900*/  MOV R68, R224 ;  /* 0x000000e000447202 */ /* 0x000fc40000000f00 */
[----:B------:R-:W-:Y:S01]  /*19910*/  MOV R86, R223 ;  /* 0x000000df00567202 */ /* 0x000fe20000000f00 */
[-C--:B------:R-:W-:Y:S01]  /*19920*/  FFMA R122, R102, R61.reuse, R122 ;  /* 0x0000003d667a7223 */ /* 0x080fe2000000007a */
        /* <DEDUP_REMOVED lines=9> */
[----:B------:R-:W-:Y:S01]  /*199c0*/  FFMA R119, R72, R59, R119 ;  /* 0x0000003b48777223 */ /* 0x000fe20000000077 */
[----:B------:R-:W-:Y:S01]  /*199d0*/  FFMA R142, R59, R102, R64 ;  /* 0x000000663b8e7223 */ /* 0x000fe20000000040 */
[----:B------:R-:W-:Y:S01]  /*199e0*/  FFMA R211, R102, R63, R126 ;  /* 0x0000003f66d37223 */ /* 0x000fe2000000007e */
[----:B------:R-:W-:Y:S01]  /*199f0*/  MOV R59, R143 ;  /* 0x0000008f003b7202 */ /* 0x000fe20000000f00 */
[----:B------:R-:W-:Y:S01]  /*19a00*/  FFMA R118, R72, R56, R118 ;  /* 0x0000003848767223 */ /* 0x000fe20000000076 */
[----:B------:R-:W-:Y:S01]  /*19a10*/  MOV R126, R213 ;  /* 0x000000d5007e7202 */ /* 0x000fe20000000f00 */
[-C--:B------:R-:W-:Y:S01]  /*19a20*/  FFMA R143, R60, R102.reuse, R91 ;  /* 0x000000663c8f7223 */ /* 0x080fe2000000005b */
[----:B------:R-:W-:Y:S01]  /*19a30*/  FFMA R213, R56, R102, R128 ;  /* 0x0000006638d57223 */ /* 0x000fe20000000080 */
[----:B------:R-:W-:Y:S01]  /*19a40*/  MOV R91, R210 ;  /* 0x000000d2005b7202 */ /* 0x000fe20000000f00 */
[----:B------:R-:W-:Y:S01]  /*19a50*/  FFMA R112, R72, R60, R112 ;  /* 0x0000003c48707223 */ /* 0x000fe20000000070 */
[----:B------:R-:W-:Y:S01]  /*19a60*/  MOV R56, R217 ;  /* 0x000000d900387202 */ /* 0x000fe20000000f00 */
[C---:B------:R-:W-:Y:S01]  /*19a70*/  FFMA R210, R102.reuse, R62, R124 ;  /* 0x0000003e66d27223 */ /* 0x040fe2000000007c */
[C---:B------:R-:W-:Y:S01]  /*19a80*/  FFMA R217, R102.reuse, R57, R129 ;  /* 0x0000003966d97223 */ /* 0x040fe20000000081 */
[----:B------:R-:W-:Y:S01]  /*19a90*/  MOV R57, R218 ;  /* 0x000000da00397202 */ /* 0x000fe20000000f00 */
[----:B------:R-:W0:Y:S01]  /*19aa0*/  LDS.128 R60, [R3+0x630] ;  /* 0x00063000033c7984 */ /* 0x000e220000000c00 */
[----:B------:R-:W-:Y:S01]  /*19ab0*/  FFMA R218, R102, R58, R130 ;  /* 0x0000003a66da7223 */ /* 0x000fe20000000082 */
[----:B------:R-:W-:-:S02]  /*19ac0*/  MOV R102, R67 ;  /* 0x0000004300667202 */ /* 0x000fc40000000f00 */
[----:B------:R-:W-:Y:S02]  /*19ad0*/  MOV R58, R65 ;  /* 0x00000041003a7202 */ /* 0x000fe40000000f00 */
[----:B------:R-:W-:Y:S02]  /*19ae0*/  MOV R130, R66 ;  /* 0x0000004200827202 */ /* 0x000fe40000000f00 */
[----:B------:R-:W1:Y:S01]  /*19af0*/  LDS.128 R64, [R3+0x640] ;  /* 0x0006400003407984 */ /* 0x000e620000000c00 */
[----:B------:R-:W-:Y:S02]  /*19b00*/  MOV R129, R86 ;  /* 0x0000005600817202 */ /* 0x000fe40000000f00 */
[----:B------:R-:W-:Y:S02]  /*19b10*/  MOV R124, R68 ;  /* 0x00000044007c7202 */ /* 0x000fe40000000f00 */
[----:B------:R-:W-:Y:S01]  /*19b20*/  MOV R128, R87 ;  /* 0x0000005700807202 */ /* 0x000fe20000000f00 */
[C---:B0-----:R-:W-:Y:S01]  /*19b30*/  FFMA R86, R69.reuse, R61, R232 ;  /* 0x0000003d45567223 */ /* 0x041fe200000000e8 */
[----:B------:R-:W-:Y:S01]  /*19b40*/  MOV R232, R83 ;  /* 0x0000005300e87202 */ /* 0x000fe20000000f00 */
[----:B------:R-:W-:Y:S01]  /*19b50*/  FFMA R82, R60, R69, R82 ;  /* 0x000000453c527223 */ /* 0x000fe20000000052 */
[C---:B------:R-:W-:Y:S01]  /*19b60*/  FFMA R83, R69.reuse, R62, R233 ;  /* 0x0000003e45537223 */ /* 0x040fe200000000e9 */
[C---:B------:R-:W-:Y:S01]  /*19b70*/  FFMA R87, R69.reuse, R63, R90 ;  /* 0x0000003f45577223 */ /* 0x040fe2000000005a */
[----:B-1----:R-:W-:Y:S01]  /*19b80*/  FFMA R68, R64, R69, R234 ;  /* 0x0000004540447223 */ /* 0x002fe200000000ea */
        /* <DEDUP_REMOVED lines=26> */
[C---:B------:R-:W-:Y:S01]  /*19d30*/  FFMA R97, R60.reuse, R73, R119 ;  /* 0x000000493c617223 */ /* 0x040fe20000000077 */
[----:B------:R-:W-:Y:S01]  /*19d40*/  MOV R234, R102 ;  /* 0x0000006600ea7202 */ /* 0x000fe20000000f00 */
[CC--:B------:R-:W-:Y:S01]  /*19d50*/  FFMA R119, R73.reuse, R61.reuse, R112 ;  /* 0x0000003d49777223 */ /* 0x0c0fe20000000070 */
[----:B------:R-:W-:Y:S01]  /*19d60*/  MOV R54, R120 ;  /* 0x0000007800367202 */ /* 0x000fe20000000f00 */
        /* <DEDUP_REMOVED lines=14> */
[C---:B0-----:R-:W-:Y:S01]  /*19e50*/  FFMA R219, R56.reuse, R62, R81 ;  /* 0x0000003e38db7223 */ /* 0x041fe20000000051 */
[C---:B------:R-:W-:Y:S01]  /*19e60*/  FFMA R220, R56.reuse, R66, R95 ;  /* 0x0000004238dc7223 */ /* 0x040fe2000000005f */
[C---:B------:R-:W-:Y:S01]  /*19e70*/  FFMA R81, R56.reuse, R64, R113 ;  /* 0x0000004038517223 */ /* 0x040fe20000000071 */
[----:B------:R-:W-:Y:S01]  /*19e80*/  MOV R95, R232 ;  /* 0x000000e8005f7202 */ /* 0x000fe20000000f00 */
        /* <DEDUP_REMOVED lines=8> */
[----:B------:R-:W0:Y:S02]  /*19f10*/  LDS.128 R52, [R2+0x240] ;  /* 0x0002400002347984 */ /* 0x000e240000000c00 */
[C---:B0-----:R-:W-:Y:S01]  /*19f20*/  FFMA R76, R52.reuse, R63, R131 ;  /* 0x0000003f344c7223 */ /* 0x041fe20000000083 */
[----:B------:R-:W-:Y:S01]  /*19f30*/  MOV R131, R78 ;  /* 0x0000004e00837202 */ /* 0x000fe20000000f00 */
[C---:B------:R-:W-:Y:S01]  /*19f40*/  FFMA R78, R52.reuse, R66, R133 ;  /* 0x00000042344e7223 */ /* 0x040fe20000000085 */
[C---:B------:R-:W-:Y:S01]  /*19f50*/  FFMA R134, R52.reuse, R60, R134 ;  /* 0x0000003c34867223 */ /* 0x040fe20000000086 */
[C---:B------:R-:W-:Y:S01]  /*19f60*/  FFMA R139, R52.reuse, R61, R139 ;  /* 0x0000003d348b7223 */ /* 0x040fe2000000008b */
[C---:B------:R-:W-:Y:S01]  /*19f70*/  FFMA R136, R52.reuse, R62, R136 ;  /* 0x0000003e34887223 */ /* 0x040fe20000000088 */
[C---:B------:R-:W-:Y:S01]  /*19f80*/  FFMA R96, R52.reuse, R64, R115 ;  /* 0x0000004034607223 */ /* 0x040fe20000000073 */
[C---:B------:R-:W-:Y:S01]  /*19f90*/  FFMA R138, R52.reuse, R65, R138 ;  /* 0x00000041348a7223 */ /* 0x040fe2000000008a */
[----:B------:R-:W-:Y:S01]  /*19fa0*/  MOV R133, R56 ;  /* 0x0000003800857202 */ /* 0x000fe20000000f00 */
[----:B------:R-:W-:Y:S01]  /*19fb0*/  FFMA R212, R52, R67, R212 ;  /* 0x0000004334d47223 */ /* 0x000fe200000000d4 */
[----:B------:R-:W-:Y:S01]  /*19fc0*/  FFMA R52, R60, R103, R142 ;  /* 0x000000673c347223 */ /* 0x000fe2000000008e */
[C---:B------:R-:W-:Y:S01]  /*19fd0*/  FFMA R56, R103.reuse, R61, R143 ;  /* 0x0000003d67387223 */ /* 0x040fe2000000008f */
[----:B------:R-:W-:Y:S01]  /*19fe0*/  MOV R142, R126 ;  /* 0x0000007e008e7202 */ /* 0x000fe20000000f00 */
[C---:B------:R-:W-:Y:S01]  /*19ff0*/  FFMA R126, R103.reuse, R63, R210 ;  /* 0x0000003f677e7223 */ /* 0x040fe200000000d2 */
[----:B------:R-:W-:Y:S01]  /*1a000*/  MOV R143, R124 ;  /* 0x0000007c008f7202 */ /* 0x000fe20000000f00 */
[C---:B------:R-:W-:Y:S01]  /*1a010*/  FFMA R124, R103.reuse, R62, R122 ;  /* 0x0000003e677c7223 */ /* 0x040fe2000000007a */
[----:B------:R-:W-:Y:S01]  /*1a020*/  MOV R210, R128 ;  /* 0x0000008000d27202 */ /* 0x000fe20000000f00 */
[----:B------:R-:W0:Y:S01]  /*1a030*/  LDS.128 R60, [R3+0x6b0] ;  /* 0x0006b000033c7984 */ /* 0x000e220000000c00 */
[----:B------:R-:W-:Y:S01]  /*1a040*/  FFMA R128, R64, R103, R211 ;  /* 0x0000006740807223 */ /* 0x000fe200000000d3 */
[----:B------:R-:W-:Y:S01]  /*1a050*/  MOV R211, R129 ;  /* 0x0000008100d37202 */ /* 0x000fe20000000f00 */
[C---:B------:R-:W-:Y:S01]  /*1a060*/  FFMA R129, R103.reuse, R65, R213 ;  /* 0x0000004167817223 */ /* 0x040fe200000000d5 */
[----:B------:R-:W-:Y:S01]  /*1a070*/  MOV R213, R130 ;  /* 0x0000008200d57202 */ /* 0x000fe20000000f00 */
[C---:B------:R-:W-:Y:S01]  /*1a080*/  FFMA R130, R103.reuse, R66, R217 ;  /* 0x0000004267827223 */ /* 0x040fe200000000d9 */
[----:B------:R-:W1:Y:S01]  /*1a090*/  LDS R60, [R3+0x6d0] ;  /* 0x0006d000033c7984 */ /* 0x000e620000000800 */
[----:B------:R-:W-:Y:S01]  /*1a0a0*/  MOV R217, R131 ;  /* 0x0000008300d97202 */ /* 0x000fe20000000f00 */
[----:B------:R-:W-:-:S02]  /*1a0b0*/  FFMA R131, R103, R67, R218 ;  /* 0x0000004367837223 */ /* 0x000fc400000000da */
[----:B------:R-:W2:Y:S01]  /*1a0c0*/  LDS.128 R64, [R3+0x6c0] ;  /* 0x0006c00003407984 */ /* 0x000ea20000000c00 */
[----:B------:R-:W-:Y:S01]  /*1a0d0*/  MOV R218, R95 ;  /* 0x0000005f00da7202 */ /* 0x000fe20000000f00 */
[----:B0-----:R-:W-:Y:S01]  /*1a0e0*/  FFMA R115, R61, R57, R225 ;  /* 0x000000393d737223 */ /* 0x001fe200000000e1 */
[----:B------:R-:W-:Y:S01]  /*1a0f0*/  MOV R225, R100 ;  /* 0x0000006400e17202 */ /* 0x000fe20000000f00 */
[C---:B------:R-:W-:Y:S01]  /*1a100*/  FFMA R100, R57.reuse, R62, R224 ;  /* 0x0000003e39647223 */ /* 0x040fe200000000e0 */
[----:B------:R-:W-:Y:S01]  /*1a110*/  MOV R224, R114 ;  /* 0x0000007200e07202 */ /* 0x000fe20000000f00 */
[----:B------:R-:W-:Y:S01]  /*1a120*/  FFMA R114, R57, R63, R219 ;  /* 0x0000003f39727223 */ /* 0x000fe200000000db */
[-C--:B-1----:R-:W-:Y:S02]  /*1a130*/  FFMA R122, R60, R57.reuse, R232 ;  /* 0x000000393c7a7223 */ /* 0x082fe400000000e8 */
[----:B------:R-:W-:Y:S02]  /*1a140*/  MOV R232, R224 ;  /* 0x000000e000e87202 */ /* 0x000fe40000000f00 */
[----:B------:R-:W-:Y:S01]  /*1a150*/  MOV R224, R218 ;  /* 0x000000da00e07202 */ /* 0x000fe20000000f00 */
[----:B--2---:R-:W-:Y:S01]  /*1a160*/  FFMA R95, R64, R57, R223 ;  /* 0x00000039405f7223 */ /* 0x004fe200000000df */
[----:B------:R-:W-:-:S02]  /*1a170*/  MOV R218, R217 ;  /* 0x000000d900da7202 */ /* 0x000fc40000000f00 */
[----:B------:R-:W-:Y:S01]  /*1a180*/  MOV R219, R210 ;  /* 0x000000d200db7202 */ /* 0x000fe20000000f00 */
        /* <DEDUP_REMOVED lines=13> */
[----:B------:R-:W-:-:S02]  /*1a260*/  FFMA R212, R74, R63, R98 ;  /* 0x0000003f4ad47223 */ /* 0x000fc40000000062 */
[----:B------:R-:W0:Y:S01]  /*1a270*/  LDS.128 R96, [R2+0x1c0] ;  /* 0x0001c00002607984 */ /* 0x000e220000000c00 */
[C---:B------:R-:W-:Y:S01]  /*1a280*/  FFMA R103, R57.reuse, R66, R113 ;  /* 0x0000004239677223 */ /* 0x040fe20000000071 */
        /* <DEDUP_REMOVED lines=18> */
[-C--:B------:R-:W-:Y:S01]  /*1a3b0*/  FFMA R70, R61, R53.reuse, R134 ;  /* 0x000000353d467223 */ /* 0x080fe20000000086 */
        /* <DEDUP_REMOVED lines=12> */
[----:B------:R-:W-:Y:S01]  /*1a480*/  FFMA R101, R96, R60, R94 ;  /* 0x0000003c60657223 */ /* 0x000fe2000000005e */
[----:B------:R-:W-:-:S02]  /*1a490*/  MOV R94, R77 ;  /* 0x0000004d005e7202 */ /* 0x000fc40000000f00 */
[----:B------:R-:W0:Y:S01]  /*1a4a0*/  LDS.128 R76, [R2+0x3d0] ;  /* 0x0003d000024c7984 */ /* 0x000e220000000c00 */
[C---:B------:R-:W-:Y:S01]  /*1a4b0*/  FFMA R136, R53.reuse, R63, R136 ;  /* 0x0000003f35887223 */ /* 0x040fe20000000088 */
[----:B------:R-:W-:Y:S01]  /*1a4c0*/  FFMA R138, R53, R66, R138 ;  /* 0x00000042358a7223 */ /* 0x000fe2000000008a */
[----:B------:R-:W-:Y:S02]  /*1a4d0*/  MOV R220, R225 ;  /* 0x000000e100dc7202 */ /* 0x000fe40000000f00 */
[----:B------:R-:W-:Y:S02]  /*1a4e0*/  MOV R53, R218 ;  /* 0x000000da00357202 */ /* 0x000fe40000000f00 */
[----:B------:R-:W-:Y:S01]  /*1a4f0*/  MOV R225, R213 ;  /* 0x000000d500e17202 */ /* 0x000fe20000000f00 */
[C---:B------:R-:W-:Y:S01]  /*1a500*/  FFMA R213, R96.reuse, R63, R116 ;  /* 0x0000003f60d57223 */ /* 0x040fe20000000074 */
[----:B------:R-:W-:Y:S01]  /*1a510*/  MOV R116, R217 ;  /* 0x000000d900747202 */ /* 0x000fe20000000f00 */
        /* <DEDUP_REMOVED lines=8> */
[C---:B------:R-:W-:Y:S01]  /*1a5a0*/  FFMA R124, R76.reuse, R63, R124 ;  /* 0x0000003f4c7c7223 */ /* 0x040fe2000000007c */
[C---:B------:R-:W-:Y:S01]  /*1a5b0*/  FFMA R130, R76.reuse, R67, R130 ;  /* 0x000000434c827223 */ /* 0x040fe20000000082 */
[----:B------:R-:W-:Y:S01]  /*1a5c0*/  FFMA R131, R76, R60, R131 ;  /* 0x0000003c4c837223 */ /* 0x000fe20000000083 */
[----:B------:R-:W0:Y:S01]  /*1a5d0*/  LDS.64 R52, [R3+0x738] ;  /* 0x0007380003347984 */ /* 0x000e220000000a00 */
[----:B------:R-:W-:-:S03]  /*1a5e0*/  MOV R67, R57 ;  /* 0x0000003900437202 */ /* 0x000fc60000000f00 */
[----:B------:R-:W1:Y:S04]  /*1a5f0*/  LDS.128 R60, [R3+0x740] ;  /* 0x00074000033c7984 */ /* 0x000e680000000c00 */
[----:B------:R-:W2:Y:S01]  /*1a600*/  LDS.64 R56, [R3+0x750] ;  /* 0x0007500003387984 */ /* 0x000ea20000000a00 */
[----:B------:R-:W-:Y:S01]  /*1a610*/  FFMA R111, R96, R64, R111 ;  /* 0x00000040606f7223 */ /* 0x000fe2000000006f */
[C---:B------:R-:W-:Y:S01]  /*1a620*/  FFMA R128, R76.reuse, R65, R128 ;  /* 0x000000414c807223 */ /* 0x040fe20000000080 */
[----:B------:R-:W-:Y:S01]  /*1a630*/  MOV R65, R116 ;  /* 0x0000007400417202 */ /* 0x000fe20000000f00 */
[----:B------:R-:W-:Y:S01]  /*1a640*/  FFMA R126, R76, R64, R126 ;  /* 0x000000404c7e7223 */ /* 0x000fe2000000007e */
[----:B------:R-:W-:Y:S01]  /*1a650*/  MOV R64, R94 ;  /* 0x0000005e00407202 */ /* 0x000fe20000000f00 */
[C---:B0-----:R-:W-:Y:S01]  /*1a660*/  FFMA R96, R52.reuse, R97, R121 ;  /* 0x0000006134607223 */ /* 0x041fe20000000079 */
[C---:B------:R-:W-:Y:S01]  /*1a670*/  FFMA R116, R97.reuse, R53, R218 ;  /* 0x0000003561747223 */ /* 0x040fe200000000da */
[----:B------:R-:W-:Y:S01]  /*1a680*/  FFMA R115, R52, R58, R115 ;  /* 0x0000003a34737223 */ /* 0x000fe20000000073 */
[C---:B-1----:R-:W-:Y:S01]  /*1a690*/  FFMA R121, R97.reuse, R61, R111 ;  /* 0x0000003d61797223 */ /* 0x042fe2000000006f */
[----:B------:R-:W-:Y:S01]  /*1a6a0*/  FFMA R213, R60, R97, R213 ;  /* 0x000000613cd57223 */ /* 0x000fe200000000d5 */
[C---:B------:R-:W-:Y:S01]  /*1a6b0*/  FFMA R111, R97.reuse, R62, R74 ;  /* 0x0000003e616f7223 */ /* 0x040fe2000000004a */
[----:B------:R-:W-:Y:S01]  /*1a6c0*/  FFMA R100, R58, R53, R100 ;  /* 0x000000353a647223 */ /* 0x000fe20000000064 */
[C---:B--2---:R-:W-:Y:S01]  /*1a6d0*/  FFMA R135, R56.reuse, R97, R135 ;  /* 0x0000006138877223 */ /* 0x044fe20000000087 */
[C---:B------:R-:W-:Y:S01]  /*1a6e0*/  FFMA R101, R97.reuse, R57, R101 ;  /* 0x0000003961657223 */ /* 0x040fe20000000065 */
[-C--:B------:R-:W-:Y:S01]  /*1a6f0*/  FFMA R113, R56, R58.reuse, R113 ;  /* 0x0000003a38717223 */ /* 0x080fe20000000071 */
[----:B------:R-:W-:Y:S01]  /*1a700*/  FFMA R114, R60, R58, R114 ;  /* 0x0000003a3c727223 */ /* 0x000fe20000000072 */
        /* <DEDUP_REMOVED lines=25> */
[----:B------:R-:W-:Y:S01]  /*1a8a0*/  FFMA R143, R54, R53, R143 ;  /* 0x00000035368f7223 */ /* 0x000fe2000000008f */
[----:B------:R-:W-:Y:S01]  /*1a8b0*/  FFMA R134, R56, R54, R134 ;  /* 0x0000003638867223 */ /* 0x000fe20000000086 */
        /* <DEDUP_REMOVED lines=27> */
[----:B------:R-:W0:Y:S01]  /*1aa70*/  LDS.128 R60, [R3+0x7d0] ;  /* 0x0007d000033c7984 */ /* 0x000e220000000c00 */
[----:B------:R-:W-:-:S02]  /*1aa80*/  MOV R57, R66 ;  /* 0x0000004200397202 */ /* 0x000fc40000000f00 */
[----:B------:R-:W-:Y:S01]  /*1aa90*/  MOV R68, R64 ;  /* 0x0000004000447202 */ /* 0x000fe20000000f00 */
[----:B------:R-:W1:Y:S04]  /*1aaa0*/  LDS R63, [R3+0x7bc] ;  /* 0x0007bc00033f7984 */ /* 0x000e680000000800 */
[----:B------:R-:W2:Y:S01]  /*1aab0*/  LDS.128 R64, [R3+0x7c0] ;  /* 0x0007c00003407984 */ /* 0x000ea20000000c00 */
[-C--:B------:R-:W-:Y:S01]  /*1aac0*/  FFMA R130, R56, R77.reuse, R130 ;  /* 0x0000004d38827223 */ /* 0x080fe20000000082 */
[----:B------:R-:W-:Y:S01]  /*1aad0*/  FFMA R90, R52, R77, R90 ;  /* 0x0000004d345a7223 */ /* 0x000fe2000000005a */
[----:B------:R-:W-:Y:S01]  /*1aae0*/  FFMA R91, R77, R53, R91 ;  /* 0x000000354d5b7223 */ /* 0x000fe2000000005b */
[----:B------:R-:W-:Y:S01]  /*1aaf0*/  MOV R56, R54 ;  /* 0x0000003600387202 */ /* 0x000fe20000000f00 */
[----:B0-----:R-:W-:Y:S01]  /*1ab00*/  FFMA R138, R60, R55, R138 ;  /* 0x000000373c8a7223 */ /* 0x001fe2000000008a */
[C---:B------:R-:W-:Y:S01]  /*1ab10*/  FFMA R134, R55.reuse, R61, R134 ;  /* 0x0000003d37867223 */ /* 0x040fe20000000086 */
[----:B------:R-:W-:Y:S01]  /*1ab20*/  FFMA R210, R55, R62, R210 ;  /* 0x0000003e37d27223 */ /* 0x000fe200000000d2 */
[-C--:B-1----:R-:W-:Y:S01]  /*1ab30*/  FFMA R217, R63, R55.reuse, R217 ;  /* 0x000000373fd97223 */ /* 0x082fe200000000d9 */
[----:B--2---:R-:W-:Y:S01]  /*1ab40*/  FFMA R143, R64, R55, R143 ;  /* 0x00000037408f7223 */ /* 0x004fe2000000008f */
[C---:B------:R-:W-:Y:S01]  /*1ab50*/  FFMA R218, R55.reuse, R65, R218 ;  /* 0x0000004137da7223 */ /* 0x040fe200000000da */
        /* <DEDUP_REMOVED lines=62> */
[C---:B------:R-:W-:Y:S01]  /*1af40*/  FFMA R86, R56.reuse, R61, R120 ;  /* 0x0000003d38567223 */ /* 0x040fe20000000078 */
[----:B------:R-:W-:-:S02]  /*1af50*/  FFMA R133, R56, R66, R102 ;  /* 0x0000004238857223 */ /* 0x000fc40000000066 */
[----:B------:R-:W-:Y:S01]  /*1af60*/  MOV R120, R112 ;  /* 0x0000007000787202 */ /* 0x000fe20000000f00 */
[----:B------:R-:W-:Y:S01]  /*1af70*/  FFMA R112, R63, R78, R90 ;  /* 0x0000004e3f707223 */ /* 0x000fe2000000005a */
[C---:B------:R-:W-:Y:S01]  /*1af80*/  FFMA R102, R56.reuse, R60, R118 ;  /* 0x0000003c38667223 */ /* 0x040fe20000000076 */
[----:B------:R-:W-:Y:S01]  /*1af90*/  MOV R90, R119 ;  /* 0x00000077005a7202 */ /* 0x000fe20000000f00 */
[----:B------:R-:W-:Y:S01]  /*1afa0*/  FFMA R136, R56, R62, R136 ;  /* 0x0000003e38887223 */ /* 0x000fe20000000088 */
[----:B------:R-:W-:Y:S01]  /*1afb0*/  FFMA R118, R64, R78, R91 ;  /* 0x0000004e40767223 */ /* 0x000fe2000000005b */
[----:B------:R-:W-:Y:S01]  /*1afc0*/  FFMA R119, R78, R66, R126 ;  /* 0x000000424e777223 */ /* 0x000fe2000000007e */
[----:B------:R-:W0:Y:S04]  /*1afd0*/  LDS.128 R60, [R3+0x840] ;  /* 0x00084000033c7984 */ /* 0x000e280000000c00 */
[----:B------:R-:W1:Y:S01]  /*1afe0*/  LDS.128 R64, [R3+0x850] ;  /* 0x0008500003407984 */ /* 0x000e620000000c00 */
[----:B------:R-:W-:Y:S01]  /*1aff0*/  MOV R91, R52 ;  /* 0x00000034005b7202 */ /* 0x000fe20000000f00 */
[----:B0-----:R-:W-:Y:S01]  /*1b000*/  FFMA R52, R60, R53, R82 ;  /* 0x000000353c347223 */ /* 0x001fe20000000052 */
[C---:B------:R-:W-:Y:S01]  /*1b010*/  FFMA R68, R53.reuse, R61, R68 ;  /* 0x0000003d35447223 */ /* 0x040fe20000000044 */
        /* <DEDUP_REMOVED lines=15> */
[----:B------:R-:W-:-:S02]  /*1b110*/  FFMA R91, R64, R57, R98 ;  /* 0x00000039405b7223 */ /* 0x000fc40000000062 */
[----:B------:R-:W0:Y:S01]  /*1b120*/  LDS.128 R96, [R2+0x40] ;  /* 0x0000400002607984 */ /* 0x000e220000000c00 */
        /* <DEDUP_REMOVED lines=10> */
[C---:B------:R-:W-:Y:S01]  /*1b1d0*/  FFMA R90, R57.reuse, R61, R83 ;  /* 0x0000003d395a7223 */ /* 0x040fe20000000053 */
[----:B------:R-:W-:Y:S01]  /*1b1e0*/  MOV R102, R212 ;  /* 0x000000d400667202 */ /* 0x000fe20000000f00 */
[-C--:B------:R-:W-:Y:S01]  /*1b1f0*/  FFMA R83, R57, R63.reuse, R133 ;  /* 0x0000003f39537223 */ /* 0x080fe20000000085 */
[----:B------:R-:W-:Y:S01]  /*1b200*/  MOV R133, R120 ;  /* 0x0000007800857202 */ /* 0x000fe20000000f00 */
        /* <DEDUP_REMOVED lines=32> */
[C---:B------:R-:W-:Y:S01]  /*1b410*/  FFMA R217, R100.reuse, R60, R217 ;  /* 0x0000003c64d97223 */ /* 0x040fe200000000d9 */
[C---:B------:R-:W-:Y:S01]  /*1b420*/  FFMA R218, R100.reuse, R62, R218 ;  /* 0x0000003e64da7223 */ /* 0x040fe200000000da */
[C---:B------:R-:W-:Y:S01]  /*1b430*/  FFMA R74, R100.reuse, R64, R142 ;  /* 0x00000040644a7223 */ /* 0x040fe2000000008e */
[----:B------:R-:W-:Y:S01]  /*1b440*/  MOV R134, R96 ;  /* 0x0000006000867202 */ /* 0x000fe20000000f00 */
[----:B------:R-:W-:Y:S01]  /*1b450*/  FFMA R210, R100, R67, R210 ;  /* 0x0000004364d27223 */ /* 0x000fe200000000d2 */
[----:B------:R-:W-:Y:S01]  /*1b460*/  MOV R142, R122 ;  /* 0x0000007a008e7202 */ /* 0x000fe20000000f00 */
[C---:B------:R-:W-:Y:S01]  /*1b470*/  FFMA R96, R79.reuse, R61, R118 ;  /* 0x0000003d4f607223 */ /* 0x040fe20000000076 */
[----:B------:R-:W-:Y:S01]  /*1b480*/  MOV R100, R81 ;  /* 0x0000005100647202 */ /* 0x000fe20000000f00 */
[-C--:B------:R-:W-:Y:S01]  /*1b490*/  FFMA R81, R60, R79.reuse, R112 ;  /* 0x0000004f3c517223 */ /* 0x080fe20000000070 */
[C---:B------:R-:W-:Y:S01]  /*1b4a0*/  FFMA R118, R79.reuse, R62, R124 ;  /* 0x0000003e4f767223 */ /* 0x040fe2000000007c */
[----:B------:R-:W-:Y:S01]  /*1b4b0*/  FFMA R122, R64, R79, R128 ;  /* 0x0000004f407a7223 */ /* 0x000fe20000000080 */
[C---:B------:R-:W-:Y:S01]  /*1b4c0*/  FFMA R124, R79.reuse, R65, R129 ;  /* 0x000000414f7c7223 */ /* 0x040fe20000000081 */
[----:B------:R-:W-:Y:S01]  /*1b4d0*/  FFMA R128, R79, R66, R130 ;  /* 0x000000424f807223 */ /* 0x000fe20000000082 */
[----:B------:R-:W0:Y:S04]  /*1b4e0*/  LDS.128 R60, [R3+0x8c0] ;  /* 0x0008c000033c7984 */ /* 0x000e280000000c00 */
[----:B------:R-:W1:Y:S04]  /*1b4f0*/  LDS.128 R64, [R3+0x8d0] ;  /* 0x0008d00003407984 */ /* 0x000e680000000c00 */
[----:B------:R-:W2:Y:S01]  /*1b500*/  LDS R60, [R3+0x8e0] ;  /* 0x0008e000033c7984 */ /* 0x000ea20000000800 */
[----:B------:R-:W-:Y:S01]  /*1b510*/  MOV R129, R100 ;  /* 0x0000006400817202 */ /* 0x000fe20000000f00 */
[----:B0-----:R-:W-:Y:S01]  /*1b520*/  FFMA R79, R61, R97, R120 ;  /* 0x000000613d4f7223 */ /* 0x001fe20000000078 */
[CC--:B------:R-:W-:Y:S01]  /*1b530*/  FFMA R100, R97.reuse, R62.reuse, R115 ;  /* 0x0000003e61647223 */ /* 0x0c0fe20000000073 */
[----:B------:R-:W-:Y:S01]  /*1b540*/  FFMA R120, R54, R62, R68 ;  /* 0x0000003e36787223 */ /* 0x000fe20000000044 */
[----:B------:R-:W-:Y:S01]  /*1b550*/  MOV R68, R142 ;  /* 0x0000008e00447202 */ /* 0x000fe20000000f00 */
[C---:B-1----:R-:W-:Y:S01]  /*1b560*/  FFMA R115, R97.reuse, R65, R95 ;  /* 0x0000004161737223 */ /* 0x042fe2000000005f */
[C---:B------:R-:W-:Y:S01]  /*1b570*/  FFMA R95, R97.reuse, R66, R211 ;  /* 0x00000042615f7223 */ /* 0x040fe200000000d3 */
[C---:B------:R-:W-:Y:S01]  /*1b580*/  FFMA R114, R97.reuse, R63, R114 ;  /* 0x0000003f61727223 */ /* 0x040fe20000000072 */
[----:B------:R-:W-:Y:S01]  /*1b590*/  FFMA R112, R64, R97, R126 ;  /* 0x0000006140707223 */ /* 0x000fe2000000007e */
[----:B------:R-:W-:Y:S01]  /*1b5a0*/  MOV R211, R129 ;  /* 0x0000008100d37202 */ /* 0x000fe20000000f00 */
[----:B------:R-:W-:Y:S01]  /*1b5b0*/  FFMA R113, R97, R67, R113 ;  /* 0x0000004361717223 */ /* 0x000fe20000000071 */
[----:B--2---:R-:W-:Y:S01]  /*1b5c0*/  FFMA R97, R60, R97, R212 ;  /* 0x000000613c617223 */ /* 0x004fe200000000d4 */
[-C--:B------:R-:W-:Y:S01]  /*1b5d0*/  FFMA R52, R61, R54.reuse, R52 ;  /* 0x000000363d347223 */ /* 0x080fe20000000034 */
[----:B------:R-:W-:Y:S01]  /*1b5e0*/  FFMA R126, R54, R63, R69 ;  /* 0x0000003f367e7223 */ /* 0x000fe20000000045 */
        /* <DEDUP_REMOVED lines=18> */
[----:B------:R-:W-:-:S02]  /*1b710*/  FFMA R143, R58, R66, R70 ;  /* 0x000000423a8f7223 */ /* 0x000fc40000000046 */
[----:B------:R-:W0:Y:S01]  /*1b720*/  LDS.128 R68, [R2+0x1d0] ;  /* 0x0001d00002447984 */ /* 0x000e220000000c00 */
[----:B------:R-:W-:Y:S01]  /*1b730*/  MOV R72, R212 ;  /* 0x000000d400487202 */ /* 0x000fe20000000f00 */
[C---:B------:R-:W-:Y:S01]  /*1b740*/  FFMA R142, R61.reuse, R101, R217 ;  /* 0x000000653d8e7223 */ /* 0x040fe200000000d9 */
[----:B------:R-:W-:Y:S01]  /*1b750*/  FFMA R87, R61, R58, R87 ;  /* 0x0000003a3d577223 */ /* 0x000fe20000000057 */
[C---:B------:R-:W-:Y:S01]  /*1b760*/  FFMA R90, R58.reuse, R62, R90 ;  /* 0x0000003e3a5a7223 */ /* 0x040fe2000000005a */
[----:B------:R-:W-:Y:S01]  /*1b770*/  FFMA R94, R58, R63, R94 ;  /* 0x0000003f3a5e7223 */ /* 0x000fe2000000005e */
[-C--:B------:R-:W-:Y:S01]  /*1b780*/  FFMA R83, R64, R58.reuse, R83 ;  /* 0x0000003a40537223 */ /* 0x080fe20000000053 */
[C---:B------:R-:W-:Y:S01]  /*1b790*/  FFMA R91, R58.reuse, R65, R91 ;  /* 0x000000413a5b7223 */ /* 0x040fe2000000005b */
[----:B------:R-:W-:Y:S01]  /*1b7a0*/  FFMA R86, R58, R67, R86 ;  /* 0x000000433a567223 */ /* 0x000fe20000000056 */
[----:B------:R-:W-:Y:S01]  /*1b7b0*/  FFMA R57, R60, R58, R57 ;  /* 0x0000003a3c397223 */ /* 0x000fe20000000039 */
[----:B------:R-:W-:Y:S01]  /*1b7c0*/  MOV R217, R134 ;  /* 0x0000008600d97202 */ /* 0x000fe20000000f00 */
        /* <DEDUP_REMOVED lines=9> */
[----:B0-----:R-:W-:Y:S01]  /*1b860*/  FFMA R58, R68, R64, R121 ;  /* 0x00000040443a7223 */ /* 0x001fe20000000079 */
[----:B------:R-:W-:-:S02]  /*1b870*/  MOV R121, R72 ;  /* 0x0000004800797202 */ /* 0x000fc40000000f00 */
[----:B------:R-:W0:Y:S01]  /*1b880*/  LDS.128 R72, [R2+0x3e0] ;  /* 0x0003e00002487984 */ /* 0x000e220000000c00 */
[----:B------:R-:W-:Y:S01]  /*1b890*/  MOV R212, R211 ;  /* 0x000000d300d47202 */ /* 0x000fe20000000f00 */
[C---:B------:R-:W-:Y:S01]  /*1b8a0*/  FFMA R136, R101.reuse, R62, R136 ;  /* 0x0000003e65887223 */ /* 0x040fe20000000088 */
[----:B------:R-:W-:Y:S01]  /*1b8b0*/  FFMA R139, R101, R66, R139 ;  /* 0x00000042658b7223 */ /* 0x000fe2000000008b */
        /* <DEDUP_REMOVED lines=11> */
[----:B------:R-:W0:Y:S01]  /*1b970*/  LDS.64 R64, [R3+0x948] ;  /* 0x0009480003407984 */ /* 0x000e220000000a00 */
[C---:B------:R-:W-:Y:S01]  /*1b980*/  FFMA R96, R72.reuse, R62, R96 ;  /* 0x0000003e48607223 */ /* 0x040fe20000000060 */
[C---:B------:R-:W-:Y:S01]  /*1b990*/  FFMA R118, R72.reuse, R63, R118 ;  /* 0x0000003f48767223 */ /* 0x040fe20000000076 */
[C---:B------:R-:W-:Y:S01]  /*1b9a0*/  FFMA R124, R72.reuse, R66, R124 ;  /* 0x00000042487c7223 */ /* 0x040fe2000000007c */
[C---:B------:R-:W-:Y:S01]  /*1b9b0*/  FFMA R128, R72.reuse, R67, R128 ;  /* 0x0000004348807223 */ /* 0x040fe20000000080 */
[----:B------:R-:W-:Y:S01]  /*1b9c0*/  FFMA R131, R72, R60, R131 ;  /* 0x0000003c48837223 */ /* 0x000fe20000000083 */
[----:B------:R-:W1:Y:S04]  /*1b9d0*/  LDS.64 R66, [R3+0x960] ;  /* 0x0009600003427984 */ /* 0x000e680000000a00 */
[----:B------:R-:W2:Y:S01]  /*1b9e0*/  LDS.128 R60, [R3+0x950] ;  /* 0x00095000033c7984 */ /* 0x000ea20000000c00 */
[C---:B0-----:R-:W-:Y:S01]  /*1b9f0*/  FFMA R68, R64.reuse, R55, R52 ;  /* 0x0000003740447223 */ /* 0x041fe20000000034 */
[----:B------:R-:W-:Y:S01]  /*1ba00*/  MOV R52, R121 ;  /* 0x0000007900347202 */ /* 0x000fe20000000f00 */
[-C--:B------:R-:W-:Y:S01]  /*1ba10*/  FFMA R79, R64, R98.reuse, R79 ;  /* 0x00000062404f7223 */ /* 0x080fe2000000004f */
[----:B------:R-:W-:Y:S01]  /*1ba20*/  FFMA R100, R98, R65, R100 ;  /* 0x0000004162647223 */ /* 0x000fe20000000064 */
[----:B------:R-:W-:Y:S01]  /*1ba30*/  FFMA R121, R64, R69, R77 ;  /* 0x0000004540797223 */ /* 0x000fe2000000004d */
[-C--:B-1----:R-:W-:Y:S01]  /*1ba40*/  FFMA R113, R66, R98.reuse, R113 ;  /* 0x0000006242717223 */ /* 0x082fe20000000071 */
[-C--:B------:R-:W-:Y:S01]  /*1ba50*/  FFMA R97, R98, R67.reuse, R97 ;  /* 0x0000004362617223 */ /* 0x080fe20000000061 */
[----:B------:R-:W-:Y:S01]  /*1ba60*/  FFMA R77, R69, R67, R111 ;  /* 0x00000043454d7223 */ /* 0x000fe2000000006f */
[----:B--2---:R-:W-:Y:S01]  /*1ba70*/  FFMA R114, R60, R98, R114 ;  /* 0x000000623c727223 */ /* 0x004fe20000000072 */
[C---:B------:R-:W-:Y:S01]  /*1ba80*/  FFMA R112, R98.reuse, R61, R112 ;  /* 0x0000003d62707223 */ /* 0x040fe20000000070 */
[CC--:B------:R-:W-:Y:S01]  /*1ba90*/  FFMA R115, R98.reuse, R62.reuse, R115 ;  /* 0x0000003e62737223 */ /* 0x0c0fe20000000073 */
[-C--:B------:R-:W-:Y:S01]  /*1baa0*/  FFMA R95, R98, R63.reuse, R95 ;  /* 0x0000003f625f7223 */ /* 0x080fe2000000005f */
[----:B------:R-:W-:Y:S01]  /*1bab0*/  FFMA R98, R55, R63, R76 ;  /* 0x0000003f37627223 */ /* 0x000fe2000000004c */
[C---:B------:R-:W-:Y:S01]  /*1bac0*/  FFMA R76, R69.reuse, R65, R211 ;  /* 0x00000041454c7223 */ /* 0x040fe200000000d3 */
[-C--:B------:R-:W-:Y:S01]  /*1bad0*/  FFMA R78, R66, R69.reuse, R78 ;  /* 0x00000045424e7223 */ /* 0x080fe2000000004e */
[----:B------:R-:W-:Y:S01]  /*1bae0*/  FFMA R135, R60, R69, R213 ;  /* 0x000000453c877223 */ /* 0x000fe200000000d5 */
        /* <DEDUP_REMOVED lines=16> */
[----:B------:R-:W-:Y:S01]  /*1bbf0*/  FFMA R130, R55, R62, R130 ;  /* 0x0000003e37827223 */ /* 0x000fe20000000082 */
[----:B------:R-:W-:Y:S01]  /*1bc00*/  MOV R213, R52 ;  /* 0x0000003400d57202 */ /* 0x000fe20000000f00 */
[----:B------:R-:W-:Y:S01]  /*1bc10*/  FFMA R87, R64, R59, R87 ;  /* 0x0000003b40577223 */ /* 0x000fe20000000057 */
[C---:B------:R-:W-:Y:S01]  /*1bc20*/  FFMA R90, R59.reuse, R65, R90 ;  /* 0x000000413b5a7223 */ /* 0x040fe2000000005a */
[----:B------:R-:W-:Y:S01]  /*1bc30*/  FFMA R86, R66, R59, R86 ;  /* 0x0000003b42567223 */ /* 0x000fe20000000056 */
[C---:B------:R-:W-:Y:S01]  /*1bc40*/  FFMA R102, R59.reuse, R67, R57 ;  /* 0x000000433b667223 */ /* 0x040fe20000000039 */
[C---:B------:R-:W-:Y:S01]  /*1bc50*/  FFMA R94, R60.reuse, R59, R94 ;  /* 0x0000003b3c5e7223 */ /* 0x040fe2000000005e */
[C---:B------:R-:W-:Y:S01]  /*1bc60*/  FFMA R83, R59.reuse, R61, R83 ;  /* 0x0000003d3b537223 */ /* 0x040fe20000000053 */
[CC--:B------:R-:W-:Y:S01]  /*1bc70*/  FFMA R91, R59.reuse, R62.reuse, R91 ;  /* 0x0000003e3b5b7223 */ /* 0x0c0fe2000000005b */
[----:B------:R-:W-:Y:S01]  /*1bc80*/  FFMA R143, R59, R63, R143 ;  /* 0x0000003f3b8f7223 */ /* 0x000fe2000000008f */
[----:B------:R-:W0:Y:S04]  /*1bc90*/  LDS.128 R52, [R2+0x360] ;  /* 0x0003600002347984 */ /* 0x000e280000000c00 */
[----:B------:R-:W1:Y:S01]  /*1bca0*/  LDS.128 R56, [R2+0x150] ;  /* 0x0001500002387984 */ /* 0x000e620000000c00 */
[----:B------:R-:W-:Y:S01]  /*1bcb0*/  FFMA R118, R60, R73, R118 ;  /* 0x000000493c767223 */ /* 0x000fe20000000076 */
[C---:B------:R-:W-:Y:S01]  /*1bcc0*/  FFMA R119, R73.reuse, R61, R119 ;  /* 0x0000003d49777223 */ /* 0x040fe20000000077 */
[C---:B------:R-:W-:Y:S01]  /*1bcd0*/  FFMA R122, R73.reuse, R62, R122 ;  /* 0x0000003e497a7223 */ /* 0x040fe2000000007a */
[C---:B------:R-:W-:Y:S01]  /*1bce0*/  FFMA R124, R73.reuse, R63, R124 ;  /* 0x0000003f497c7223 */ /* 0x040fe2000000007c */
[-C--:B------:R-:W-:Y:S01]  /*1bcf0*/  FFMA R81, R64, R73.reuse, R81 ;  /* 0x0000004940517223 */ /* 0x080fe20000000051 */
[----:B------:R-:W-:Y:S01]  /*1bd00*/  FFMA R128, R66, R73, R128 ;  /* 0x0000004942807223 */ /* 0x000fe20000000080 */
[C---:B------:R-:W-:Y:S01]  /*1bd10*/  FFMA R131, R73.reuse, R67, R131 ;  /* 0x0000004349837223 */ /* 0x040fe20000000083 */
[C---:B0-----:R-:W-:Y:S01]  /*1bd20*/  FFMA R117, R52.reuse, R64, R117 ;  /* 0x0000004034757223 */ /* 0x041fe20000000075 */
[C---:B------:R-:W-:Y:S01]  /*1bd30*/  FFMA R110, R52.reuse, R65, R110 ;  /* 0x00000041346e7223 */ /* 0x040fe2000000006e */
[CC--:B------:R-:W-:Y:S01]  /*1bd40*/  FFMA R108, R52.reuse, R60.reuse, R108 ;  /* 0x0000003c346c7223 */ /* 0x0c0fe2000000006c */
[-C--:B------:R-:W-:Y:S01]  /*1bd50*/  FFMA R109, R52, R61.reuse, R109 ;  /* 0x0000003d346d7223 */ /* 0x080fe2000000006d */
[C---:B-1----:R-:W-:Y:S01]  /*1bd60*/  FFMA R132, R56.reuse, R60, R132 ;  /* 0x0000003c38847223 */ /* 0x042fe20000000084 */
[C---:B------:R-:W-:Y:S01]  /*1bd70*/  FFMA R141, R56.reuse, R61, R141 ;  /* 0x0000003d388d7223 */ /* 0x040fe2000000008d */
[CC--:B------:R-:W-:Y:S01]  /*1bd80*/  FFMA R140, R56.reuse, R62.reuse, R140 ;  /* 0x0000003e388c7223 */ /* 0x0c0fe2000000008c */
[-C--:B------:R-:W-:Y:S01]  /*1bd90*/  FFMA R209, R56, R63.reuse, R209 ;  /* 0x0000003f38d17223 */ /* 0x080fe200000000d1 */
        /* <DEDUP_REMOVED lines=9> */
[----:B------:R-:W0:Y:S04]  /*1be30*/  LDS.128 R60, [R3+0x9e0] ;  /* 0x0009e000033c7984 */ /* 0x000e280000000c00 */
[----:B------:R-:W1:Y:S04]  /*1be40*/  LDS R63, [R3+0x9cc] ;  /* 0x0009cc00033f7984 */ /* 0x000e680000000800 */
[----:B------:R-:W2:Y:S01]  /*1be50*/  LDS.128 R64, [R3+0x9d0] ;  /* 0x0009d00003407984 */ /* 0x000ea20000000c00 */
[C---:B0-----:R-:W-:Y:S01]  /*1be60*/  FFMA R209, R60.reuse, R57, R209 ;  /* 0x000000393cd17223 */ /* 0x041fe200000000d1 */
[C---:B------:R-:W-:Y:S01]  /*1be70*/  FFMA R123, R57.reuse, R61, R123 ;  /* 0x0000003d397b7223 */ /* 0x040fe2000000007b */
[----:B------:R-:W-:Y:S01]  /*1be80*/  FFMA R125, R57, R62, R125 ;  /* 0x0000003e397d7223 */ /* 0x000fe2000000007d */
[-C--:B------:R-:W-:Y:S01]  /*1be90*/  FFMA R69, R60, R70.reuse, R69 ;  /* 0x000000463c457223 */ /* 0x080fe20000000045 */
[C---:B-1----:R-:W-:Y:S01]  /*1bea0*/  FFMA R127, R63.reuse, R57, R127 ;  /* 0x000000393f7f7223 */ /* 0x042fe2000000007f */
[----:B------:R-:W-:Y:S01]  /*1beb0*/  FFMA R121, R63, R70, R121 ;  /* 0x000000463f797223 */ /* 0x000fe20000000079 */
[----:B------:R-:W-:Y:S01]  /*1bec0*/  FFMA R211, R70, R61, R78 ;  /* 0x0000003d46d37223 */ /* 0x000fe2000000004e */
[C---:B--2---:R-:W-:Y:S01]  /*1bed0*/  FFMA R137, R64.reuse, R57, R137 ;  /* 0x0000003940897223 */ /* 0x044fe20000000089 */
        /* <DEDUP_REMOVED lines=8> */
[----:B------:R-:W-:-:S02]  /*1bf60*/  FFMA R70, R70, R62, R77 ;  /* 0x0000003e46467223 */ /* 0x000fc4000000004d */
[----:B------:R-:W0:Y:S01]  /*1bf70*/  LDS.128 R76, [R2+0xd0] ;  /* 0x0000d000024c7984 */ /* 0x000e220000000c00 */
[----:B------:R-:W-:Y:S02]  /*1bf80*/  MOV R96, R218 ;  /* 0x000000da00607202 */ /* 0x000fe40000000f00 */
[----:B------:R-:W-:Y:S01]  /*1bf90*/  MOV R218, R212 ;  /* 0x000000d400da7202 */ /* 0x000fe20000000f00 */
        /* <DEDUP_REMOVED lines=38> */
[----:B------:R-:W-:-:S02]  /*1c200*/  MOV R76, R96 ;  /* 0x00000060004c7202 */ /* 0x000fc40000000f00 */
[----:B------:R-:W0:Y:S01]  /*1c210*/  LDS.128 R96, [R2+0x2e0] ;  /* 0x0002e00002607984 */ /* 0x000e220000000c00 */
[----:B------:R-:W-:Y:S01]  /*1c220*/  MOV R82, R217 ;  /* 0x000000d900527202 */ /* 0x000fe20000000f00 */
[C---:B------:R-:W-:Y:S01]  /*1c230*/  FFMA R128, R74.reuse, R61, R128 ;  /* 0x0000003d4a807223 */ /* 0x040fe20000000080 */
[----:B------:R-:W-:Y:S01]  /*1c240*/  FFMA R131, R74, R62, R131 ;  /* 0x0000003e4a837223 */ /* 0x000fe20000000083 */
[C---:B0-----:R-:W-:Y:S01]  /*1c250*/  FFMA R217, R96.reuse, R63, R87 ;  /* 0x0000003f60d97223 */ /* 0x041fe20000000057 */
[----:B------:R-:W-:Y:S01]  /*1c260*/  MOV R87, R103 ;  /* 0x0000006700577202 */ /* 0x000fe20000000f00 */
        /* <DEDUP_REMOVED lines=16> */
[----:B------:R-:W-:Y:S01]  /*1c370*/  FFMA R143, R74, R67, R122 ;  /* 0x000000434a8f7223 */ /* 0x000fe2000000007a */
[----:B------:R-:W-:Y:S01]  /*1c380*/  MOV R119, R213 ;  /* 0x000000d500777202 */ /* 0x000fe20000000f00 */
[----:B------:R-:W0:Y:S01]  /*1c390*/  LDS.128 R64, [R3+0xa50] ;  /* 0x000a500003407984 */ /* 0x000e220000000c00 */
[----:B------:R-:W-:-:S03]  /*1c3a0*/  FFMA R213, R60, R74, R124 ;  /* 0x0000004a3cd57223 */ /* 0x000fc6000000007c */
[----:B------:R-:W1:Y:S01]  /*1c3b0*/  LDS.128 R60, [R3+0xa60] ;  /* 0x000a6000033c7984 */ /* 0x000e620000000c00 */
[----:B------:R-:W-:Y:S02]  /*1c3c0*/  MOV R122, R81 ;  /* 0x00000051007a7202 */ /* 0x000fe40000000f00 */
[----:B------:R-:W-:Y:S02]  /*1c3d0*/  MOV R124, R76 ;  /* 0x0000004c007c7202 */ /* 0x000fe40000000f00 */
[----:B------:R-:W-:Y:S01]  /*1c3e0*/  MOV R118, R82 ;  /* 0x0000005200767202 */ /* 0x000fe20000000f00 */
[C---:B0-----:R-:W-:Y:S01]  /*1c3f0*/  FFMA R81, R77.reuse, R65, R223 ;  /* 0x000000414d517223 */ /* 0x041fe200000000df */
[C---:B------:R-:W-:Y:S01]  /*1c400*/  FFMA R76, R77.reuse, R67, R219 ;  /* 0x000000434d4c7223 */ /* 0x040fe200000000db */
[-C--:B------:R-:W-:Y:S01]  /*1c410*/  FFMA R82, R64, R77.reuse, R53 ;  /* 0x0000004d40527223 */ /* 0x080fe20000000035 */
[----:B------:R-:W-:Y:S01]  /*1c420*/  MOV R223, R72 ;  /* 0x0000004800df7202 */ /* 0x000fe20000000f00 */
[C---:B------:R-:W-:Y:S01]  /*1c430*/  FFMA R72, R77.reuse, R66, R225 ;  /* 0x000000424d487223 */ /* 0x040fe200000000e1 */
[----:B------:R-:W-:Y:S01]  /*1c440*/  MOV R219, R52 ;  /* 0x0000003400db7202 */ /* 0x000fe20000000f00 */
        /* <DEDUP_REMOVED lines=27> */
[----:B------:R-:W-:Y:S01]  /*1c600*/  FFMA R96, R64, R97, R217 ;  /* 0x0000006140607223 */ /* 0x000fe200000000d9 */
[----:B------:R-:W-:Y:S02]  /*1c610*/  MOV R103, R118 ;  /* 0x0000007600677202 */ /* 0x000fe40000000f00 */
[----:B------:R-:W-:Y:S01]  /*1c620*/  MOV R217, R223 ;  /* 0x000000df00d97202 */ /* 0x000fe20000000f00 */
[C---:B------:R-:W-:Y:S01]  /*1c630*/  FFMA R94, R97.reuse, R66, R94 ;  /* 0x00000042615e7223 */ /* 0x040fe2000000005e */
[C---:B------:R-:W-:Y:S01]  /*1c640*/  FFMA R90, R97.reuse, R67, R90 ;  /* 0x00000043615a7223 */ /* 0x040fe2000000005a */
[C---:B------:R-:W-:Y:S01]  /*1c650*/  FFMA R91, R97.reuse, R61, R91 ;  /* 0x0000003d615b7223 */ /* 0x040fe2000000005b */
        /* <DEDUP_REMOVED lines=26> */
[----:B------:R-:W-:Y:S01]  /*1c800*/  MOV R210, R56 ;  /* 0x0000003800d27202 */ /* 0x000fe20000000f00 */
[C---:B------:R-:W-:Y:S01]  /*1c810*/  FFMA R56, R100.reuse, R60, R134 ;  /* 0x0000003c64387223 */ /* 0x040fe20000000086 */
        /* <DEDUP_REMOVED lines=8> */
[C---:B------:R-:W-:Y:S01]  /*1c8a0*/  FFMA R139, R100.reuse, R61, R139 ;  /* 0x0000003d648b7223 */ /* 0x040fe2000000008b */
        /* <DEDUP_REMOVED lines=9> */
[----:B------:R-:W-:Y:S01]  /*1c940*/  FFMA R124, R60, R75, R143 ;  /* 0x0000004b3c7c7223 */ /* 0x000fe2000000008f */
[C---:B------:R-:W-:Y:S01]  /*1c950*/  FFMA R126, R75.reuse, R61, R213 ;  /* 0x0000003d4b7e7223 */ /* 0x040fe200000000d5 */
[C---:B------:R-:W-:Y:S01]  /*1c960*/  FFMA R130, R75.reuse, R62, R128 ;  /* 0x0000003e4b827223 */ /* 0x040fe20000000080 */
[----:B------:R-:W-:Y:S01]  /*1c970*/  FFMA R75, R75, R63, R131 ;  /* 0x0000003f4b4b7223 */ /* 0x000fe20000000083 */
[----:B------:R-:W-:Y:S01]  /*1c980*/  LDS.128 R64, [R3+0xae0] ;  /* 0x000ae00003407984 */ /* 0x000fe20000000c00 */
[----:B------:R-:W-:-:S03]  /*1c990*/  MOV R128, R136 ;  /* 0x0000008800807202 */ /* 0x000fc60000000f00 */
[----:B------:R-:W0:Y:S04]  /*1c9a0*/  LDS.128 R60, [R3+0xad0] ;  /* 0x000ad000033c7984 */ /* 0x000e280000000c00 */
[----:B------:R-:W1:Y:S01]  /*1c9b0*/  LDS R136, [R3+0xaf0] ;  /* 0x000af00003887984 */ /* 0x000e620000000800 */
[----:B------:R-:W-:Y:S02]  /*1c9c0*/  MOV R131, R114 ;  /* 0x0000007200837202 */ /* 0x000fe40000000f00 */
[----:B------:R-:W-:Y:S02]  /*1c9d0*/  MOV R143, R120 ;  /* 0x00000078008f7202 */ /* 0x000fe40000000f00 */
[----:B------:R-:W-:Y:S01]  /*1c9e0*/  MOV R213, R100 ;  /* 0x0000006400d57202 */ /* 0x000fe20000000f00 */
[----:B0-----:R-:W-:Y:S01]  /*1c9f0*/  FFMA R60, R69, R62, R225 ;  /* 0x0000003e453c7223 */ /* 0x001fe200000000e1 */
[----:B------:R-:W-:Y:S01]  /*1ca00*/  FFMA R114, R61, R69, R223 ;  /* 0x000000453d727223 */ /* 0x000fe200000000df */
[----:B------:R-:W-:-:S02]  /*1ca10*/  MOV R225, R95 ;  /* 0x0000005f00e17202 */ /* 0x000fc40000000f00 */
[----:B------:R-:W-:Y:S01]  /*1ca20*/  MOV R223, R113 ;  /* 0x0000007100df7202 */ /* 0x000fe20000000f00 */
[----:B------:R-:W-:Y:S01]  /*1ca30*/  FFMA R113, R64, R69, R112 ;  /* 0x0000004540717223 */ /* 0x000fe20000000070 */
[C---:B------:R-:W-:Y:S01]  /*1ca40*/  FFMA R112, R69.reuse, R65, R224 ;  /* 0x0000004145707223 */ /* 0x040fe200000000e0 */
[----:B-1----:R-:W-:Y:S01]  /*1ca50*/  FFMA R120, R136, R69, R233 ;  /* 0x0000004588787223 */ /* 0x002fe200000000e9 */
[----:B------:R-:W-:Y:S01]  /*1ca60*/  MOV R233, R225 ;  /* 0x000000e100e97202 */ /* 0x000fe20000000f00 */
[CC--:B------:R-:W-:Y:S01]  /*1ca70*/  FFMA R95, R69.reuse, R63.reuse, R220 ;  /* 0x0000003f455f7223 */ /* 0x0c0fe200000000dc */
        /* <DEDUP_REMOVED lines=21> */
[C---:B------:R-:W-:Y:S01]  /*1cbd0*/  FFMA R217, R98.reuse, R62, R57 ;  /* 0x0000003e62d97223 */ /* 0x040fe20000000039 */
[----:B------:R-:W-:Y:S01]  /*1cbe0*/  FFMA R218, R98, R65, R58 ;  /* 0x0000004162da7223 */ /* 0x000fe2000000003a */
[-C--:B------:R-:W-:Y:S01]  /*1cbf0*/  FFMA R115, R69, R66.reuse, R115 ;  /* 0x0000004245737223 */ /* 0x080fe20000000073 */
[C---:B------:R-:W-:Y:S01]  /*1cc00*/  FFMA R133, R78.reuse, R66, R74 ;  /* 0x000000424e857223 */ /* 0x040fe2000000004a */
[----:B------:R-:W0:Y:S01]  /*1cc10*/  LDS.128 R56, [R2+0x1e0] ;  /* 0x0001e00002387984 */ /* 0x000e220000000c00 */
[----:B------:R-:W-:Y:S01]  /*1cc20*/  MOV R69, R131 ;  /* 0x0000008300457202 */ /* 0x000fe20000000f00 */
[----:B------:R-:W-:Y:S01]  /*1cc30*/  FFMA R82, R61, R78, R82 ;  /* 0x0000004e3d527223 */ /* 0x000fe20000000052 */
[----:B------:R-:W-:Y:S01]  /*1cc40*/  MOV R74, R134 ;  /* 0x00000086004a7202 */ /* 0x000fe20000000f00 */
        /* <DEDUP_REMOVED lines=13> */
[----:B------:R-:W-:-:S02]  /*1cd20*/  FFMA R216, R136, R55, R216 ;  /* 0x0000003788d87223 */ /* 0x000fc400000000d8 */
[----:B------:R-:W1:Y:S01]  /*1cd30*/  LDS.128 R52, [R2+0x3f0] ;  /* 0x0003f00002347984 */ /* 0x000e620000000c00 */
        /* <DEDUP_REMOVED lines=8> */
[----:B------:R-:W-:Y:S01]  /*1cdc0*/  FFMA R138, R101, R67, R138 ;  /* 0x00000043658a7223 */ /* 0x000fe2000000008a */
        /* <DEDUP_REMOVED lines=13> */
[C---:B-1----:R-:W-:Y:S01]  /*1cea0*/  FFMA R56, R52.reuse, R61, R68 ;  /* 0x0000003d34387223 */ /* 0x042fe20000000044 */
[----:B------:R-:W-:Y:S01]  /*1ceb0*/  MOV R61, R83 ;  /* 0x00000053003d7202 */ /* 0x000fe20000000f00 */
[C---:B------:R-:W-:Y:S01]  /*1cec0*/  FFMA R83, R52.reuse, R62, R73 ;  /* 0x0000003e34537223 */ /* 0x040fe20000000049 */
[C---:B------:R-:W-:Y:S01]  /*1ced0*/  FFMA R122, R52.reuse, R64, R122 ;  /* 0x00000040347a7223 */ /* 0x040fe2000000007a */
[----:B------:R-:W-:Y:S01]  /*1cee0*/  MOV R62, R77 ;  /* 0x0000004d003e7202 */ /* 0x000fe20000000f00 */
[C---:B------:R-:W-:Y:S01]  /*1cef0*/  FFMA R119, R52.reuse, R63, R119 ;  /* 0x0000003f34777223 */ /* 0x040fe20000000077 */
[----:B------:R-:W-:Y:S01]  /*1cf00*/  MOV R64, R76 ;  /* 0x0000004c00407202 */ /* 0x000fe20000000f00 */
[C---:B------:R-:W-:Y:S01]  /*1cf10*/  FFMA R124, R52.reuse, R65, R124 ;  /* 0x00000041347c7223 */ /* 0x040fe2000000007c */
[----:B------:R-:W0:Y:S01]  /*1cf20*/  LDS.64 R76, [R3+0xb70] ;  /* 0x000b7000034c7984 */ /* 0x000e220000000a00 */
[----:B------:R-:W-:Y:S01]  /*1cf30*/  MOV R63, R74 ;  /* 0x0000004a003f7202 */ /* 0x000fe20000000f00 */
[C---:B------:R-:W-:Y:S01]  /*1cf40*/  FFMA R136, R52.reuse, R136, R75 ;  /* 0x0000008834887223 */ /* 0x040fe2000000004b */
[----:B------:R-:W-:Y:S01]  /*1cf50*/  MOV R65, R69 ;  /* 0x0000004500417202 */ /* 0x000fe20000000f00 */
[----:B------:R-:W1:Y:S04]  /*1cf60*/  LDS.128 R72, [R3+0xb60] ;  /* 0x000b600003487984 */ /* 0x000e680000000c00 */
[----:B------:R-:W2:Y:S01]  /*1cf70*/  LDS.64 R68, [R3+0xb58] ;  /* 0x000b580003447984 */ /* 0x000ea20000000a00 */
[C---:B------:R-:W-:Y:S01]  /*1cf80*/  FFMA R126, R52.reuse, R66, R126 ;  /* 0x00000042347e7223 */ /* 0x040fe2000000007e */
[----:B------:R-:W-:Y:S01]  /*1cf90*/  FFMA R130, R52, R67, R130 ;  /* 0x0000004334827223 */ /* 0x000fe20000000082 */
[C---:B0-----:R-:W-:Y:S01]  /*1cfa0*/  FFMA R86, R79.reuse, R77, R78 ;  /* 0x0000004d4f567223 */ /* 0x041fe2000000004e */
[----:B------:R-:W-:Y:S01]  /*1cfb0*/  MOV R78, R63 ;  /* 0x0000003f004e7202 */ /* 0x000fe20000000f00 */
[-C--:B------:R-:W-:Y:S01]  /*1cfc0*/  FFMA R134, R76, R79.reuse, R134 ;  /* 0x0000004f4c867223 */ /* 0x080fe20000000086 */
[----:B------:R-:W-:Y:S01]  /*1cfd0*/  MOV R63, R62 ;  /* 0x0000003e003f7202 */ /* 0x000fe20000000f00 */
[----:B-1----:R-:W-:Y:S01]  /*1cfe0*/  FFMA R128, R72, R79, R128 ;  /* 0x0000004f48807223 */ /* 0x002fe20000000080 */
[C---:B------:R-:W-:Y:S01]  /*1cff0*/  FFMA R129, R79.reuse, R73, R129 ;  /* 0x000000494f817223 */ /* 0x040fe20000000081 */
[C---:B------:R-:W-:Y:S01]  /*1d000*/  FFMA R131, R79.reuse, R74, R131 ;  /* 0x0000004a4f837223 */ /* 0x040fe20000000083 */
[C---:B------:R-:W-:Y:S01]  /*1d010*/  FFMA R133, R79.reuse, R75, R133 ;  /* 0x0000004b4f857223 */ /* 0x040fe20000000085 */
[----:B--2---:R-:W-:Y:S01]  /*1d020*/  FFMA R82, R68, R79, R82 ;  /* 0x0000004f44527223 */ /* 0x004fe20000000052 */
[----:B------:R-:W-:Y:S01]  /*1d030*/  FFMA R81, R79, R69, R81 ;  /* 0x000000454f517223 */ /* 0x000fe20000000051 */
[----:B------:R-:W-:-:S02]  /*1d040*/  MOV R62, R61 ;  /* 0x0000003d003e7202 */ /* 0x000fc40000000f00 */
[----:B------:R-:W-:Y:S01]  /*1d050*/  MOV R79, R135 ;  /* 0x00000087004f7202 */ /* 0x000fe20000000f00 */
[C---:B------:R-:W-:Y:S01]  /*1d060*/  FFMA R135, R68.reuse, R57, R121 ;  /* 0x0000003944877223 */ /* 0x040fe20000000079 */
[----:B------:R-:W-:Y:S01]  /*1d070*/  MOV R61, R116 ;  /* 0x00000074003d7202 */ /* 0x000fe20000000f00 */
[-C--:B------:R-:W-:Y:S01]  /*1d080*/  FFMA R114, R68, R70.reuse, R114 ;  /* 0x0000004644727223 */ /* 0x080fe20000000072 */
[----:B------:R-:W-:Y:S01]  /*1d090*/  FFMA R52, R70, R69, R60 ;  /* 0x0000004546347223 */ /* 0x000fe2000000003c */
[-C--:B------:R-:W-:Y:S01]  /*1d0a0*/  FFMA R100, R76, R70.reuse, R100 ;  /* 0x000000464c647223 */ /* 0x080fe20000000064 */
[----:B------:R-:W-:Y:S01]  /*1d0b0*/  FFMA R95, R72, R70, R95 ;  /* 0x00000046485f7223 */ /* 0x000fe2000000005f */
[C---:B------:R-:W-:Y:S01]  /*1d0c0*/  FFMA R113, R70.reuse, R73, R113 ;  /* 0x0000004946717223 */ /* 0x040fe20000000071 */
[CC--:B------:R-:W-:Y:S01]  /*1d0d0*/  FFMA R112, R70.reuse, R74.reuse, R112 ;  /* 0x0000004a46707223 */ /* 0x0c0fe20000000070 */
        /* <DEDUP_REMOVED lines=10> */
[-C--:B------:R-:W-:Y:S01]  /*1d180*/  FFMA R138, R76, R102.reuse, R138 ;  /* 0x000000664c8a7223 */ /* 0x080fe2000000008a */
[----:B------:R-:W-:Y:S01]  /*1d190*/  FFMA R211, R102, R77, R101 ;  /* 0x0000004d66d37223 */ /* 0x000fe20000000065 */
[----:B------:R-:W-:Y:S01]  /*1d1a0*/  FFMA R210, R72, R102, R210 ;  /* 0x0000006648d27223 */ /* 0x000fe200000000d2 */
[C---:B------:R-:W-:Y:S01]  /*1d1b0*/  FFMA R143, R102.reuse, R73, R143 ;  /* 0x00000049668f7223 */ /* 0x040fe2000000008f */
[C---:B------:R-:W-:Y:S01]  /*1d1c0*/  FFMA R212, R102.reuse, R74, R212 ;  /* 0x0000004a66d47223 */ /* 0x040fe200000000d4 */
[-C--:B------:R-:W-:Y:S01]  /*1d1d0*/  FFMA R139, R102, R75.reuse, R139 ;  /* 0x0000004b668b7223 */ /* 0x080fe2000000008b */
[----:B------:R-:W-:Y:S01]  /*1d1e0*/  FFMA R57, R57, R75, R223 ;  /* 0x0000004b39397223 */ /* 0x000fe200000000df */
[----:B------:R-:W-:Y:S01]  /*1d1f0*/  FFMA R101, R68, R99, R96 ;  /* 0x0000006344657223 */ /* 0x000fe20000000060 */
[----:B------:R-:W-:Y:S01]  /*1d200*/  FFMA R102, R99, R77, R97 ;  /* 0x0000004d63667223 */ /* 0x000fe20000000061 */
[----:B------:R-:W-:-:S02]  /*1d210*/  MOV R220, R65 ;  /* 0x0000004100dc7202 */ /* 0x000fc40000000f00 */
[----:B------:R-:W-:Y:S02]  /*1d220*/  MOV R219, R64 ;  /* 0x0000004000db7202 */ /* 0x000fe40000000f00 */
[----:B------:R-:W-:Y:S01]  /*1d230*/  MOV R96, R63 ;  /* 0x0000003f00607202 */ /* 0x000fe20000000f00 */
[----:B------:R-:W0:Y:S01]  /*1d240*/  LDS.128 R64, [R2+0x370] ;  /* 0x0003700002407984 */ /* 0x000e220000000c00 */
[----:B------:R-:W-:Y:S02]  /*1d250*/  MOV R223, R62 ;  /* 0x0000003e00df7202 */ /* 0x000fe40000000f00 */
[----:B------:R-:W-:Y:S02]  /*1d260*/  MOV R97, R61 ;  /* 0x0000003d00617202 */ /* 0x000fe40000000f00 */
[----:B------:R-:W1:Y:S01]  /*1d270*/  LDS.128 R60, [R2+0x160] ;  /* 0x00016000023c7984 */ /* 0x000e620000000c00 */
        /* <DEDUP_REMOVED lines=19> */
[----:B------:R-:W-:Y:S01]  /*1d3b0*/  MOV R99, R220 ;  /* 0x000000dc00637202 */ /* 0x000fe20000000f00 */
        /* <DEDUP_REMOVED lines=23> */
[CC--:B------:R-:W-:Y:S01]  /*1d530*/  FFMA R113, R71.reuse, R78.reuse, R113 ;  /* 0x0000004e47717223 */ /* 0x0c0fe20000000071 */
[----:B------:R-:W-:Y:S01]  /*1d540*/  FFMA R112, R71, R79, R112 ;  /* 0x0000004f47707223 */ /* 0x000fe20000000070 */
        /* <DEDUP_REMOVED lines=11> */
[-C--:B------:R-:W-:Y:S01]  /*1d600*/  FFMA R121, R76, R58.reuse, R121 ;  /* 0x0000003a4c797223 */ /* 0x080fe20000000079 */
[C---:B------:R-:W-:Y:S01]  /*1d610*/  FFMA R87, R58.reuse, R77, R87 ;  /* 0x0000004d3a577223 */ /* 0x040fe20000000057 */
[----:B------:R-:W-:Y:S01]  /*1d620*/  FFMA R111, R58, R79, R111 ;  /* 0x0000004f3a6f7223 */ /* 0x000fe2000000006f */
[----:B------:R-:W-:Y:S01]  /*1d630*/  FFMA R57, R72, R58, R57 ;  /* 0x0000003a48397223 */ /* 0x000fe20000000039 */
[C---:B------:R-:W-:Y:S01]  /*1d640*/  FFMA R61, R58.reuse, R73, R98 ;  /* 0x000000493a3d7223 */ /* 0x040fe20000000062 */
[----:B------:R-:W-:Y:S01]  /*1d650*/  FFMA R116, R58, R74, R116 ;  /* 0x0000004a3a747223 */ /* 0x000fe20000000074 */
[----:B------:R-:W-:Y:S01]  /*1d660*/  MOV R58, R99 ;  /* 0x00000063003a7202 */ /* 0x000fe20000000f00 */
[----:B------:R-:W-:Y:S01]  /*1d670*/  FFMA R117, R53, R65, R117 ;  /* 0x0000004135757223 */ /* 0x000fe20000000075 */
[----:B------:R-:W-:Y:S01]  /*1d680*/  MOV R99, R97 ;  /* 0x0000006100637202 */ /* 0x000fe20000000f00 */
[----:B------:R-:W-:Y:S01]  /*1d690*/  FFMA R110, R76, R65, R110 ;  /* 0x000000414c6e7223 */ /* 0x000fe2000000006e */
[C---:B------:R-:W-:Y:S01]  /*1d6a0*/  FFMA R108, R65.reuse, R77, R108 ;  /* 0x0000004d416c7223 */ /* 0x040fe2000000006c */
[C---:B------:R-:W-:Y:S01]  /*1d6b0*/  FFMA R109, R65.reuse, R78, R109 ;  /* 0x0000004e416d7223 */ /* 0x040fe2000000006d */
[C---:B------:R-:W-:Y:S01]  /*1d6c0*/  FFMA R85, R65.reuse, R79, R85 ;  /* 0x0000004f41557223 */ /* 0x040fe20000000055 */
[----:B------:R-:W-:Y:S01]  /*1d6d0*/  FFMA R214, R72, R65, R214 ;  /* 0x0000004148d67223 */ /* 0x000fe200000000d6 */
[C---:B------:R-:W-:Y:S01]  /*1d6e0*/  FFMA R215, R65.reuse, R73, R215 ;  /* 0x0000004941d77223 */ /* 0x040fe200000000d7 */
[----:B------:R-:W-:Y:S01]  /*1d6f0*/  FFMA R216, R65, R74, R216 ;  /* 0x0000004a41d87223 */ /* 0x000fe200000000d8 */
[----:B------:R-:W-:-:S02]  /*1d700*/  MOV R97, R96 ;  /* 0x0000006000617202 */ /* 0x000fc40000000f00 */
[----:B------:R-:W-:Y:S01]  /*1d710*/  MOV R96, R223 ;  /* 0x000000df00607202 */ /* 0x000fe20000000f00 */
        /* <DEDUP_REMOVED lines=12> */
[----:B------:R-:W-:Y:S02]  /*1d7e0*/  MOV R86, R97 ;  /* 0x0000006100567202 */ /* 0x000fe40000000f00 */
[----:B------:R-:W-:Y:S02]  /*1d7f0*/  MOV R68, R96 ;  /* 0x0000006000447202 */ /* 0x000fe40000000f00 */
        /* <DEDUP_REMOVED lines=8> */
[-C--:B------:R-:W-:Y:S01]  /*1d880*/  FFMA R211, R103, R74.reuse, R211 ;  /* 0x0000004a67d37223 */ /* 0x080fe200000000d3 */
        /* <DEDUP_REMOVED lines=14> */
[----:B------:R-:W-:Y:S01]  /*1d970*/  FFMA R129, R54, R77, R119 ;  /* 0x0000004d36817223 */ /* 0x000fe20000000077 */
[----:B------:R-:W-:Y:S01]  /*1d980*/  MOV R96, R128 ;  /* 0x0000008000607202 */ /* 0x000fe20000000f00 */
[----:B------:R-:W-:Y:S01]  /*1d990*/  FFMA R128, R76, R54, R83 ;  /* 0x000000364c807223 */ /* 0x000fe20000000053 */
[----:B------:R-:W-:Y:S01]  /*1d9a0*/  MOV R119, R131 ;  /* 0x0000008300777202 */ /* 0x000fe20000000f00 */
[----:B------:R-:W-:Y:S01]  /*1d9b0*/  FFMA R131, R54, R78, R122 ;  /* 0x0000004e36837223 */ /* 0x000fe2000000007a */
[----:B------:R-:W-:Y:S01]  /*1d9c0*/  MOV R90, R133 ;  /* 0x00000085005a7202 */ /* 0x000fe20000000f00 */
[----:B------:R-:W0:Y:S01]  /*1d9d0*/  LDS.128 R76, [R3+0xc60] ;  /* 0x000c6000034c7984 */ /* 0x000e220000000c00 */
[----:B------:R-:W-:Y:S01]  /*1d9e0*/  MOV R122, R75 ;  /* 0x0000004b007a7202 */ /* 0x000fe20000000f00 */
[----:B------:R-:W-:-:S02]  /*1d9f0*/  FFMA R133, R72, R54, R126 ;  /* 0x0000003648857223 */ /* 0x000fc4000000007e */
[----:B------:R-:W1:Y:S01]  /*1da00*/  LDS.128 R72, [R3+0xc70] ;  /* 0x000c700003487984 */ /* 0x000e620000000c00 */
[----:B------:R-:W-:Y:S01]  /*1da10*/  FFMA R53, R53, R54, R56 ;  /* 0x0000003635357223 */ /* 0x000fe20000000038 */
[----:B------:R-:W-:Y:S02]  /*1da20*/  MOV R56, R68 ;  /* 0x0000004400387202 */ /* 0x000fe40000000f00 */
[----:B------:R-:W-:Y:S01]  /*1da30*/  MOV R126, R91 ;  /* 0x0000005b007e7202 */ /* 0x000fe20000000f00 */
[C---:B0-----:R-:W-:Y:S01]  /*1da40*/  FFMA R83, R69.reuse, R77, R81 ;  /* 0x0000004d45537223 */ /* 0x041fe20000000051 */
[C---:B------:R-:W-:Y:S01]  /*1da50*/  FFMA R81, R69.reuse, R78, R223 ;  /* 0x0000004e45517223 */ /* 0x040fe200000000df */
[----:B------:R-:W-:Y:S02]  /*1da60*/  MOV R223, R96 ;  /* 0x0000006000df7202 */ /* 0x000fe40000000f00 */
[----:B------:R-:W-:Y:S01]  /*1da70*/  MOV R96, R86 ;  /* 0x0000005600607202 */ /* 0x000fe20000000f00 */
[----:B-1----:R-:W-:Y:S01]  /*1da80*/  FFMA R68, R72, R69, R220 ;  /* 0x0000004548447223 */ /* 0x002fe200000000dc */
[C---:B------:R-:W-:Y:S01]  /*1da90*/  FFMA R86, R69.reuse, R73, R64 ;  /* 0x0000004945567223 */ /* 0x040fe20000000040 */
[----:B------:R-:W-:Y:S01]  /*1daa0*/  MOV R220, R94 ;  /* 0x0000005e00dc7202 */ /* 0x000fe20000000f00 */
[-C--:B------:R-:W-:Y:S01]  /*1dab0*/  FFMA R64, R69, R74.reuse, R224 ;  /* 0x0000004a45407223 */ /* 0x080fe200000000e0 */
[C---:B------:R-:W-:Y:S01]  /*1dac0*/  FFMA R94, R59.reuse, R74, R61 ;  /* 0x0000004a3b5e7223 */ /* 0x040fe2000000003d */
        /* <DEDUP_REMOVED lines=18> */
[----:B------:R-:W-:-:S02]  /*1dbf0*/  FFMA R62, R97, R74, R58 ;  /* 0x0000004a613e7223 */ /* 0x000fc4000000003a */
[----:B------:R-:W0:Y:S01]  /*1dc00*/  LDS.128 R56, [R2+0x60] ;  /* 0x0000600002387984 */ /* 0x000e220000000c00 */
[----:B------:R-:W-:Y:S01]  /*1dc10*/  FFMA R65, R76, R69, R65 ;  /* 0x000000454c417223 */ /* 0x000fe20000000041 */
[C---:B------:R-:W-:Y:S01]  /*1dc20*/  FFMA R82, R69.reuse, R79, R82 ;  /* 0x0000004f45527223 */ /* 0x040fe20000000052 */
[----:B------:R-:W-:Y:S01]  /*1dc30*/  FFMA R69, R69, R75, R225 ;  /* 0x0000004b45457223 */ /* 0x000fe200000000e1 */
        /* <DEDUP_REMOVED lines=35> */
[-C--:B------:R-:W-:Y:S01]  /*1de70*/  FFMA R213, R100, R77.reuse, R213 ;  /* 0x0000004d64d57223 */ /* 0x080fe200000000d5 */
[----:B------:R-:W-:Y:S01]  /*1de80*/  MOV R138, R120 ;  /* 0x00000078008a7202 */ /* 0x000fe20000000f00 */
[C---:B------:R-:W-:Y:S01]  /*1de90*/  FFMA R56, R55.reuse, R78, R129 ;  /* 0x0000004e37387223 */ /* 0x040fe20000000081 */
[C---:B------:R-:W-:Y:S01]  /*1dea0*/  FFMA R77, R55.reuse, R77, R128 ;  /* 0x0000004d374d7223 */ /* 0x040fe20000000080 */
[C---:B------:R-:W-:Y:S01]  /*1deb0*/  FFMA R120, R55.reuse, R79, R131 ;  /* 0x0000004f37787223 */ /* 0x040fe20000000083 */
[C---:B------:R-:W-:Y:S01]  /*1dec0*/  FFMA R129, R55.reuse, R74, R130 ;  /* 0x0000004a37817223 */ /* 0x040fe20000000082 */
[----:B------:R-:W-:Y:S01]  /*1ded0*/  MOV R131, R126 ;  /* 0x0000007e00837202 */ /* 0x000fe20000000f00 */
[C---:B------:R-:W-:Y:S01]  /*1dee0*/  FFMA R128, R55.reuse, R73, R133 ;  /* 0x0000004937807223 */ /* 0x040fe20000000085 */
[----:B------:R-:W-:Y:S01]  /*1def0*/  FFMA R130, R55, R75, R136 ;  /* 0x0000004b37827223 */ /* 0x000fe20000000088 */
[-C--:B------:R-:W-:Y:S01]  /*1df00*/  FFMA R76, R76, R55.reuse, R53 ;  /* 0x000000374c4c7223 */ /* 0x080fe20000000035 */
[----:B------:R-:W-:Y:S01]  /*1df10*/  FFMA R126, R72, R55, R124 ;  /* 0x00000037487e7223 */ /* 0x000fe2000000007c */
[----:B------:R-:W-:-:S02]  /*1df20*/  MOV R133, R52 ;  /* 0x0000003400857202 */ /* 0x000fc40000000f00 */
[----:B------:R-:W-:Y:S01]  /*1df30*/  MOV R136, R54 ;  /* 0x0000003600887202 */ /* 0x000fe20000000f00 */
[C---:B------:R-:W-:Y:S01]  /*1df40*/  FFMA R212, R100.reuse, R72, R212 ;  /* 0x0000004864d47223 */ /* 0x040fe200000000d4 */
[----:B------:R-:W0:Y:S01]  /*1df50*/  LDS.128 R52, [R3+0xce0] ;  /* 0x000ce00003347984 */ /* 0x000e220000000c00 */
[----:B------:R-:W-:-:S03]  /*1df60*/  FFMA R211, R100, R75, R211 ;  /* 0x0000004b64d37223 */ /* 0x000fc600000000d3 */
[----:B------:R-:W1:Y:S04]  /*1df70*/  LDS.128 R72, [R3+0xcf0] ;  /* 0x000cf00003487984 */ /* 0x000e680000000c00 */
[----:B------:R-:W2:Y:S01]  /*1df80*/  LDS R52, [R3+0xd00] ;  /* 0x000d000003347984 */ /* 0x000ea20000000800 */
[C---:B------:R-:W-:Y:S01]  /*1df90*/  FFMA R210, R100.reuse, R78, R210 ;  /* 0x0000004e64d27223 */ /* 0x040fe200000000d2 */
[----:B------:R-:W-:Y:S01]  /*1dfa0*/  FFMA R143, R100, R79, R143 ;  /* 0x0000004f648f7223 */ /* 0x000fe2000000008f */
[C---:B0-----:R-:W-:Y:S01]  /*1dfb0*/  FFMA R100, R53.reuse, R57, R217 ;  /* 0x0000003935647223 */ /* 0x041fe200000000d9 */
[----:B------:R-:W-:Y:S01]  /*1dfc0*/  MOV R217, R112 ;  /* 0x0000007000d97202 */ /* 0x000fe20000000f00 */
[----:B------:R-:W-:Y:S01]  /*1dfd0*/  FFMA R124, R53, R70, R65 ;  /* 0x00000046357c7223 */ /* 0x000fe20000000041 */
[C---:B-1----:R-:W-:Y:S01]  /*1dfe0*/  FFMA R78, R57.reuse, R74, R115 ;  /* 0x0000004a394e7223 */ /* 0x042fe20000000073 */
[----:B------:R-:W-:Y:S01]  /*1dff0*/  FFMA R112, R57, R55, R219 ;  /* 0x0000003739707223 */ /* 0x000fe200000000db */
[-C--:B------:R-:W-:Y:S01]  /*1e000*/  FFMA R79, R72, R57.reuse, R218 ;  /* 0x00000039484f7223 */ /* 0x080fe200000000da */
[----:B--2---:R-:W-:Y:S01]  /*1e010*/  FFMA R115, R52, R57, R220 ;  /* 0x0000003934737223 */ /* 0x004fe200000000dc */
[----:B------:R-:W-:Y:S01]  /*1e020*/  MOV R220, R131 ;  /* 0x0000008300dc7202 */ /* 0x000fe20000000f00 */
[C---:B------:R-:W-:Y:S01]  /*1e030*/  FFMA R131, R70.reuse, R75, R64 ;  /* 0x0000004b46837223 */ /* 0x040fe20000000040 */
[----:B------:R-:W-:Y:S01]  /*1e040*/  MOV R65, R217 ;  /* 0x000000d900417202 */ /* 0x000fe20000000f00 */
        /* <DEDUP_REMOVED lines=28> */
[----:B------:R-:W-:-:S02]  /*1e210*/  FFMA R211, R98, R75, R62 ;  /* 0x0000004b62d37223 */ /* 0x000fc4000000003e */
[----:B------:R-:W0:Y:S01]  /*1e220*/  LDS.128 R60, [R2+0x1f0] ;  /* 0x0001f000023c7984 */ /* 0x000e220000000c00 */
[CC--:B------:R-:W-:Y:S01]  /*1e230*/  FFMA R114, R57.reuse, R54.reuse, R114 ;  /* 0x0000003639727223 */ /* 0x0c0fe20000000072 */
[C---:B------:R-:W-:Y:S01]  /*1e240*/  FFMA R113, R57.reuse, R73, R113 ;  /* 0x0000004939717223 */ /* 0x040fe20000000071 */
[----:B------:R-:W-:Y:S01]  /*1e250*/  FFMA R95, R57, R75, R95 ;  /* 0x0000004b395f7223 */ /* 0x000fe2000000005f */
[----:B------:R-:W-:Y:S01]  /*1e260*/  MOV R57, R219 ;  /* 0x000000db00397202 */ /* 0x000fe20000000f00 */
[C---:B------:R-:W-:Y:S01]  /*1e270*/  FFMA R119, R98.reuse, R54, R119 ;  /* 0x0000003662777223 */ /* 0x040fe20000000077 */
[C---:B------:R-:W-:Y:S01]  /*1e280*/  FFMA R122, R98.reuse, R55, R122 ;  /* 0x00000037627a7223 */ /* 0x040fe2000000007a */
[C---:B------:R-:W-:Y:S01]  /*1e290*/  FFMA R118, R98.reuse, R73, R118 ;  /* 0x0000004962767223 */ /* 0x040fe20000000076 */
[----:B------:R-:W-:Y:S01]  /*1e2a0*/  FFMA R96, R98, R74, R96 ;  /* 0x0000004a62607223 */ /* 0x000fe20000000060 */
[----:B------:R-:W-:Y:S01]  /*1e2b0*/  FFMA R97, R52, R98, R97 ;  /* 0x0000006234617223 */ /* 0x000fe20000000061 */
[----:B------:R-:W-:Y:S01]  /*1e2c0*/  MOV R98, R218 ;  /* 0x000000da00627202 */ /* 0x000fe20000000f00 */
        /* <DEDUP_REMOVED lines=9> */
[----:B------:R-:W-:Y:S01]  /*1e360*/  MOV R121, R217 ;  /* 0x000000d900797202 */ /* 0x000fe20000000f00 */
[C---:B------:R-:W-:Y:S01]  /*1e370*/  FFMA R217, R60.reuse, R73, R111 ;  /* 0x000000493cd97223 */ /* 0x040fe2000000006f */
[C---:B------:R-:W-:Y:S01]  /*1e380*/  FFMA R111, R60.reuse, R75, R94 ;  /* 0x0000004b3c6f7223 */ /* 0x040fe2000000005e */
[----:B------:R-:W-:Y:S01]  /*1e390*/  MOV R94, R220 ;  /* 0x000000dc005e7202 */ /* 0x000fe20000000f00 */
[C---:B------:R-:W-:Y:S01]  /*1e3a0*/  FFMA R218, R60.reuse, R74, R91 ;  /* 0x0000004a3cda7223 */ /* 0x040fe2000000005b */
[----:B------:R-:W-:Y:S01]  /*1e3b0*/  FFMA R220, R60, R52, R116 ;  /* 0x000000343cdc7223 */ /* 0x000fe20000000074 */
[----:B------:R-:W-:-:S02]  /*1e3c0*/  MOV R91, R64 ;  /* 0x00000040005b7202 */ /* 0x000fc40000000f00 */
[----:B------:R-:W-:Y:S02]  /*1e3d0*/  MOV R116, R65 ;  /* 0x0000004100747202 */ /* 0x000fe40000000f00 */
[----:B------:R-:W0:Y:S01]  /*1e3e0*/  LDS.128 R64, [R2+0x400] ;  /* 0x0004000002407984 */ /* 0x000e220000000c00 */
[C---:B------:R-:W-:Y:S01]  /*1e3f0*/  FFMA R213, R60.reuse, R53, R135 ;  /* 0x000000353cd57223 */ /* 0x040fe20000000087 */
[C---:B------:R-:W-:Y:S01]  /*1e400*/  FFMA R135, R60.reuse, R55, R87 ;  /* 0x000000373c877223 */ /* 0x040fe20000000057 */
[----:B------:R-:W-:Y:S01]  /*1e410*/  FFMA R212, R60, R72, R90 ;  /* 0x000000483cd47223 */ /* 0x000fe2000000005a */
[C---:B0-----:R-:W-:Y:S01]  /*1e420*/  FFMA R129, R64.reuse, R75, R129 ;  /* 0x0000004b40817223 */ /* 0x041fe20000000081 */
[C---:B------:R-:W-:Y:S01]  /*1e430*/  FFMA R60, R64.reuse, R53, R76 ;  /* 0x00000035403c7223 */ /* 0x040fe2000000004c */
[C---:B------:R-:W-:Y:S01]  /*1e440*/  FFMA R87, R64.reuse, R54, R77 ;  /* 0x0000003640577223 */ /* 0x040fe2000000004d */
[C---:B------:R-:W-:Y:S01]  /*1e450*/  FFMA R90, R64.reuse, R55, R56 ;  /* 0x00000037405a7223 */ /* 0x040fe20000000038 */
[----:B------:R-:W-:Y:S01]  /*1e460*/  MOV R75, R57 ;  /* 0x00000039004b7202 */ /* 0x000fe20000000f00 */
[C---:B------:R-:W-:Y:S01]  /*1e470*/  FFMA R130, R64.reuse, R52, R130 ;  /* 0x0000003440827223 */ /* 0x040fe20000000082 */
[----:B------:R-:W0:Y:S04]  /*1e480*/  LDS.64 R56, [R3+0xd68] ;  /* 0x000d680003387984 */ /* 0x000e280000000a00 */
[----:B------:R-:W1:Y:S04]  /*1e490*/  LDS.64 R76, [R3+0xd80] ;  /* 0x000d8000034c7984 */ /* 0x000e680000000a00 */
[----:B------:R-:W2:Y:S01]  /*1e4a0*/  LDS.128 R52, [R3+0xd70] ;  /* 0x000d700003347984 */ /* 0x000ea20000000c00 */
[C---:B------:R-:W-:Y:S01]  /*1e4b0*/  FFMA R128, R64.reuse, R74, R128 ;  /* 0x0000004a40807223 */ /* 0x040fe20000000080 */
[C---:B------:R-:W-:Y:S01]  /*1e4c0*/  FFMA R120, R64.reuse, R72, R120 ;  /* 0x0000004840787223 */ /* 0x040fe20000000078 */
[----:B------:R-:W-:Y:S01]  /*1e4d0*/  FFMA R126, R64, R73, R126 ;  /* 0x00000049407e7223 */ /* 0x000fe2000000007e */
[----:B------:R-:W-:-:S02]  /*1e4e0*/  MOV R74, R91 ;  /* 0x0000005b004a7202 */ /* 0x000fc40000000f00 */
[----:B------:R-:W-:Y:S01]  /*1e4f0*/  MOV R73, R94 ;  /* 0x0000005e00497202 */ /* 0x000fe20000000f00 */
[-C--:B0-----:R-:W-:Y:S01]  /*1e500*/  FFMA R100, R56, R58.reuse, R100 ;  /* 0x0000003a38647223 */ /* 0x081fe20000000064 */
[----:B------:R-:W-:Y:S01]  /*1e510*/  FFMA R114, R58, R57, R114 ;  /* 0x000000393a727223 */ /* 0x000fe20000000072 */
[-C--:B-1----:R-:W-:Y:S01]  /*1e520*/  FFMA R95, R76, R58.reuse, R95 ;  /* 0x0000003a4c5f7223 */ /* 0x082fe2000000005f */
[----:B------:R-:W-:Y:S01]  /*1e530*/  FFMA R115, R58, R77, R115 ;  /* 0x0000004d3a737223 */ /* 0x000fe20000000073 */
[----:B--2---:R-:W-:Y:S01]  /*1e540*/  FFMA R112, R52, R58, R112 ;  /* 0x0000003a34707223 */ /* 0x004fe20000000070 */
        /* <DEDUP_REMOVED lines=17> */
[----:B------:R-:W-:Y:S01]  /*1e660*/  FFMA R116, R76, R61, R111 ;  /* 0x0000003d4c747223 */ /* 0x000fe2000000006f */
[----:B------:R-:W-:Y:S01]  /*1e670*/  MOV R79, R121 ;  /* 0x00000079004f7202 */ /* 0x000fe20000000f00 */
[C---:B------:R-:W-:Y:S01]  /*1e680*/  FFMA R121, R56.reuse, R61, R213 ;  /* 0x0000003d38797223 */ /* 0x040fe200000000d5 */
[C---:B------:R-:W-:Y:S01]  /*1e690*/  FFMA R213, R61.reuse, R57, R219 ;  /* 0x000000393dd57223 */ /* 0x040fe200000000db */
        /* <DEDUP_REMOVED lines=13> */
[----:B------:R-:W-:Y:S02]  /*1e770*/  MOV R219, R74 ;  /* 0x0000004a00db7202 */ /* 0x000fe40000000f00 */
        /* <DEDUP_REMOVED lines=10> */
[----:B------:R-:W0:Y:S01]  /*1e820*/  LDS.128 R72, [R2+0x380] ;  /* 0x0003800002487984 */ /* 0x000e220000000c00 */
[----:B------:R-:W-:Y:S01]  /*1e830*/  FFMA R143, R56, R99, R143 ;  /* 0x00000063388f7223 */ /* 0x000fe2000000008f */
[C---:B------:R-:W-:Y:S01]  /*1e840*/  FFMA R119, R99.reuse, R57, R119 ;  /* 0x0000003963777223 */ /* 0x040fe20000000077 */
[-C--:B------:R-:W-:Y:S01]  /*1e850*/  FFMA R211, R76, R99.reuse, R211 ;  /* 0x000000634cd37223 */ /* 0x080fe200000000d3 */
[C---:B------:R-:W-:Y:S01]  /*1e860*/  FFMA R122, R52.reuse, R99, R122 ;  /* 0x00000063347a7223 */ /* 0x040fe2000000007a */
[C---:B------:R-:W-:Y:S01]  /*1e870*/  FFMA R210, R99.reuse, R53, R210 ;  /* 0x0000003563d27223 */ /* 0x040fe200000000d2 */
[-C--:B------:R-:W-:Y:S01]  /*1e880*/  FFMA R118, R99, R54.reuse, R118 ;  /* 0x0000003663767223 */ /* 0x080fe20000000076 */
[----:B------:R-:W-:Y:S01]  /*1e890*/  FFMA R90, R52, R65, R90 ;  /* 0x00000041345a7223 */ /* 0x000fe2000000005a */
[C---:B------:R-:W-:Y:S01]  /*1e8a0*/  FFMA R120, R65.reuse, R53, R120 ;  /* 0x0000003541787223 */ /* 0x040fe20000000078 */
[C---:B------:R-:W-:Y:S01]  /*1e8b0*/  FFMA R126, R65.reuse, R54, R126 ;  /* 0x00000036417e7223 */ /* 0x040fe2000000007e */
[C---:B------:R-:W-:Y:S01]  /*1e8c0*/  FFMA R128, R65.reuse, R55, R128 ;  /* 0x0000003741807223 */ /* 0x040fe20000000080 */
[----:B------:R-:W-:Y:S01]  /*1e8d0*/  MOV R99, R78 ;  /* 0x0000004e00637202 */ /* 0x000fe20000000f00 */
[----:B------:R-:W-:Y:S01]  /*1e8e0*/  FFMA R129, R76, R65, R129 ;  /* 0x000000414c817223 */ /* 0x000fe20000000081 */
[----:B------:R-:W-:Y:S01]  /*1e8f0*/  MOV R220, R79 ;  /* 0x0000004f00dc7202 */ /* 0x000fe20000000f00 */
[C---:B------:R-:W-:Y:S01]  /*1e900*/  FFMA R130, R65.reuse, R77, R130 ;  /* 0x0000004d41827223 */ /* 0x040fe20000000082 */
[C---:B0-----:R-:W-:Y:S01]  /*1e910*/  FFMA R108, R72.reuse, R52, R108 ;  /* 0x00000034486c7223 */ /* 0x041fe2000000006c */
        /* <DEDUP_REMOVED lines=9> */
[-C--:B------:R-:W-:Y:S01]  /*1e9b0*/  FFMA R87, R65, R57.reuse, R87 ;  /* 0x0000003941577223 */ /* 0x080fe20000000057 */
[C---:B------:R-:W-:Y:S01]  /*1e9c0*/  FFMA R117, R72.reuse, R56, R117 ;  /* 0x0000003848757223 */ /* 0x040fe20000000075 */
[----:B------:R-:W-:Y:S01]  /*1e9d0*/  FFMA R110, R72, R57, R110 ;  /* 0x00000039486e7223 */ /* 0x000fe2000000006e */
[----:B0-----:R-:W-:Y:S01]  /*1e9e0*/  FFMA R91, R52, R59, R91 ;  /* 0x0000003b345b7223 */ /* 0x001fe2000000005b */
[C---:B------:R-:W-:Y:S01]  /*1e9f0*/  FFMA R95, R59.reuse, R53, R95 ;  /* 0x000000353b5f7223 */ /* 0x040fe2000000005f */
[----:B------:R-:W-:Y:S01]  /*1ea00*/  FFMA R115, R59, R54, R115 ;  /* 0x000000363b737223 */ /* 0x000fe20000000073 */
[-C--:B-1----:R-:W-:Y:S01]  /*1ea10*/  FFMA R100, R55, R59.reuse, R100 ;  /* 0x0000003b37647223 */ /* 0x082fe20000000064 */
[----:B--2---:R-:W-:Y:S01]  /*1ea20*/  FFMA R114, R76, R59, R114 ;  /* 0x0000003b4c727223 */ /* 0x004fe20000000072 */
[C---:B------:R-:W-:Y:S01]  /*1ea30*/  FFMA R112, R59.reuse, R77, R112 ;  /* 0x0000004d3b707223 */ /* 0x040fe20000000070 */
[C---:B------:R-:W-:Y:S01]  /*1ea40*/  FFMA R64, R59.reuse, R78, R64 ;  /* 0x0000004e3b407223 */ /* 0x040fe20000000040 */
        /* <DEDUP_REMOVED lines=62> */
[----:B------:R-:W-:Y:S01]  /*1ee30*/  MOV R118, R143 ;  /* 0x0000008f00767202 */ /* 0x000fe20000000f00 */
[C---:B------:R-:W-:Y:S01]  /*1ee40*/  FFMA R143, R66.reuse, R78, R120 ;  /* 0x0000004e428f7223 */ /* 0x040fe20000000078 */
[----:B------:R-:W-:Y:S01]  /*1ee50*/  MOV R96, R131 ;  /* 0x0000008300607202 */ /* 0x000fe20000000f00 */
[----:B------:R-:W-:Y:S01]  /*1ee60*/  FFMA R131, R66, R77, R90 ;  /* 0x0000004d42837223 */ /* 0x000fe2000000005a */
[----:B------:R-:W-:Y:S01]  /*1ee70*/  MOV R60, R124 ;  /* 0x0000007c003c7202 */ /* 0x000fe20000000f00 */
[----:B------:R-:W-:Y:S01]  /*1ee80*/  FFMA R124, R76, R66, R87 ;  /* 0x000000424c7c7223 */ /* 0x000fe20000000057 */
[----:B------:R-:W0:Y:S04]  /*1ee90*/  LDS.128 R52, [R3+0xe80] ;  /* 0x000e800003347984 */ /* 0x000e280000000c00 */
[----:B------:R-:W1:Y:S01]  /*1eea0*/  LDS.128 R76, [R3+0xe70] ;  /* 0x000e7000034c7984 */ /* 0x000e620000000c00 */
[----:B------:R-:W-:-:S02]  /*1eeb0*/  MOV R66, R60 ;  /* 0x0000003c00427202 */ /* 0x000fc40000000f00 */
[----:B------:R-:W-:Y:S02]  /*1eec0*/  MOV R60, R118 ;  /* 0x00000076003c7202 */ /* 0x000fe40000000f00 */
[----:B------:R-:W-:Y:S02]  /*1eed0*/  MOV R118, R82 ;  /* 0x0000005200767202 */ /* 0x000fe40000000f00 */
[----:B------:R-:W-:Y:S01]  /*1eee0*/  MOV R90, R56 ;  /* 0x00000038005a7202 */ /* 0x000fe20000000f00 */
[----:B0-----:R-:W-:Y:S01]  /*1eef0*/  FFMA R72, R52, R57, R72 ;  /* 0x0000003934487223 */ /* 0x001fe20000000048 */
[C---:B------:R-:W-:Y:S01]  /*1ef00*/  FFMA R69, R57.reuse, R53, R69 ;  /* 0x0000003539457223 */ /* 0x040fe20000000045 */
[C---:B------:R-:W-:Y:S01]  /*1ef10*/  FFMA R56, R57.reuse, R54, R86 ;  /* 0x0000003639387223 */ /* 0x040fe20000000056 */
        /* <DEDUP_REMOVED lines=16> */
[----:B------:R-:W-:-:S02]  /*1f020*/  MOV R219, R60 ;  /* 0x0000003c00db7202 */ /* 0x000fc40000000f00 */
[----:B------:R-:W0:Y:S01]  /*1f030*/  LDS.128 R60, [R2+0x70] ;  /* 0x00007000023c7984 */ /* 0x000e220000000c00 */
        /* <DEDUP_REMOVED lines=25> */
[----:B------:R-:W-:Y:S01]  /*1f1d0*/  FFMA R94, R52, R97, R94 ;  /* 0x00000061345e7223 */ /* 0x000fe2000000005e */
[----:B------:R-:W-:Y:S01]  /*1f1e0*/  MOV R74, R233 ;  /* 0x000000e9004a7202 */ /* 0x000fe20000000f00 */
        /* <DEDUP_REMOVED lines=15> */
[----:B------:R-:W-:Y:S01]  /*1f2e0*/  MOV R115, R219 ;  /* 0x000000db00737202 */ /* 0x000fe20000000f00 */
        /* <DEDUP_REMOVED lines=12> */
[----:B------:R-:W-:Y:S01]  /*1f3b0*/  MOV R138, R115 ;  /* 0x00000073008a7202 */ /* 0x000fe20000000f00 */
[----:B------:R-:W-:Y:S01]  /*1f3c0*/  FFMA R115, R76, R67, R122 ;  /* 0x000000434c737223 */ /* 0x000fe2000000007a */
[----:B------:R-:W-:Y:S02]  /*1f3d0*/  MOV R76, R134 ;  /* 0x00000086004c7202 */ /* 0x000fe40000000f00 */
[----:B------:R-:W-:Y:S01]  /*1f3e0*/  MOV R134, R60 ;  /* 0x0000003c00867202 */ /* 0x000fe20000000f00 */
[C---:B------:R-:W-:Y:S01]  /*1f3f0*/  FFMA R60, R67.reuse, R77, R124 ;  /* 0x0000004d433c7223 */ /* 0x040fe2000000007c */
[----:B------:R-:W-:Y:S01]  /*1f400*/  MOV R77, R112 ;  /* 0x00000070004d7202 */ /* 0x000fe20000000f00 */
[C---:B------:R-:W-:Y:S01]  /*1f410*/  FFMA R74, R100.reuse, R54, R142 ;  /* 0x00000036644a7223 */ /* 0x040fe2000000008e */
[----:B------:R-:W-:Y:S01]  /*1f420*/  FFMA R68, R100, R55, R68 ;  /* 0x0000003764447223 */ /* 0x000fe20000000044 */
[----:B------:R-:W-:Y:S01]  /*1f430*/  MOV R122, R136 ;  /* 0x00000088007a7202 */ /* 0x000fe20000000f00 */
[C---:B------:R-:W-:Y:S01]  /*1f440*/  FFMA R112, R67.reuse, R78, R131 ;  /* 0x0000004e43707223 */ /* 0x040fe20000000083 */
[----:B------:R-:W-:Y:S01]  /*1f450*/  MOV R78, R95 ;  /* 0x0000005f004e7202 */ /* 0x000fe20000000f00 */
[----:B------:R-:W-:Y:S01]  /*1f460*/  FFMA R100, R52, R67, R126 ;  /* 0x0000004334647223 */ /* 0x000fe2000000007e */
[C---:B------:R-:W-:Y:S01]  /*1f470*/  FFMA R124, R67.reuse, R53, R128 ;  /* 0x00000035437c7223 */ /* 0x040fe20000000080 */
[C---:B------:R-:W-:Y:S01]  /*1f480*/  FFMA R136, R67.reuse, R54, R129 ;  /* 0x0000003643887223 */ /* 0x040fe20000000081 */
[C---:B------:R-:W-:Y:S01]  /*1f490*/  FFMA R142, R67.reuse, R55, R130 ;  /* 0x00000037438e7223 */ /* 0x040fe20000000082 */
[----:B------:R-:W-:Y:S01]  /*1f4a0*/  FFMA R95, R67, R79, R143 ;  /* 0x0000004f435f7223 */ /* 0x000fe2000000008f */
[----:B------:R-:W0:Y:S01]  /*1f4b0*/  LDS.128 R52, [R3+0xef0] ;  /* 0x000ef00003347984 */ /* 0x000e220000000c00 */
[----:B------:R-:W-:-:S02]  /*1f4c0*/  MOV R79, R64 ;  /* 0x00000040004f7202 */ /* 0x000fc40000000f00 */
[----:B------:R-:W-:Y:S01]  /*1f4d0*/  MOV R143, R65 ;  /* 0x00000041008f7202 */ /* 0x000fe20000000f00 */
[----:B------:R-:W-:Y:S01]  /*1f4e0*/  LDS R52, [R3+0xf10] ;  /* 0x000f100003347984 */ /* 0x000fe20000000800 */
[----:B------:R-:W-:-:S03]  /*1f4f0*/  MOV R126, R66 ;  /* 0x00000042007e7202 */ /* 0x000fc60000000f00 */
[----:B------:R-:W1:Y:S01]  /*1f500*/  LDS.128 R64, [R3+0xf00] ;  /* 0x000f000003407984 */ /* 0x000e620000000c00 */
[----:B0-----:R-:W-:Y:S01]  /*1f510*/  FFMA R128, R61, R55, R223 ;  /* 0x000000373d807223 */ /* 0x001fe200000000df */
[----:B------:R-:W-:Y:S01]  /*1f520*/  MOV R223, R138 ;  /* 0x0000008a00df7202 */ /* 0x000fe20000000f00 */
[----:B------:R-:W-:Y:S01]  /*1f530*/  FFMA R131, R53, R61, R224 ;  /* 0x0000003d35837223 */ /* 0x000fe200000000e0 */
[----:B------:R-:W-:Y:S01]  /*1f540*/  MOV R224, R133 ;  /* 0x0000008500e07202 */ /* 0x000fe20000000f00 */
[C---:B------:R-:W-:Y:S01]  /*1f550*/  FFMA R130, R61.reuse, R54, R233 ;  /* 0x000000363d827223 */ /* 0x040fe200000000e9 */
[C---:B-1----:R-:W-:Y:S01]  /*1f560*/  FFMA R138, R61.reuse, R65, R232 ;  /* 0x000000413d8a7223 */ /* 0x042fe200000000e8 */
[----:B------:R-:W-:Y:S01]  /*1f570*/  MOV R232, R76 ;  /* 0x0000004c00e87202 */ /* 0x000fe20000000f00 */
[----:B------:R-:W-:Y:S01]  /*1f580*/  FFMA R76, R61, R66, R225 ;  /* 0x000000423d4c7223 */ /* 0x000fe200000000e1 */
[----:B------:R-:W-:Y:S01]  /*1f590*/  MOV R225, R79 ;  /* 0x0000004f00e17202 */ /* 0x000fe20000000f00 */
[----:B------:R-:W-:Y:S01]  /*1f5a0*/  FFMA R133, R64, R58, R73 ;  /* 0x0000003a40857223 */ /* 0x000fe20000000049 */
[----:B------:R-:W-:-:S02]  /*1f5b0*/  MOV R79, R143 ;  /* 0x0000008f004f7202 */ /* 0x000fc40000000f00 */
[----:B------:R-:W-:Y:S01]  /*1f5c0*/  MOV R73, R77 ;  /* 0x0000004d00497202 */ /* 0x000fe20000000f00 */
        /* <DEDUP_REMOVED lines=8> */
[-C--:B------:R-:W-:Y:S01]  /*1f650*/  FFMA R91, R61, R67.reuse, R91 ;  /* 0x000000433d5b7223 */ /* 0x080fe2000000005b */
[----:B------:R-:W-:Y:S01]  /*1f660*/  MOV R72, R122 ;  /* 0x0000007a00487202 */ /* 0x000fe20000000f00 */
[C---:B------:R-:W-:Y:S01]  /*1f670*/  FFMA R139, R53.reuse, R58, R82 ;  /* 0x0000003a358b7223 */ /* 0x040fe20000000052 */
[C---:B------:R-:W-:Y:S01]  /*1f680*/  FFMA R122, R58.reuse, R67, R56 ;  /* 0x000000433a7a7223 */ /* 0x040fe20000000038 */
[----:B------:R-:W-:Y:S01]  /*1f690*/  MOV R61, R78 ;  /* 0x0000004e003d7202 */ /* 0x000fe20000000f00 */
[C---:B------:R-:W-:Y:S01]  /*1f6a0*/  FFMA R83, R58.reuse, R54, R83 ;  /* 0x000000363a537223 */ /* 0x040fe20000000053 */
[----:B------:R-:W-:Y:S01]  /*1f6b0*/  FFMA R81, R58, R55, R81 ;  /* 0x000000373a517223 */ /* 0x000fe20000000051 */
[----:B------:R-:W-:Y:S01]  /*1f6c0*/  FFMA R82, R52, R58, R57 ;  /* 0x0000003a34527223 */ /* 0x000fe20000000039 */
[C---:B------:R-:W-:Y:S01]  /*1f6d0*/  FFMA R218, R53.reuse, R71, R127 ;  /* 0x0000004735da7223 */ /* 0x040fe2000000007f */
[----:B------:R-:W-:Y:S01]  /*1f6e0*/  MOV R56, R79 ;  /* 0x0000004f00387202 */ /* 0x000fe20000000f00 */
        /* <DEDUP_REMOVED lines=15> */
[----:B------:R-:W-:Y:S01]  /*1f7e0*/  MOV R210, R69 ;  /* 0x0000004500d27202 */ /* 0x000fe20000000f00 */
[----:B------:R-:W-:Y:S01]  /*1f7f0*/  FFMA R101, R52, R101, R68 ;  /* 0x0000006534657223 */ /* 0x000fe20000000044 */
[----:B------:R-:W-:-:S02]  /*1f800*/  FFMA R96, R98, R67, R70 ;  /* 0x0000004362607223 */ /* 0x000fc40000000046 */
[----:B------:R-:W0:Y:S01]  /*1f810*/  LDS.128 R68, [R2+0x200] ;  /* 0x0002000002447984 */ /* 0x000e220000000c00 */
        /* <DEDUP_REMOVED lines=17> */
[----:B------:R-:W-:Y:S01]  /*1f930*/  FFMA R143, R68, R65, R135 ;  /* 0x00000041448f7223 */ /* 0x000fe20000000087 */
[----:B------:R-:W-:-:S02]  /*1f940*/  MOV R135, R73 ;  /* 0x0000004900877202 */ /* 0x000fc40000000f00 */
[----:B------:R-:W0:Y:S01]  /*1f950*/  LDS.128 R72, [R2+0x410] ;  /* 0x0004100002487984 */ /* 0x000e220000000c00 */
[C---:B------:R-:W-:Y:S01]  /*1f960*/  FFMA R220, R68.reuse, R53, R121 ;  /* 0x0000003544dc7223 */ /* 0x040fe20000000079 */
[C---:B------:R-:W-:Y:S01]  /*1f970*/  FFMA R121, R68.reuse, R67, R116 ;  /* 0x0000004344797223 */ /* 0x040fe20000000074 */
[C---:B------:R-:W-:Y:S01]  /*1f980*/  FFMA R116, R68.reuse, R52, R111 ;  /* 0x0000003444747223 */ /* 0x040fe2000000006f */
[----:B------:R-:W-:Y:S01]  /*1f990*/  FFMA R71, R68, R54, R213 ;  /* 0x0000003644477223 */ /* 0x000fe200000000d5 */
[----:B0-----:R-:W-:Y:S01]  /*1f9a0*/  MOV R75, R56 ;  /* 0x00000038004b7202 */ /* 0x001fe20000000f00 */
[C---:B------:R-:W-:Y:S01]  /*1f9b0*/  FFMA R111, R72.reuse, R55, R112 ;  /* 0x00000037486f7223 */ /* 0x040fe20000000070 */
[----:B------:R-:W0:Y:S01]  /*1f9c0*/  LDS.64 R56, [R3+0xf78] ;  /* 0x000f780003387984 */ /* 0x000e220000000a00 */
[----:B------:R-:W-:Y:S01]  /*1f9d0*/  FFMA R2, R72, R54, R60 ;  /* 0x0000003648027223 */ /* 0x000fe2000000003c */
[----:B------:R-:W-:Y:S02]  /*1f9e0*/  MOV R112, R61 ;  /* 0x0000003d00707202 */ /* 0x000fe40000000f00 */
[----:B------:R-:W1:Y:S01]  /*1f9f0*/  LDS.64 R60, [R3+0xf90] ;  /* 0x000f9000033c7984 */ /* 0x000e620000000a00 */
[C---:B------:R-:W-:Y:S01]  /*1fa00*/  FFMA R212, R68.reuse, R64, R212 ;  /* 0x0000004044d47223 */ /* 0x040fe200000000d4 */
[----:B------:R-:W-:Y:S01]  /*1fa10*/  FFMA R87, R68, R66, R87 ;  /* 0x0000004244577223 */ /* 0x000fe20000000057 */
[C---:B------:R-:W-:Y:S01]  /*1fa20*/  FFMA R68, R72.reuse, R53, R115 ;  /* 0x0000003548447223 */ /* 0x040fe20000000073 */
[C---:B------:R-:W-:Y:S01]  /*1fa30*/  FFMA R115, R72.reuse, R64, R95 ;  /* 0x0000004048737223 */ /* 0x040fe2000000005f */
[----:B------:R-:W-:Y:S01]  /*1fa40*/  MOV R64, R211 ;  /* 0x000000d300407202 */ /* 0x000fe20000000f00 */
[----:B------:R-:W-:Y:S01]  /*1fa50*/  FFMA R211, R72, R65, R100 ;  /* 0x0000004148d37223 */ /* 0x000fe20000000064 */
[C---:B0-----:R-:W-:Y:S01]  /*1fa60*/  FFMA R65, R56.reuse, R102, R219 ;  /* 0x0000006638417223 */ /* 0x041fe200000000db */
[----:B------:R-:W-:Y:S01]  /*1fa70*/  MOV R219, R86 ;  /* 0x0000005600db7202 */ /* 0x000fe20000000f00 */
[----:B------:R-:W-:Y:S01]  /*1fa80*/  FFMA R86, R56, R99, R120 ;  /* 0x0000006338567223 */ /* 0x000fe20000000078 */
[C---:B-1----:R-:W-:Y:S01]  /*1fa90*/  FFMA R120, R60.reuse, R62, R91 ;  /* 0x0000003e3c787223 */ /* 0x042fe2000000005b */
[----:B------:R-:W-:-:S02]  /*1faa0*/  FFMA R91, R60, R88, R215 ;  /* 0x000000583c5b7223 */ /* 0x000fc400000000d7 */
[----:B------:R-:W2:Y:S01]  /*1fab0*/  LDL.LU R215, [R1] ;  /* 0x0000000001d77983 */ /* 0x000ea20000300800 */
[C---:B------:R-:W-:Y:S01]  /*1fac0*/  FFMA R213, R72.reuse, R66, R124 ;  /* 0x0000004248d57223 */ /* 0x040fe2000000007c */
[----:B------:R-:W-:Y:S01]  /*1fad0*/  FFMA R136, R72, R67, R136 ;  /* 0x0000004348887223 */ /* 0x000fe20000000088 */
[C---:B------:R-:W-:Y:S01]  /*1fae0*/  FFMA R67, R56.reuse, R62, R131 ;  /* 0x0000003e38437223 */ /* 0x040fe20000000083 */
[C---:B------:R-:W-:Y:S01]  /*1faf0*/  FFMA R66, R56.reuse, R69, R220 ;  /* 0x0000004538427223 */ /* 0x040fe200000000dc */
[----:B------:R-:W-:Y:S01]  /*1fb00*/  MOV R100, R210 ;  /* 0x000000d200647202 */ /* 0x000fe20000000f00 */
[----:B------:R-:W-:Y:S01]  /*1fb10*/  FFMA R131, R59, R57, R83 ;  /* 0x000000393b837223 */ /* 0x000fe20000000053 */
[----:B------:R-:W-:Y:S01]  /*1fb20*/  MOV R220, R64 ;  /* 0x0000004000dc7202 */ /* 0x000fe20000000f00 */
[C---:B------:R-:W-:Y:S01]  /*1fb30*/  FFMA R210, R56.reuse, R59, R139 ;  /* 0x0000003b38d27223 */ /* 0x040fe2000000008b */
[----:B------:R-:W-:Y:S01]  /*1fb40*/  FFMA R64, R56, R88, R117 ;  /* 0x0000005838407223 */ /* 0x000fe20000000075 */
[----:B------:R-:W-:Y:S01]  /*1fb50*/  MOV R83, R112 ;  /* 0x0000007000537202 */ /* 0x000fe20000000f00 */
[-C--:B------:R-:W-:Y:S01]  /*1fb60*/  FFMA R130, R62, R57.reuse, R130 ;  /* 0x000000393e827223 */ /* 0x080fe20000000082 */
[-C--:B------:R-:W-:Y:S01]  /*1fb70*/  FFMA R137, R92, R57.reuse, R137 ;  /* 0x000000395c897223 */ /* 0x080fe20000000089 */
[-C--:B------:R-:W-:Y:S01]  /*1fb80*/  FFMA R139, R69, R57.reuse, R71 ;  /* 0x00000039458b7223 */ /* 0x080fe20000000047 */
[-C--:B------:R-:W-:Y:S01]  /*1fb90*/  FFMA R112, R102, R57.reuse, R217 ;  /* 0x0000003966707223 */ /* 0x080fe200000000d9 */
[-C--:B------:R-:W-:Y:S01]  /*1fba0*/  FFMA R117, R99, R57.reuse, R119 ;  /* 0x0000003963757223 */ /* 0x080fe20000000077 */
[-C--:B------:R-:W-:Y:S01]  /*1fbb0*/  FFMA R110, R88, R57.reuse, R110 ;  /* 0x00000039586e7223 */ /* 0x080fe2000000006e */
[----:B------:R-:W-:-:S02]  /*1fbc0*/  FFMA R2, R73, R57, R2 ;  /* 0x0000003949027223 */ /* 0x000fc40000000002 */
[----:B------:R-:W0:Y:S02]  /*1fbd0*/  LDC R57, c[0x0][0x39c] ;  /* 0x0000e700ff397b82 */ /* 0x000e240000000800 */
[C---:B0-----:R-:W-:Y:S02]  /*1fbe0*/  LEA R185, R57.reuse, R185, 0x5 ;  /* 0x000000b939b97211 */ /* 0x041fe400078e28ff */
[C---:B------:R-:W-:Y:S02]  /*1fbf0*/  LEA R183, R57.reuse, R183, 0x5 ;  /* 0x000000b739b77211 */ /* 0x040fe400078e28ff */
[C---:B------:R-:W-:Y:S01]  /*1fc00*/  LEA R153, R57.reuse, R153, 0x5 ;  /* 0x0000009939997211 */ /* 0x040fe200078e28ff */
[----:B------:R0:W-:Y:S01]  /*1fc10*/  STL [R1+0x10], R185 ;  /* 0x000010b901007387 */ /* 0x0001e20000100800 */
[C---:B------:R-:W-:Y:S02]  /*1fc20*/  LEA R10, R57.reuse, R10, 0x5 ;  /* 0x0000000a390a7211 */ /* 0x040fe400078e28ff */
[----:B------:R-:W-:-:S02]  /*1fc30*/  LEA R180, R57, R180, 0x5 ;  /* 0x000000b439b47211 */ /* 0x000fc400078e28ff */
[C---:B------:R-:W-:Y:S01]  /*1fc40*/  LEA R181, R57.reuse, R181, 0x5 ;  /* 0x000000b539b57211 */ /* 0x040fe200078e28ff */
[----:B0-----:R-:W3:Y:S01]  /*1fc50*/  LDL.LU R185, [R1+0x200] ;  /* 0x0002000001b97983 */ /* 0x001ee20000300800 */
[C---:B------:R-:W-:Y:S02]  /*1fc60*/  LEA R154, R57.reuse, R154, 0x5 ;  /* 0x0000009a399a7211 */ /* 0x040fe400078e28ff */
[C---:B------:R-:W-:Y:S02]  /*1fc70*/  LEA R176, R57.reuse, R176, 0x5 ;  /* 0x000000b039b07211 */ /* 0x040fe400078e28ff */
[C---:B------:R-:W-:Y:S02]  /*1fc80*/  LEA R172, R57.reuse, R172, 0x5 ;  /* 0x000000ac39ac7211 */ /* 0x040fe400078e28ff */
[C---:B------:R-:W-:Y:S02]  /*1fc90*/  LEA R168, R57.reuse, R168, 0x5 ;  /* 0x000000a839a87211 */ /* 0x040fe400078e28ff */
[----:B------:R-:W-:-:S02]  /*1fca0*/  LEA R164, R57, R164, 0x5 ;  /* 0x000000a439a47211 */ /* 0x000fc400078e28ff */
[C---:B------:R-:W-:Y:S02]  /*1fcb0*/  LEA R160, R57.reuse, R160, 0x5 ;  /* 0x000000a039a07211 */ /* 0x040fe400078e28ff */
        /* <DEDUP_REMOVED lines=12> */
[----:B------:R-:W-:Y:S02]  /*1fd80*/  LEA R0, R57, R0, 0x5 ;  /* 0x0000000039007211 */ /* 0x000fe400078e28ff */
        /* <DEDUP_REMOVED lines=12> */
[----:B--2---:R-:W-:-:S05]  /*1fe50*/  LEA R215, R57, R215, 0x5 ;  /* 0x000000d739d77211 */ /* 0x004fca00078e28ff */
[----:B------:R-:W-:Y:S04]  /*1fe60*/  STL [R1], R215 ;  /* 0x000000d701007387 */ /* 0x000fe80000100800 */
[----:B------:R0:W-:Y:S04]  /*1fe70*/  STL [R1+0x20], R183 ;  /* 0x000020b701007387 */ /* 0x0001e80000100800 */
[----:B0-----:R-:W2:Y:S04]  /*1fe80*/  LDL.LU R183, [R1+0x1fc] ;  /* 0x0001fc0001b77983 */ /* 0x001ea80000300800 */
[----:B------:R0:W-:Y:S04]  /*1fe90*/  STL [R1+0x30], R153 ;  /* 0x0000309901007387 */ /* 0x0001e80000100800 */
[----:B0-----:R-:W4:Y:S04]  /*1fea0*/  LDL.LU R153, [R1+0x1f8] ;  /* 0x0001f80001997983 */ /* 0x001f280000300800 */
[----:B------:R0:W-:Y:S04]  /*1feb0*/  STL [R1+0x40], R10 ;  /* 0x0000400a01007387 */ /* 0x0001e80000100800 */
[----:B0-----:R-:W5:Y:S04]  /*1fec0*/  LDL.LU R10, [R1+0x1f4] ;  /* 0x0001f400010a7983 */ /* 0x001f680000300800 */
[----:B------:R0:W-:Y:S04]  /*1fed0*/  STL [R1+0x50], R180 ;  /* 0x000050b401007387 */ /* 0x0001e80000100800 */
[----:B0-----:R-:W3:Y:S04]  /*1fee0*/  LDL.LU R180, [R1+0x1f0] ;  /* 0x0001f00001b47983 */ /* 0x001ee80000300800 */
        /* <DEDUP_REMOVED lines=63> */
[----:B0-----:R-:W3:Y:S01]  /*202e0*/  LDL.LU R4, [R1+0x170] ;  /* 0x0001700001047983 */ /* 0x001ee20000300800 */
[----:B------:R-:W-:-:S03]  /*202f0*/  FFMA R142, R72, R52, R142 ;  /* 0x00000034488e7223 */ /* 0x000fc6000000008e */
[----:B------:R-:W0:Y:S01]  /*20300*/  LDS.128 R52, [R3+0xf80] ;  /* 0x000f800003347984 */ /* 0x000e220000000c00 */
[----:B------:R-:W-:Y:S01]  /*20310*/  FFMA R95, R56, R92, R218 ;  /* 0x0000005c385f7223 */ /* 0x000fe200000000da */
[----:B------:R-:W-:Y:S01]  /*20320*/  MOV R218, R100 ;  /* 0x0000006400da7202 */ /* 0x000fe20000000f00 */
[C---:B------:R-:W-:Y:S01]  /*20330*/  FFMA R100, R60.reuse, R99, R96 ;  /* 0x000000633c647223 */ /* 0x040fe20000000060 */
[----:B------:R-:W-:Y:S01]  /*20340*/  MOV R217, R75 ;  /* 0x0000004b00d97202 */ /* 0x000fe20000000f00 */
[----:B------:R-:W-:Y:S01]  /*20350*/  FFMA R75, R60, R102, R127 ;  /* 0x000000663c4b7223 */ /* 0x000fe2000000007f */
[----:B------:R-:W-:Y:S01]  /*20360*/  FFMA R72, R99, R61, R97 ;  /* 0x0000003d63487223 */ /* 0x000fe20000000061 */
[----:B------:R-:W-:Y:S01]  /*20370*/  FFMA R68, R56, R73, R68 ;  /* 0x0000004938447223 */ /* 0x000fe20000000044 */
[-C--:B------:R-:W-:Y:S01]  /*20380*/  FFMA R126, R62, R61.reuse, R126 ;  /* 0x0000003d3e7e7223 */ /* 0x080fe2000000007e */
[-C--:B------:R-:W-:Y:S01]  /*20390*/  FFMA R127, R59, R61.reuse, R82 ;  /* 0x0000003d3b7f7223 */ /* 0x080fe20000000052 */
[-C--:B------:R-:W-:Y:S01]  /*203a0*/  FFMA R125, R92, R61.reuse, R125 ;  /* 0x0000003d5c7d7223 */ /* 0x080fe2000000007d */
[-C--:B------:R-:W-:Y:S01]  /*203b0*/  FFMA R124, R69, R61.reuse, R116 ;  /* 0x0000003d457c7223 */ /* 0x080fe20000000074 */
[-C--:B------:R-:W-:Y:S01]  /*203c0*/  FFMA R101, R102, R61.reuse, R101 ;  /* 0x0000003d66657223 */ /* 0x080fe20000000065 */
[-C--:B------:R-:W-:Y:S01]  /*203d0*/  FFMA R97, R88, R61.reuse, R216 ;  /* 0x0000003d58617223 */ /* 0x080fe200000000d8 */
[----:B------:R-:W-:Y:S01]  /*203e0*/  FFMA R96, R73, R61, R142 ;  /* 0x0000003d49607223 */ /* 0x000fe2000000008e */
[----:B------:R-:W-:Y:S01]  /*203f0*/  MOV R56, R135 ;  /* 0x0000008700387202 */ /* 0x000fe20000000f00 */
[C---:B------:R-:W-:Y:S01]  /*20400*/  FFMA R122, R60.reuse, R59, R122 ;  /* 0x0000003b3c7a7223 */ /* 0x040fe2000000007a */
[C---:B------:R-:W-:Y:S01]  /*20410*/  FFMA R123, R60.reuse, R92, R123 ;  /* 0x0000005c3c7b7223 */ /* 0x040fe2000000007b */
[C---:B------:R-:W-:Y:S01]  /*20420*/  FFMA R121, R60.reuse, R69, R121 ;  /* 0x000000453c797223 */ /* 0x040fe20000000079 */
[----:B------:R-:W-:Y:S01]  /*20430*/  FFMA R71, R60, R73, R136 ;  /* 0x000000493c477223 */ /* 0x000fe20000000088 */
[----:B------:R-:W-:-:S02]  /*20440*/  LEA R49, R57, R49, 0x5 ;  /* 0x0000003139317211 */ /* 0x000fc400078e28ff */
[C---:B------:R-:W-:Y:S02]  /*20450*/  LEA R162, R57.reuse, R162, 0x5 ;  /* 0x000000a239a27211 */ /* 0x040fe400078e28ff */
[C---:B------:R-:W-:Y:S02]  /*20460*/  LEA R166, R57.reuse, R166, 0x5 ;  /* 0x000000a639a67211 */ /* 0x040fe400078e28ff */
[C---:B------:R-:W-:Y:S02]  /*20470*/  LEA R170, R57.reuse, R170, 0x5 ;  /* 0x000000aa39aa7211 */ /* 0x040fe400078e28ff */
[C---:B------:R-:W-:Y:S02]  /*20480*/  LEA R174, R57.reuse, R174, 0x5 ;  /* 0x000000ae39ae7211 */ /* 0x040fe400078e28ff */
[C---:B------:R-:W-:Y:S02]  /*20490*/  LEA R178, R57.reuse, R178, 0x5 ;  /* 0x000000b239b27211 */ /* 0x040fe400078e28ff */
[----:B------:R-:W-:-:S02]  /*204a0*/  LEA R182, R57, R182, 0x5 ;  /* 0x000000b639b67211 */ /* 0x000fc400078e28ff */
[----:B------:R-:W-:Y:S01]  /*204b0*/  LEA R186, R57, R186, 0x5 ;  /* 0x000000ba39ba7211 */ /* 0x000fe200078e28ff */
[C---:B0-----:R-:W-:Y:S01]  /*204c0*/  FFMA R61, R52.reuse, R73, R111 ;  /* 0x00000049343d7223 */ /* 0x041fe2000000006f */
        /* <DEDUP_REMOVED lines=9> */
[-C--:B------:R-:W-:Y:S01]  /*20560*/  FFMA R111, R73, R53.reuse, R115 ;  /* 0x00000035496f7223 */ /* 0x080fe20000000073 */
        /* <DEDUP_REMOVED lines=9> */
[CC--:B------:R-:W-:Y:S01]  /*20600*/  FFMA R143, R69.reuse, R54.reuse, R143 ;  /* 0x00000036458f7223 */ /* 0x0c0fe2000000008f */
[-C--:B------:R-:W-:Y:S01]  /*20610*/  FFMA R87, R69, R55.reuse, R87 ;  /* 0x0000003745577223 */ /* 0x080fe20000000057 */
[----:B------:R-:W-:Y:S01]  /*20620*/  FFMA R102, R102, R55, R58 ;  /* 0x0000003766667223 */ /* 0x000fe2000000003a */
[C---:B------:R-:W-:Y:S01]  /*20630*/  FFMA R118, R99.reuse, R53, R79 ;  /* 0x0000003563767223 */ /* 0x040fe2000000004f */
[C---:B------:R-:W-:Y:S01]  /*20640*/  FFMA R62, R99.reuse, R54, R94 ;  /* 0x00000036633e7223 */ /* 0x040fe2000000005e */
[----:B------:R-:W-:Y:S01]  /*20650*/  FFMA R90, R99, R55, R90 ;  /* 0x00000037635a7223 */ /* 0x000fe2000000005a */
[----:B------:R-:W-:Y:S01]  /*20660*/  FFMA R108, R52, R88, R108 ;  /* 0x00000058346c7223 */ /* 0x000fe2000000006c */
[C---:B------:R-:W-:Y:S01]  /*20670*/  FFMA R109, R88.reuse, R53, R109 ;  /* 0x00000035586d7223 */ /* 0x040fe2000000006d */
[CC--:B------:R-:W-:Y:S01]  /*20680*/  FFMA R60, R88.reuse, R54.reuse, R85 ;  /* 0x00000036583c7223 */ /* 0x0c0fe20000000055 */
[-C--:B------:R-:W-:Y:S01]  /*20690*/  FFMA R214, R88, R55.reuse, R214 ;  /* 0x0000003758d67223 */ /* 0x080fe200000000d6 */
[C---:B------:R-:W-:Y:S01]  /*206a0*/  FFMA R115, R73.reuse, R54, R211 ;  /* 0x0000003649737223 */ /* 0x040fe200000000d3 */
[----:B------:R-:W-:-:S02]  /*206b0*/  FFMA R213, R73, R55, R213 ;  /* 0x0000003749d57223 */ /* 0x000fc400000000d5 */
[----:B------:R-:W-:Y:S01]  /*206c0*/  LDS.128 R52, [R3+0x1010] ;  /* 0x0010100003347984 */ /* 0x000fe20000000c00 */
[----:B------:R-:W-:-:S03]  /*206d0*/  LEA R190, R57, R190, 0x5 ;  /* 0x000000be39be7211 */ /* 0x000fc600078e28ff */
[----:B------:R-:W0:Y:S01]  /*206e0*/  LDS R55, [R3+0xffc] ;  /* 0x000ffc0003377984 */ /* 0x000e220000000800 */
        /* <DEDUP_REMOVED lines=10> */
[C---:B-----5:R-:W-:Y:S02]  /*20790*/  LEA R160, R57.reuse, R160, 0x5 ;  /* 0x000000a039a07211 */ /* 0x060fe400078e28ff */
[----:B----4-:R-:W-:-:S02]  /*207a0*/  LEA R164, R57, R164, 0x5 ;  /* 0x000000a439a47211 */ /* 0x010fc400078e28ff */
[C---:B--2---:R-:W-:Y:S02]  /*207b0*/  LEA R168, R57.reuse, R168, 0x5 ;  /* 0x000000a839a87211 */ /* 0x044fe400078e28ff */
[C---:B---3--:R-:W-:Y:S02]  /*207c0*/  LEA R172, R57.reuse, R172, 0x5 ;  /* 0x000000ac39ac7211 */ /* 0x048fe400078e28ff */
        /* <DEDUP_REMOVED lines=14> */
[----:B------:R-:W-:Y:S02]  /*208b0*/  LEA R251, R57, R251, 0x5 ;  /* 0x000000fb39fb7211 */ /* 0x000fe400078e28ff */
[----:B------:R-:W-:-:S02]  /*208c0*/  MOV R215, R56 ;  /* 0x0000003800d77202 */ /* 0x000fc40000000f00 */
[----:B------:R-:W1:Y:S01]  /*208d0*/  LDS.128 R56, [R3+0x1000] ;  /* 0x0010000003387984 */ /* 0x000e620000000c00 */
[----:B------:R-:W-:Y:S02]  /*208e0*/  IADD3 R217, PT, PT, R217, 0x20, RZ ;  /* 0x00000020d9d97810 */ /* 0x000fe40007ffe0ff */
[----:B------:R-:W-:Y:S02]  /*208f0*/  IADD3 R215, PT, PT, R215, 0x20, RZ ;  /* 0x00000020d7d77810 */ /* 0x000fe40007ffe0ff */
[----:B------:R-:W-:Y:S02]  /*20900*/  IADD3 R83, PT, PT, R83, 0x20, RZ ;  /* 0x0000002053537810 */ /* 0x000fe40007ffe0ff */
[----:B------:R-:W-:Y:S01]  /*20910*/  IADD3 R219, PT, PT, R219, 0x20, RZ ;  /* 0x00000020dbdb7810 */ /* 0x000fe20007ffe0ff */
[----:B------:R2:W-:Y:S01]  /*20920*/  STL [R1+0xa0], R215 ;  /* 0x0000a0d701007387 */ /* 0x0005e20000100800 */
[----:B------:R-:W-:Y:S02]  /*20930*/  IADD3 R220, PT, PT, R220, 0x20, RZ ;  /* 0x00000020dcdc7810 */ /* 0x000fe40007ffe0ff */
[----:B------:R-:W-:Y:S01]  /*20940*/  IADD3 R218, PT, PT, R218, 0x20, RZ ;  /* 0x00000020dada7810 */ /* 0x000fe20007ffe0ff */
[----:B------:R2:W-:Y:S01]  /*20950*/  STL [R1+0x98], R217 ;  /* 0x000098d901007387 */ /* 0x0005e20000100800 */
[----:B------:R-:W-:-:S02]  /*20960*/  IADD3 R234, PT, PT, R234, 0x20, RZ ;  /* 0x00000020eaea7810 */ /* 0x000fc40007ffe0ff */
[----:B------:R-:W-:Y:S01]  /*20970*/  IADD3 R225, PT, PT, R225, 0x20, RZ ;  /* 0x00000020e1e17810 */ /* 0x000fe20007ffe0ff */
[----:B------:R2:W-:Y:S01]  /*20980*/  STL [R1+0x90], R83 ;  /* 0x0000905301007387 */ /* 0x0005e20000100800 */
[----:B------:R-:W-:Y:S02]  /*20990*/  IADD3 R232, PT, PT, R232, 0x20, RZ ;  /* 0x00000020e8e87810 */ /* 0x000fe40007ffe0ff */
[----:B------:R-:W-:Y:S01]  /*209a0*/  IADD3 R223, PT, PT, R223, 0x20, RZ ;  /* 0x00000020dfdf7810 */ /* 0x000fe20007ffe0ff */
[----:B------:R2:W-:Y:S01]  /*209b0*/  STL [R1+0x88], R219 ;  /* 0x000088db01007387 */ /* 0x0005e20000100800 */
[----:B------:R-:W-:-:S03]  /*209c0*/  IADD3 R233, PT, PT, R233, 0x20, RZ ;  /* 0x00000020e9e97810 */ /* 0x000fc60007ffe0ff */
[----:B------:R2:W-:Y:S01]  /*209d0*/  STL [R1+0x80], R220 ;  /* 0x000080dc01007387 */ /* 0x0005e20000100800 */
[----:B------:R-:W-:-:S03]  /*209e0*/  IADD3 R224, PT, PT, R224, 0x20, RZ ;  /* 0x00000020e0e07810 */ /* 0x000fc60007ffe0ff */
[----:B------:R2:W-:Y:S01]  /*209f0*/  STL [R1+0x74], R218 ;  /* 0x000074da01007387 */ /* 0x0005e20000100800 */
[----:B------:R-:W-:-:S03]  /*20a00*/  IADD3 R236, PT, PT, R236, 0x20, RZ ;  /* 0x00000020ecec7810 */ /* 0x000fc60007ffe0ff */
[----:B------:R2:W-:Y:S04]  /*20a10*/  STL [R1+0x64], R234 ;  /* 0x000064ea01007387 */ /* 0x0005e80000100800 */
[----:B------:R2:W-:Y:S04]  /*20a20*/  STL [R1+0x54], R225 ;  /* 0x000054e101007387 */ /* 0x0005e80000100800 */
[----:B------:R2:W-:Y:S04]  /*20a30*/  STL [R1+0x44], R232 ;  /* 0x000044e801007387 */ /* 0x0005e80000100800 */
[----:B------:R2:W-:Y:S04]  /*20a40*/  STL [R1+0x34], R223 ;  /* 0x000034df01007387 */ /* 0x0005e80000100800 */
[----:B------:R2:W-:Y:S04]  /*20a50*/  STL [R1+0x24], R233 ;  /* 0x000024e901007387 */ /* 0x0005e80000100800 */
[----:B------:R2:W-:Y:S04]  /*20a60*/  STL [R1+0x14], R224 ;  /* 0x000014e001007387 */ /* 0x0005e80000100800 */
[----:B------:R2:W-:Y:S01]  /*20a70*/  STL [R1+0x4], R236 ;  /* 0x000004ec01007387 */ /* 0x0005e20000100800 */
[----:B------:R-:W-:-:S04]  /*20a80*/  UIADD3 UR4, UPT, UPT, UR4, 0x1, URZ ;  /* 0x0000000104047890 */ /* 0x000fc8000fffe0ff */
[----:B------:R-:W-:Y:S01]  /*20a90*/  UISETP.NE.AND UP0, UPT, UR4, URZ, UPT ;  /* 0x000000ff0400728c */ /* 0x000fe2000bf05270 */
        /* <DEDUP_REMOVED lines=9> */
[----:B------:R-:W-:Y:S01]  /*20b30*/  FFMA R90, R52, R89, R214 ;  /* 0x00000059345a7223 */ /* 0x000fe200000000d6 */
[-C--:B------:R-:W-:Y:S01]  /*20b40*/  FFMA R121, R70, R53.reuse, R121 ;  /* 0x0000003546797223 */ /* 0x080fe20000000079 */
[-C--:B------:R-:W-:Y:S01]  /*20b50*/  FFMA R99, R103, R53.reuse, R75 ;  /* 0x0000003567637223 */ /* 0x080fe2000000004b */
[-C--:B------:R-:W-:Y:S01]  /*20b60*/  FFMA R100, R84, R53.reuse, R100 ;  /* 0x0000003554647223 */ /* 0x080fe20000000064 */
[----:B------:R-:W-:Y:S01]  /*20b70*/  FFMA R91, R89, R53, R91 ;  /* 0x00000035595b7223 */ /* 0x000fe2000000005b */
[-C--:B------:R-:W-:Y:S01]  /*20b80*/  FFMA R124, R70, R54.reuse, R124 ;  /* 0x00000036467c7223 */ /* 0x080fe2000000007c */
[-C--:B------:R-:W-:Y:S01]  /*20b90*/  FFMA R101, R103, R54.reuse, R101 ;  /* 0x0000003667657223 */ /* 0x080fe20000000065 */
[-C--:B------:R-:W-:Y:S01]  /*20ba0*/  FFMA R102, R84, R54.reuse, R72 ;  /* 0x0000003654667223 */ /* 0x080fe20000000048 */
[----:B------:R-:W-:Y:S01]  /*20bb0*/  FFMA R97, R89, R54, R97 ;  /* 0x0000003659617223 */ /* 0x000fe20000000061 */
[----:B-1----:R-:W-:Y:S01]  /*20bc0*/  FFMA R139, R56, R70, R139 ;  /* 0x00000046388b7223 */ /* 0x002fe2000000008b */
        /* <DEDUP_REMOVED lines=14> */
[CC--:B------:R-:W-:Y:S01]  /*20cb0*/  FFMA R78, R55.reuse, R93.reuse, R95 ;  /* 0x0000005d374e7223 */ /* 0x0c0fe2000000005f */
[----:B------:R-:W-:Y:S01]  /*20cc0*/  FFMA R68, R55, R74, R68 ;  /* 0x0000004a37447223 */ /* 0x000fe20000000044 */
[C---:B------:R-:W-:Y:S01]  /*20cd0*/  FFMA R65, R52.reuse, R80, R81 ;  /* 0x0000005034417223 */ /* 0x040fe20000000051 */
        /* <DEDUP_REMOVED lines=21> */
[-C--:B------:R-:W-:Y:S01]  /*20e30*/  FFMA R140, R93, R59.reuse, R140 ;  /* 0x0000003b5d8c7223 */ /* 0x080fe2000000008c */
[-C--:B------:R-:W-:Y:S01]  /*20e40*/  FFMA R84, R84, R59.reuse, R62 ;  /* 0x0000003b54547223 */ /* 0x080fe2000000003e */
[----:B------:R-:W-:Y:S01]  /*20e50*/  FFMA R89, R89, R59, R60 ;  /* 0x0000003b59597223 */ /* 0x000fe2000000003c */
[----:B------:R-:W-:Y:S01]  /*20e60*/  FFMA R70, R56, R74, R2 ;  /* 0x0000004a38467223 */ /* 0x000fe20000000002 */
[C---:B------:R-:W-:Y:S01]  /*20e70*/  FFMA R103, R74.reuse, R57, R61 ;  /* 0x000000394a677223 */ /* 0x040fe2000000003d */
[C---:B------:R-:W-:Y:S01]  /*20e80*/  FFMA R111, R74.reuse, R58, R111 ;  /* 0x0000003a4a6f7223 */ /* 0x040fe2000000006f */
[----:B------:R-:W-:Y:S01]  /*20e90*/  FFMA R115, R74, R59, R115 ;  /* 0x0000003b4a737223 */ /* 0x000fe20000000073 */
        /* <DEDUP_REMOVED lines=104> */
[----:B------:R-:W-:Y:S01]  /*21520*/  IADD3 R39, PT, PT, R39, 0x20, RZ ;  /* 0x0000002027277810 */ /* 0x000fe20007ffe0ff */
[----:B------:R-:W-:Y:S06]  /*21530*/  BAR.SYNC.DEFER_BLOCKING 0x0 ;  /* 0x0000000000007b1d */ /* 0x000fec0000010000 */
[----:B--2---:R-:W-:Y:S05]  /*21540*/  BRA.U UP0, `(.L_x_1) ;  /* 0xfffffef1006c7547 */ /* 0x004fea000b83ffff */
.L_x_0:
[----:B------:R-:W1:Y:S01]  /*21550*/  S2R R20, SR_CTAID.X ;  /* 0x0000000000147919 */ /* 0x000e620000002500 */
[----:B------:R-:W2:Y:S01]  /*21560*/  LDCU.64 UR10, c[0x0][0x398] ;  /* 0x00007300ff0a77ac */ /* 0x000ea20008000a00 */
[----:B------:R-:W1:Y:S01]  /*21570*/  S2R R5, SR_TID.X ;  /* 0x0000000000057919 */ /* 0x000e620000002100 */
[----:B------:R-:W3:Y:S01]  /*21580*/  LDCU.64 UR4, c[0x0][0x390] ;  /* 0x00007200ff0477ac */ /* 0x000ee20008000a00 */
[----:B------:R-:W4:Y:S01]  /*21590*/  S2R R0, SR_TID.Y ;  /* 0x0000000000007919 */ /* 0x000f220000002200 */
[----:B------:R-:W4:Y:S01]  /*215a0*/  S2R R3, SR_CTAID.Y ;  /* 0x0000000000037919 */ /* 0x000f220000002600 */
[----:B-1----:R-:W-:-:S04]  /*215b0*/  LEA R20, R20, R5, 0x2 ;  /* 0x0000000514147211 */ /* 0x002fc800078e10ff */
[----:B------:R-:W-:Y:S02]  /*215c0*/  SHF.L.U32 R20, R20, 0x3, RZ ;  /* 0x0000000314147819 */ /* 0x000fe400000006ff */
[----:B----4-:R-:W-:Y:S02]  /*215d0*/  LEA R0, R3, R0, 0x2 ;  /* 0x0000000003007211 */ /* 0x010fe400078e10ff */
[----:B--2---:R-:W-:Y:S02]  /*215e0*/  ISETP.GE.AND P1, PT, R20, UR11, PT ;  /* 0x0000000b14007c0c */ /* 0x004fe4000bf26270 */
[----:B------:R-:W-:Y:S02]  /*215f0*/  SHF.L.U32 R0, R0, 0x3, RZ ;  /* 0x0000000300007819 */ /* 0x000fe400000006ff */
[----:B------:R-:W-:Y:S02]  /*21600*/  IADD3 R6, PT, PT, R20, 0x2, RZ ;  /* 0x0000000214067810 */ /* 0x000fe40007ffe0ff */
[C---:B------:R-:W-:Y:S01]  /*21610*/  ISETP.LT.AND P1, PT, R0.reuse, UR10, !P1 ;  /* 0x0000000a00007c0c */ /* 0x040fe2000cf21270 */
[----:B------:R-:W-:Y:S01]  /*21620*/  IMAD R7, R0, UR11, RZ ;  /* 0x0000000b00077c24 */ /* 0x000fe2000f8e02ff */
[----:B------:R-:W-:-:S02]  /*21630*/  IADD3 R4, PT, PT, R20, 0x1, RZ ;  /* 0x0000000114047810 */ /* 0x000fc40007ffe0ff */
[----:B------:R-:W-:Y:S02]  /*21640*/  ISETP.GE.AND P0, PT, R6, UR11, PT ;  /* 0x0000000b06007c0c */ /* 0x000fe4000bf06270 */
[----:B------:R-:W-:Y:S02]  /*21650*/  ISETP.GE.AND P3, PT, R4, UR11, PT ;  /* 0x0000000b04007c0c */ /* 0x000fe4000bf66270 */
[----:B------:R-:W-:Y:S02]  /*21660*/  SHF.R.S32.HI R18, RZ, 0x1f, R20 ;  /* 0x0000001fff127819 */ /* 0x000fe40000011414 */
[CC--:B------:R-:W-:Y:S02]  /*21670*/  IADD3 R6, P2, PT, R20.reuse, R7.reuse, RZ ;  /* 0x0000000714067210 */ /* 0x0c0fe40007f5e0ff */
[C---:B------:R-:W-:Y:S01]  /*21680*/  IADD3 R8, PT, PT, R20.reuse, 0x3, RZ ;  /* 0x0000000314087810 */ /* 0x040fe20007ffe0ff */
[----:B------:R-:W1:Y:S01]  /*21690*/  @P1 LDC.64 R2, c[0x0][0x390] ;  /* 0x0000e400ff021b82 */ /* 0x000e620000000a00 */
[----:B------:R-:W-:-:S02]  /*216a0*/  @P1 IADD3 R5, PT, PT, R20, R7, RZ ;  /* 0x0000000714051210 */ /* 0x000fc40007ffe0ff */
[----:B------:R-:W-:Y:S02]  /*216b0*/  P2R R22, PR, RZ, 0x8 ;  /* 0x00000008ff167803 */ /* 0x000fe40000000000 */
[----:B------:R-:W-:Y:S02]  /*216c0*/  ISETP.GE.OR P3, PT, R0, UR10, P3 ;  /* 0x0000000a00007c0c */ /* 0x000fe40009f66670 */
[----:B------:R-:W-:Y:S02]  /*216d0*/  ISETP.GE.AND P5, PT, R8, UR11, PT ;  /* 0x0000000b08007c0c */ /* 0x000fe4000bfa6270 */
[----:B---3--:R-:W-:Y:S02]  /*216e0*/  LEA R4, P4, R6, UR4, 0x2 ;  /* 0x0000000406047c11 */ /* 0x008fe4000f8810ff */
[----:B------:R-:W-:Y:S02]  /*216f0*/  IADD3 R8, PT, PT, R20, 0x5, RZ ;  /* 0x0000000514087810 */ /* 0x000fe40007ffe0ff */
[----:B------:R-:W-:-:S02]  /*21700*/  IADD3 R23, PT, PT, R7, UR11, RZ ;  /* 0x0000000b07177c10 */ /* 0x000fc4000fffe0ff */
[----:B------:R-:W-:Y:S02]  /*21710*/  IADD3 R21, PT, PT, R20, 0x7, RZ ;  /* 0x0000000714157810 */ /* 0x000fe40007ffe0ff */
[----:B------:R-:W-:-:S04]  /*21720*/  IADD3 R25, PT, PT, R23, UR11, RZ ;  /* 0x0000000b17197c10 */ /* 0x000fc8000fffe0ff */
[----:B------:R-:W-:Y:S01]  /*21730*/  IADD3 R27, PT, PT, R25, UR11, RZ ;  /* 0x0000000b191b7c10 */ /* 0x000fe2000fffe0ff */
[----:B-1----:R-:W-:Y:S01]  /*21740*/  @P1 IMAD.WIDE R2, R5, 0x4, R2 ;  /* 0x0000000405021825 */ /* 0x002fe200078e0202 */
[----:B------:R-:W-:Y:S02]  /*21750*/  LEA.HI.X.SX32 R5, R7, R18, 0x1, P2 ;  /* 0x0000001207057211 */ /* 0x000fe400010f0eff */
[C---:B------:R-:W-:Y:S02]  /*21760*/  ISETP.GE.OR P2, PT, R0.reuse, UR10, P0 ;  /* 0x0000000a00007c0c */ /* 0x040fe40008746670 */
[----:B0-----:R0:W-:Y:S01]  /*21770*/  @P1 STG.E desc[UR6][R2.64], R77 ;  /* 0x0000004d02001986 */ /* 0x0011e2000c101906 */
[----:B------:R-:W-:Y:S02]  /*21780*/  ISETP.GE.OR P1, PT, R0, UR10, P5 ;  /* 0x0000000a00007c0c */ /* 0x000fe4000af26670 */
[----:B------:R-:W-:Y:S02]  /*21790*/  LEA.HI.X R5, R6, UR5, R5, 0x2, P4 ;  /* 0x0000000506057c11 */ /* 0x000fe4000a0f1405 */
[----:B------:R-:W-:-:S02]  /*217a0*/  IADD3 R6, PT, PT, R20, 0x4, RZ ;  /* 0x0000000414067810 */ /* 0x000fc40007ffe0ff */
[----:B------:R-:W-:Y:S01]  /*217b0*/  IADD3 R29, PT, PT, R27, UR11, RZ ;  /* 0x0000000b1b1d7c10 */ /* 0x000fe2000fffe0ff */
[----:B------:R-:W-:Y:S01]  /*217c0*/  @!P3 STG.E desc[UR6][R4.64+0x4], R130 ;  /* 0x000004820400b986 */ /* 0x000fe2000c101906 */
[----:B------:R-:W-:Y:S02]  /*217d0*/  ISETP.GE.AND P4, PT, R6, UR11, PT ;  /* 0x0000000b06007c0c */ /* 0x000fe4000bf86270 */
[----:B------:R-:W-:Y:S01]  /*217e0*/  ISETP.GE.AND P3, PT, R8, UR11, PT ;  /* 0x0000000b08007c0c */ /* 0x000fe2000bf66270 */
[----:B------:R-:W-:Y:S01]  /*217f0*/  @!P2 STG.E desc[UR6][R4.64+0x8], R128 ;  /* 0x000008800400a986 */ /* 0x000fe2000c101906 */
[----:B------:R-:W-:Y:S02]  /*21800*/  ISETP.GE.OR P2, PT, R0, UR10, P4 ;  /* 0x0000000a00007c0c */ /* 0x000fe4000a746670 */
[----:B0-----:R-:W-:Y:S01]  /*21810*/  IADD3 R2, PT, PT, R20, 0x6, RZ ;  /* 0x0000000614027810 */ /* 0x001fe20007ffe0ff */
[----:B------:R-:W-:Y:S01]  /*21820*/  @!P1 STG.E desc[UR6][R4.64+0xc], R129 ;  /* 0x00000c8104009986 */ /* 0x000fe2000c101906 */
[----:B------:R-:W-:-:S02]  /*21830*/  ISETP.GE.OR P1, PT, R0, UR10, P3 ;  /* 0x0000000a00007c0c */ /* 0x000fc40009f26670 */
[----:B------:R-:W-:-:S04]  /*21840*/  IADD3 R31, PT, PT, R29, UR11, RZ ;  /* 0x0000000b1d1f7c10 */ /* 0x000fc8000fffe0ff */
[----:B------:R-:W-:-:S03]  /*21850*/  IADD3 R33, PT, PT, R31, UR11, RZ ;  /* 0x0000000b1f217c10 */ /* 0x000fc6000fffe0ff */
[----:B------:R-:W-:Y:S01]  /*21860*/  @!P2 STG.E desc[UR6][R4.64+0x10], R138 ;  /* 0x0000108a0400a986 */ /* 0x000fe2000c101906 */
[----:B------:R-:W-:Y:S02]  /*21870*/  ISETP.GE.AND P2, PT, R2, UR11, PT ;  /* 0x0000000b02007c0c */ /* 0x000fe4000bf46270 */
[----:B------:R-:W-:Y:S01]  /*21880*/  IADD3 R35, PT, PT, R33, UR11, RZ ;  /* 0x0000000b21237c10 */ /* 0x000fe2000fffe0ff */
[----:B------:R-:W-:Y:S01]  /*21890*/  @!P1 STG.E desc[UR6][R4.64+0x14], R79 ;  /* 0x0000144f04009986 */ /* 0x000fe2000c101906 */
[----:B------:R-:W-:-:S13]  /*218a0*/  ISETP.GE.OR P1, PT, R0, UR10, P2 ;  /* 0x0000000a00007c0c */ /* 0x000fda0009726670 */
[----:B------:R-:W-:Y:S01]  /*218b0*/  @!P1 STG.E desc[UR6][R4.64+0x18], R120 ;  /* 0x0000187804009986 */ /* 0x000fe2000c101906 */
[----:B------:R-:W-:-:S04]  /*218c0*/  IADD3 R2, P1, PT, R20, R23, RZ ;  /* 0x0000001714027210 */ /* 0x000fc80007f3e0ff */
[----:B------:R-:W-:Y:S02]  /*218d0*/  LEA.HI.X.SX32 R3, R23, R18, 0x1, P1 ;  /* 0x0000001217037211 */ /* 0x000fe400008f0eff */
[----:B------:R-:W-:-:S04]  /*218e0*/  LEA R6, P1, R2, UR4, 0x2 ;  /* 0x0000000402067c11 */ /* 0x000fc8000f8210ff */
[----:B------:R-:W-:Y:S02]  /*218f0*/  LEA.HI.X R7, R2, UR5, R3, 0x2, P1 ;  /* 0x0000000502077c11 */ /* 0x000fe400088f1403 */
        /* <DEDUP_REMOVED lines=24> */
[----:B------:R-:W-:Y:S02]  /*21a80*/  ISETP.GE.AND P1, PT, R21, UR11, PT ;  /* 0x0000000b15007c0c */ /* 0x000fe4000bf26270 */
[C---:B------:R-:W-:Y:S02]  /*21a90*/  IADD3 R21, PT, PT, R0.reuse, 0x1, RZ ;  /* 0x0000000100157810 */ /* 0x040fe40007ffe0ff */
[----:B------:R-:W-:-:S13]  /*21aa0*/  ISETP.GE.OR P6, PT, R0, UR10, P1 ;  /* 0x0000000a00007c0c */ /* 0x000fda0008fc6670 */
[----:B------:R0:W-:Y:S01]  /*21ab0*/  @!P6 STG.E desc[UR6][R4.64+0x1c], R126 ;  /* 0x00001c7e0400e986 */ /* 0x0001e2000c101906 */
[----:B------:R-:W-:-:S04]  /*21ac0*/  ISETP.GE.AND P6, PT, R20, UR11, PT ;  /* 0x0000000b14007c0c */ /* 0x000fc8000bfc6270 */
[----:B0-----:R-:W-:Y:S02]  /*21ad0*/  P2R R5, PR, RZ, 0x40 ;  /* 0x00000040ff057803 */ /* 0x001fe40000000000 */
[----:B------:R-:W-:Y:S02]  /*21ae0*/  ISETP.GE.OR P6, PT, R21, UR10, P6 ;  /* 0x0000000a15007c0c */ /* 0x000fe4000b7c6670 */
[----:B------:R-:W-:-:S11]  /*21af0*/  IADD3 R4, PT, PT, R0, 0x2, RZ ;  /* 0x0000000200047810 */ /* 0x000fd60007ffe0ff */
[----:B------:R-:W0:Y:S01]  /*21b00*/  @!P6 LDC.64 R2, c[0x0][0x390] ;  /* 0x0000e400ff02eb82 */ /* 0x000e220000000a00 */
[----:B------:R-:W-:-:S05]  /*21b10*/  @!P6 IADD3 R23, PT, PT, R20, R23, RZ ;  /* 0x000000171417e210 */ /* 0x000fca0007ffe0ff */
[----:B0-----:R-:W-:-:S05]  /*21b20*/  @!P6 IMAD.WIDE R2, R23, 0x4, R2 ;  /* 0x000000041702e825 */ /* 0x001fca00078e0202 */
[----:B------:R0:W-:Y:S01]  /*21b30*/  @!P6 STG.E desc[UR6][R2.64], R67 ;  /* 0x000000430200e986 */ /* 0x0001e2000c101906 */
[----:B------:R-:W-:-:S04]  /*21b40*/  ISETP.NE.AND P6, PT, R22, RZ, PT ;  /* 0x000000ff1600720c */ /* 0x000fc80003fc5270 */
[----:B------:R-:W-:-:S13]  /*21b50*/  ISETP.GE.OR P6, PT, R21, UR10, P6 ;  /* 0x0000000a15007c0c */ /* 0x000fda000b7c6670 */
[----:B------:R-:W-:Y:S01]  /*21b60*/  @!P6 STG.E desc[UR6][R6.64+0x4], R131 ;  /* 0x000004830600e986 */ /* 0x000fe2000c101906 */
        /* <DEDUP_REMOVED lines=12> */
[----:B------:R-:W-:-:S04]  /*21c30*/  ISETP.NE.AND P6, PT, R5, RZ, PT ;  /* 0x000000ff0500720c */ /* 0x000fc80003fc5270 */
[----:B------:R-:W-:-:S13]  /*21c40*/  ISETP.GE.OR P6, PT, R4, UR10, P6 ;  /* 0x0000000a04007c0c */ /* 0x000fda000b7c6670 */
[----:B0-----:R-:W0:Y:S01]  /*21c50*/  @!P6 LDC.64 R2, c[0x0][0x390] ;  /* 0x0000e400ff02eb82 */ /* 0x001e220000000a00 */
        /* <DEDUP_REMOVED lines=16> */
[----:B------:R-:W-:Y:S02]  /*21d60*/  ISETP.GE.OR P6, PT, R4, UR10, P1 ;  /* 0x0000000a04007c0c */ /* 0x000fe40008fc6670 */
[----:B------:R-:W-:-:S11]  /*21d70*/  IADD3 R4, PT, PT, R0, 0x3, RZ ;  /* 0x0000000300047810 */ /* 0x000fd60007ffe0ff */
        /* <DEDUP_REMOVED lines=65> */
[C---:B------:R-:W-:Y:S02]  /*22190*/  IADD3 R4, PT, PT, R0.reuse, 0x6, RZ ;  /* 0x0000000600047810 */ /* 0x040fe40007ffe0ff */
[----:B------:R-:W-:-:S09]  /*221a0*/  IADD3 R0, PT, PT, R0, 0x7, RZ ;  /* 0x0000000700007810 */ /* 0x000fd20007ffe0ff */
        /* <DEDUP_REMOVED lines=9> */
[----:B------:R1:W-:Y:S01]  /*22240*/  @!P6 STG.E desc[UR6][R16.64+0x4], R110 ;  /* 0x0000046e1000e986 */ /* 0x0003e2000c101906 */
[----:B------:R-:W-:Y:S02]  /*22250*/  ISETP.GE.OR P6, PT, R4, UR10, P0 ;  /* 0x0000000a04007c0c */ /* 0x000fe400087c6670 */
[----:B------:R-:W-:-:S11]  /*22260*/  ISETP.GE.OR P0, PT, R0, UR10, P0 ;  /* 0x0000000a00007c0c */ /* 0x000fd60008706670 */
        /* <DEDUP_REMOVED lines=16> */
[----:B------:R-:W-:-:S04]  /*22370*/  ISETP.NE.AND P6, PT, R5, RZ, PT ;  /* 0x000000ff0500720c */ /* 0x000fc80003fc5270 */
[----:B------:R-:W-:-:S13]  /*22380*/  ISETP.GE.OR P6, PT, R0, UR10, P6 ;  /* 0x0000000a00007c0c */ /* 0x000fda000b7c6670 */
[----:B0-----:R-:W0:Y:S01]  /*22390*/  @!P6 LDC.64 R2, c[0x0][0x390] ;  /* 0x0000e400ff02eb82 */ /* 0x001e220000000a00 */
[----:B------:R-:W-:-:S05]  /*223a0*/  @!P6 IADD3 R35, PT, PT, R20, R35, RZ ;  /* 0x000000231423e210 */ /* 0x000fca0007ffe0ff */
[----:B0-----:R-:W-:-:S05]  /*223b0*/  @!P6 IMAD.WIDE R2, R35, 0x4, R2 ;  /* 0x000000042302e825 */ /* 0x001fca00078e0202 */
[----:B------:R1:W-:Y:S01]  /*223c0*/  @!P6 STG.E desc[UR6][R2.64], R68 ;  /* 0x000000440200e986 */ /* 0x0003e2000c101906 */
[----:B------:R-:W-:-:S03]  /*223d0*/  ISETP.NE.AND P6, PT, R22, RZ, PT ;  /* 0x000000ff1600720c */ /* 0x000fc60003fc5270 */
[----:B------:R1:W-:Y:S01]  /*223e0*/  @!P0 STG.E desc[UR6][R18.64+0x8], R103 ;  /* 0x0000086712008986 */ /* 0x0003e2000c101906 */
[----:B------:R-:W-:-:S03]  /*223f0*/  ISETP.GE.OR P6, PT, R0, UR10, P6 ;  /* 0x0000000a00007c0c */ /* 0x000fc6000b7c6670 */
[----:B------:R1:W-:Y:S04]  /*22400*/  @!P5 STG.E desc[UR6][R18.64+0xc], R111 ;  /* 0x00000c6f1200d986 */ /* 0x0003e8000c101906 */
[----:B------:R1:W-:Y:S04]  /*22410*/  @!P4 STG.E desc[UR6][R18.64+0x10], R115 ;  /* 0x000010731200c986 */ /* 0x0003e8000c101906 */
[----:B------:R1:W-:Y:S04]  /*22420*/  @!P3 STG.E desc[UR6][R18.64+0x14], R69 ;  /* 0x000014451200b986 */ /* 0x0003e8000c101906 */
[----:B------:R1:W-:Y:S04]  /*22430*/  @!P6 STG.E desc[UR6][R18.64+0x4], R70 ;  /* 0x000004461200e986 */ /* 0x0003e8000c101906 */
[----:B------:R1:W-:Y:S01]  /*22440*/  @!P2 STG.E desc[UR6][R18.64+0x18], R71 ;  /* 0x000018471200a986 */ /* 0x0003e2000c101906 */
[----:B------:R-:W-:Y:S05]  /*22450*/  @P1 EXIT ;  /* 0x000000000000194d */ /* 0x000fea0003800000 */
[----:B------:R-:W-:Y:S01]  /*22460*/  STG.E desc[UR6][R18.64+0x1c], R96 ;  /* 0x00001c6012007986 */ /* 0x000fe2000c101906 */
[----:B------:R-:W-:Y:S05]  /*22470*/  EXIT ;  /* 0x000000000000794d */ /* 0x000fea0003800000 */
.L_x_2:
[----:B------:R-:W-:-:S00]  /*22480*/  BRA `(.L_x_2) ;  /* 0xfffffffc00fc7947 */ /* 0x000fc0000383ffff */
[----:B------:R-:W-:-:S00]  /*22490*/  NOP ;  /* 0x0000000000007918 */ /* 0x000fc00000000000 */
        /* <DEDUP_REMOVED lines=14> */
.L_x_23:


//--------------------- .text._Z33matrix_multiplication_kernel_v3_0PKfS0_Pfiii --------------------------
	.section	.text._Z33matrix_multiplication_kernel_v3_0PKfS0_Pfiii,"ax",@progbits
	.align	128
        .global         _Z33matrix_multiplication_kernel_v3_0PKfS0_Pfiii
        .type           _Z33matrix_multiplication_kernel_v3_0PKfS0_Pfiii,@function
        .size           _Z33matrix_multiplication_kernel_v3_0PKfS0_Pfiii,(.L_x_24 - _Z33matrix_multiplication_kernel_v3_0PKfS0_Pfiii)
        .other          _Z33matrix_multiplication_kernel_v3_0PKfS0_Pfiii,@"STO_CUDA_ENTRY STV_DEFAULT"
_Z33matrix_multiplication_kernel_v3_0PKfS0_Pfiii:
.text._Z33matrix_multiplication_kernel_v3_0PKfS0_Pfiii:
[----:B------:R-:W-:Y:S08]  /*0000*/  LDC R1, c[0x0][0x37c] ;  /* 0x0000df00ff017b82 */ /* 0x000ff00000000800 */
[----:B------:R-:W0:Y:S01]  /*0010*/  LDC R52, c[0x0][0x3a0] ;  /* 0x0000e800ff347b82 */ /* 0x000e220000000800 */
[----:B------:R-:W1:Y:S01]  /*0020*/  LDCU.64 UR6, c[0x0][0x358] ;  /* 0x00006b00ff0677ac */ /* 0x000e620008000a00 */
[----:B------:R-:W-:Y:S01]  /*0030*/  HFMA2 R102, -RZ, RZ, 0, 0 ;  /* 0x00000000ff667431 */ /* 0x000fe200000001ff */
[----:B------:R-:W-:Y:S01]  /*0040*/  CS2R R100, SRZ ;  /* 0x0000000000647805 */ /* 0x000fe2000001ff00 */
[----:B------:R-:W-:Y:S01]  /*0050*/  HFMA2 R5, -RZ, RZ, 0, 0 ;  /* 0x00000000ff057431 */ /* 0x000fe200000001ff */
        /* <DEDUP_REMOVED lines=18> */
[----:B------:R-:W-:-:S02]  /*0180*/  MOV R38, RZ ;  /* 0x000000ff00267202 */ /* 0x000fc40000000f00 */
[----:B------:R-:W-:Y:S02]  /*0190*/  CS2R R28, SRZ ;  /* 0x00000000001c7805 */ /* 0x000fe4000001ff00 */
[----:B0-----:R-:W-:Y:S02]  /*01a0*/  ISETP.GE.AND P0, PT, R52, 0x1, PT ;  /* 0x000000013400780c */ /* 0x001fe40003f06270 */
        /* <DEDUP_REMOVED lines=10> */
[----:B------:R-:W-:Y:S01]  /*0250*/  MOV R87, RZ ;  /* 0x000000ff00577202 */ /* 0x000fe20000000f00 */
[----:B-1----:R-:W-:Y:S06]  /*0260*/  @!P0 BRA `(.L_x_3) ;  /* 0x000001c800348947 */ /* 0x002fec0003800000 */
[----:B------:R-:W0:Y:S01]  /*0270*/  S2R R10, SR_TID.Y ;  /* 0x00000000000a7919 */ /* 0x000e220000002200 */
[----:B------:R-:W1:Y:S01]  /*0280*/  LDC R7, c[0x0][0x39c] ;  /* 0x0000e700ff077b82 */ /* 0x000e620000000800 */
[----:B------:R-:W-:Y:S01]  /*0290*/  LOP3.LUT R2, R2, 0xfbffffff, RZ, 0xc0, !PT ;  /* 0xfbffffff02027812 */ /* 0x000fe200078ec0ff */
[----:B------:R-:W2:Y:S01]  /*02a0*/  LDCU UR9, c[0x0][0x398] ;  /* 0x00007300ff0977ac */ /* 0x000ea20008000800 */
[----:B------:R-:W3:Y:S01]  /*02b0*/  S2R R9, SR_TID.X ;  /* 0x0000000000097919 */ /* 0x000ee20000002100 */
[----:B------:R-:W4:Y:S01]  /*02c0*/  S2R R77, SR_CTAID.X ;  /* 0x00000000004d7919 */ /* 0x000f220000002500 */
[----:B0-----:R-:W-:-:S04]  /*02d0*/  SHF.L.U32 R8, R10, 0x3, RZ ;  /* 0x000000030a087819 */ /* 0x001fc800000006ff */
[----:B---3--:R-:W-:Y:S02]  /*02e0*/  LEA R8, R9, R8, 0x1 ;  /* 0x0000000809087211 */ /* 0x008fe400078e08ff */
[----:B------:R-:W-:Y:S02]  /*02f0*/  LEA R11, R10, R9, 0x2 ;  /* 0x000000090a0b7211 */ /* 0x000fe400078e10ff */
[----:B----4-:R-:W-:Y:S02]  /*0300*/  LEA R86, R77, R8, 0x5 ;  /* 0x000000084d567211 */ /* 0x010fe400078e28ff */
[----:B------:R-:W-:Y:S02]  /*0310*/  SHF.L.U32 R78, R11, 0x1, RZ ;  /* 0x000000010b4e7819 */ /* 0x000fe400000006ff */
[----:B------:R-:W-:-:S04]  /*0320*/  IADD3 R0, PT, PT, R86, 0x1, RZ ;  /* 0x0000000156007810 */ /* 0x000fc80007ffe0ff */
[----:B-1----:R-:W-:-:S04]  /*0330*/  ISETP.GE.AND P0, PT, R0, R7, PT ;  /* 0x000000070000720c */ /* 0x002fc80003f06270 */
[C---:B------:R-:W-:Y:S02]  /*0340*/  ISETP.GT.AND P6, PT, R52.reuse, 0x1, !P0 ;  /* 0x000000013400780c */ /* 0x040fe400047c4270 */
[C---:B------:R-:W-:Y:S02]  /*0350*/  ISETP.GT.AND P5, PT, R52.reuse, 0x2, !P0 ;  /* 0x000000023400780c */ /* 0x040fe400047a4270 */
[C---:B------:R-:W-:Y:S02]  /*0360*/  ISETP.GT.AND P4, PT, R52.reuse, 0x3, !P0 ;  /* 0x000000033400780c */ /* 0x040fe40004784270 */
[----:B------:R-:W-:-:S07]  /*0370*/  ISETP.GT.AND P3, PT, R52, 0x4, !P0 ;  /* 0x000000043400780c */ /* 0x000fce0004764270 */
[----:B------:R-:W-:Y:S02]  /*0380*/  @P6 LOP3.LUT R2, R2, 0x4000000, RZ, 0xfc, !PT ;  /* 0x0400000002026812 */ /* 0x000fe400078efcff */
[----:B------:R-:W-:Y:S02]  /*0390*/  @P6 SHF.L.U32 R75, R77, 0x5, RZ ;  /* 0x000000054d4b6819 */ /* 0x000fe400000006ff */
[----:B------:R-:W-:Y:S02]  /*03a0*/  LOP3.LUT R2, R2, 0xfffffffd, RZ, 0xc0, !PT ;  /* 0xfffffffd02027812 */ /* 0x000fe400078ec0ff */
[----:B------:R-:W-:Y:S02]  /*03b0*/  @P6 SHF.R.S32.HI R3, RZ, 0x1f, R75 ;  /* 0x0000001fff036819 */ /* 0x000fe4000001144b */
[----:B------:R-:W-:Y:S02]  /*03c0*/  @P6 SHF.R.S32.HI R76, RZ, 0x1f, R7 ;  /* 0x0000001fff4c6819 */ /* 0x000fe40000011407 */
[----:B------:R-:W-:-:S02]  /*03d0*/  @P6 IADD3 R75, P1, P2, R7, R78, R75 ;  /* 0x0000004e074b6210 */ /* 0x000fc40007a3e04b */
[----:B------:R-:W-:Y:S02]  /*03e0*/  @P5 SHF.L.U32 R73, R7, 0x1, RZ ;  /* 0x0000000107495819 */ /* 0x000fe400000006ff */
[----:B------:R-:W-:Y:S02]  /*03f0*/  @P5 SHF.L.U32 R0, R77, 0x5, RZ ;  /* 0x000000054d005819 */ /* 0x000fe400000006ff */
[----:B------:R-:W-:Y:S02]  /*0400*/  @P5 LOP3.LUT R2, R2, 0x2, RZ, 0xfc, !PT ;  /* 0x0000000202025812 */ /* 0x000fe400078efcff */
[----:B------:R-:W-:Y:S02]  /*0410*/  @P6 IADD3.X R76, PT, PT, R76, RZ, R3, P1, P2 ;  /* 0x000000ff4c4c6210 */ /* 0x000fe40000fe4403 */
[----:B------:R-:W-:Y:S02]  /*0420*/  @P5 SHF.R.S32.HI R74, RZ, 0x1f, R73 ;  /* 0x0000001fff4a5819 */ /* 0x000fe40000011449 */
[----:B------:R-:W-:-:S02]  /*0430*/  @P4 LEA R71, R7, R7, 0x1 ;  /* 0x0000000707474211 */ /* 0x000fc400078e08ff */
[--C-:B------:R-:W-:Y:S02]  /*0440*/  @P5 IADD3 R73, P1, P2, R73, R78, R0.reuse ;  /* 0x0000004e49495210 */ /* 0x100fe40007a3e000 */
[----:B------:R-:W-:Y:S02]  /*0450*/  @P5 SHF.R.S32.HI R3, RZ, 0x1f, R0 ;  /* 0x0000001fff035819 */ /* 0x000fe40000011400 */
[----:B------:R-:W-:Y:S02]  /*0460*/  @P4 SHF.L.U32 R0, R77, 0x5, RZ ;  /* 0x000000054d004819 */ /* 0x000fe400000006ff */
[----:B------:R-:W-:Y:S02]  /*0470*/  LOP3.LUT R2, R2, 0xfffffffb, RZ, 0xc0, !PT ;  /* 0xfffffffb02027812 */ /* 0x000fe400078ec0ff */
[----:B------:R-:W-:Y:S02]  /*0480*/  @P5 IADD3.X R74, PT, PT, R74, RZ, R3, P1, P2 ;  /* 0x000000ff4a4a5210 */ /* 0x000fe40000fe4403 */
[----:B------:R-:W-:-:S02]  /*0490*/  @P4 SHF.R.S32.HI R72, RZ, 0x1f, R71 ;  /* 0x0000001fff484819 */ /* 0x000fc40000011447 */
[--C-:B------:R-:W-:Y:S02]  /*04a0*/  @P4 IADD3 R71, P1, P2, R71, R78, R0.reuse ;  /* 0x0000004e47474210 */ /* 0x100fe40007a3e000 */
[----:B------:R-:W-:Y:S02]  /*04b0*/  @P4 SHF.R.S32.HI R3, RZ, 0x1f, R0 ;  /* 0x0000001fff034819 */ /* 0x000fe40000011400 */
[----:B------:R-:W-:Y:S02]  /*04c0*/  @P3 SHF.L.U32 R69, R7, 0x2, RZ ;  /* 0x0000000207453819 */ /* 0x000fe400000006ff */
[----:B------:R-:W-:Y:S02]  /*04d0*/  @P4 LOP3.LUT R2, R2, 0x4, RZ, 0xfc, !PT ;  /* 0x0000000402024812 */ /* 0x000fe400078efcff */
[----:B------:R-:W-:Y:S02]  /*04e0*/  @P3 SHF.L.U32 R0, R77, 0x5, RZ ;  /* 0x000000054d003819 */ /* 0x000fe400000006ff */
[----:B------:R-:W-:-:S02]  /*04f0*/  @P4 IADD3.X R72, PT, PT, R72, RZ, R3, P1, P2 ;  /* 0x000000ff48484210 */ /* 0x000fc40000fe4403 */
[----:B------:R-:W-:Y:S02]  /*0500*/  @P3 SHF.R.S32.HI R70, RZ, 0x1f, R69 ;  /* 0x0000001fff463819 */ /* 0x000fe40000011445 */
[----:B------:R-:W-:Y:S02]  /*0510*/  LOP3.LUT R2, R2, 0xfffffff7, RZ, 0xc0, !PT ;  /* 0xfffffff702027812 */ /* 0x000fe400078ec0ff */
[--C-:B------:R-:W-:Y:S02]  /*0520*/  @P3 IADD3 R69, P1, P2, R69, R78, R0.reuse ;  /* 0x0000004e45453210 */ /* 0x100fe40007a3e000 */
[----:B------:R-:W-:Y:S02]  /*0530*/  @P3 SHF.R.S32.HI R3, RZ, 0x1f, R0 ;  /* 0x0000001fff033819 */ /* 0x000fe40000011400 */
[----:B------:R-:W-:Y:S02]  /*0540*/  @P3 LOP3.LUT R2, R2, 0x8, RZ, 0xfc, !PT ;  /* 0x0000000802023812 */ /* 0x000fe400078efcff */
[----:B------:R-:W-:-:S02]  /*0550*/  @P3 IADD3.X R70, PT, PT, R70, RZ, R3, P1, P2 ;  /* 0x000000ff46463210 */ /* 0x000fc40000fe4403 */
[----:B------:R-:W-:Y:S02]  /*0560*/  ISETP.GT.AND P3, PT, R52, 0x5, !P0 ;  /* 0x000000053400780c */ /* 0x000fe40004764270 */
[----:B------:R-:W-:-:S11]  /*0570*/  LOP3.LUT R2, R2, 0xffffffef, RZ, 0xc0, !PT ;  /* 0xffffffef02027812 */ /* 0x000fd600078ec0ff */
[----:B------:R-:W-:Y:S02]  /*0580*/  @P3 LEA R67, R7, R7, 0x2 ;  /* 0x0000000707433211 */ /* 0x000fe400078e10ff */
[----:B------:R-:W-:Y:S02]  /*0590*/  @P3 SHF.L.U32 R0, R77, 0x5, RZ ;  /* 0x000000054d003819 */ /* 0x000fe400000006ff */
[----:B------:R-:W-:Y:S02]  /*05a0*/  @P3 SHF.R.S32.HI R68, RZ, 0x1f, R67 ;  /* 0x0000001fff443819 */ /* 0x000fe40000011443 */
[--C-:B------:R-:W-:Y:S02]  /*05b0*/  @P3 SHF.R.S32.HI R3, RZ, 0x1f, R0.reuse ;  /* 0x0000001fff033819 */ /* 0x100fe40000011400 */
[----:B------:R-:W-:Y:S02]  /*05c0*/  @P3 IADD3 R67, P1, P2, R67, R78, R0 ;  /* 0x0000004e43433210 */ /* 0x000fe40007a3e000 */
[----:B------:R-:W-:-:S02]  /*05d0*/  @P3 LOP3.LUT R2, R2, 0x10, RZ, 0xfc, !PT ;  /* 0x0000001002023812 */ /* 0x000fc400078efcff */
[----:B------:R-:W-:Y:S02]  /*05e0*/  @P3 IADD3.X R68, PT, PT, R68, RZ, R3, P1, P2 ;  /* 0x000000ff44443210 */ /* 0x000fe40000fe4403 */
[----:B------:R-:W-:Y:S02]  /*05f0*/  ISETP.GT.AND P3, PT, R52, 0x6, !P0 ;  /* 0x000000063400780c */ /* 0x000fe40004764270 */
[----:B------:R-:W-:-:S11]  /*0600*/  LOP3.LUT R2, R2, 0xfdffffff, RZ, 0xc0, !PT ;  /* 0xfdffffff02027812 */ /* 0x000fd600078ec0ff */
[----:B------:R-:W-:Y:S01]  /*0610*/  @P3 IMAD R65, R7, 0x6, RZ ;  /* 0x0000000607413824 */ /* 0x000fe200078e02ff */
[----:B------:R-:W-:Y:S02]  /*0620*/  @P3 SHF.L.U32 R0, R77, 0x5, RZ ;  /* 0x000000054d003819 */ /* 0x000fe400000006ff */
[----:B------:R-:W-:Y:S02]  /*0630*/  @P3 LOP3.LUT R2, R2, 0x2000000, RZ, 0xfc, !PT ;  /* 0x0200000002023812 */ /* 0x000fe400078efcff */
[----:B------:R-:W-:Y:S02]  /*0640*/  @P3 SHF.R.S32.HI R66, RZ, 0x1f, R65 ;  /* 0x0000001fff423819 */ /* 0x000fe40000011441 */
[--C-:B------:R-:W-:Y:S02]  /*0650*/  @P3 SHF.R.S32.HI R3, RZ, 0x1f, R0.reuse ;  /* 0x0000001fff033819 */ /* 0x100fe40000011400 */
[----:B------:R-:W-:Y:S02]  /*0660*/  @P3 IADD3 R65, P1, P2, R65, R78, R0 ;  /* 0x0000004e41413210 */ /* 0x000fe40007a3e000 */
[----:B------:R-:W-:-:S02]  /*0670*/  LOP3.LUT R2, R2, 0xfeffffff, RZ, 0xc0, !PT ;  /* 0xfeffffff02027812 */ /* 0x000fc400078ec0ff */
[----:B------:R-:W-:Y:S02]  /*0680*/  @P3 IADD3.X R66, PT, PT, R66, RZ, R3, P1, P2 ;  /* 0x000000ff42423210 */ /* 0x000fe40000fe4403 */
[----:B------:R-:W-:-:S13]  /*0690*/  ISETP.GT.AND P3, PT, R52, 0x7, !P0 ;  /* 0x000000073400780c */ /* 0x000fda0004764270 */
[----:B------:R-:W-:Y:S02]  /*06a0*/  @P3 LEA R63, R7, -R7, 0x3 ;  /* 0x80000007073f3211 */ /* 0x000fe400078e18ff */
        /* <DEDUP_REMOVED lines=8> */
[----:B------:R-:W-:Y:S02]  /*0730*/  @P3 SHF.L.U32 R61, R7, 0x3, RZ ;  /* 0x00000003073d3819 */ /* 0x000fe400000006ff */
        /* <DEDUP_REMOVED lines=175> */
[----:B------:R-:W-:-:S04]  /*1230*/  @P3 IADD3 R21, P1, P2, R21, R78, R0 ;  /* 0x0000004e15153210 */ /* 0x000fc80007a3e000 */
[----:B------:R-:W-:Y:S02]  /*1240*/  @P3 IADD3.X R14, PT, PT, R14, RZ, R3, P1, P2 ;  /* 0x000000ff0e0e3210 */ /* 0x000fe40000fe4403 */
[C---:B------:R-:W-:Y:S02]  /*1250*/  ISETP.GT.AND P1, PT, R52.reuse, 0x1c, !P0 ;  /* 0x0000001c3400780c */ /* 0x040fe40004724270 */
[----:B------:R-:W-:Y:S01]  /*1260*/  ISETP.GT.AND P6, PT, R52, 0x1, PT ;  /* 0x000000013400780c */ /* 0x000fe20003fc4270 */
[----:B------:R-:W0:Y:S01]  /*1270*/  S2UR UR5, SR_CgaCtaId ;  /* 0x00000000000579c3 */ /* 0x000e220000008800 */
[----:B------:R-:W-:Y:S01]  /*1280*/  UMOV UR4, 0x400 ;  /* 0x0000040000047882 */ /* 0x000fe20000000000 */
[----:B------:R-:W-:-:S08]  /*1290*/  P2R R22, PR, RZ, 0x2 ;  /* 0x00000002ff167803 */ /* 0x000fd00000000000 */
[----:B------:R-:W-:Y:S01]  /*12a0*/  @P1 IMAD R15, R7, 0x1c, RZ ;  /* 0x0000001c070f1824 */ /* 0x000fe200078e02ff */
[----:B------:R-:W-:-:S04]  /*12b0*/  @P1 SHF.L.U32 R0, R77, 0x5, RZ ;  /* 0x000000054d001819 */ /* 0x000fc800000006ff */
[----:B------:R-:W-:Y:S02]  /*12c0*/  @P1 SHF.R.S32.HI R16, RZ, 0x1f, R15 ;  /* 0x0000001fff101819 */ /* 0x000fe4000001140f */
[--C-:B------:R-:W-:Y:S02]  /*12d0*/  @P1 SHF.R.S32.HI R3, RZ, 0x1f, R0.reuse ;  /* 0x0000001fff031819 */ /* 0x100fe40000011400 */
[----:B------:R-:W-:-:S04]  /*12e0*/  @P1 IADD3 R15, P2, P3, R15, R78, R0 ;  /* 0x0000004e0f0f1210 */ /* 0x000fc80007b5e000 */
[----:B------:R-:W-:Y:S02]  /*12f0*/  @P1 IADD3.X R16, PT, PT, R16, RZ, R3, P2, P3 ;  /* 0x000000ff10101210 */ /* 0x000fe400017e6403 */
[----:B------:R-:W-:Y:S01]  /*1300*/  ISETP.GT.AND P3, PT, R52, 0x1d, !P0 ;  /* 0x0000001d3400780c */ /* 0x000fe20004764270 */
[----:B0-----:R-:W-:Y:S01]  /*1310*/  ULEA UR8, UR5, UR4, 0x18 ;  /* 0x0000000405087291 */ /* 0x001fe2000f8ec0ff */
[----:B------:R-:W-:Y:S02]  /*1320*/  LOP3.LUT P1, RZ, R2, 0x2, RZ, 0xc0, !PT ;  /* 0x0000000202ff7812 */ /* 0x000fe4000782c0ff */
[----:B------:R-:W-:-:S09]  /*1330*/  P2R R25, PR, RZ, 0x8 ;  /* 0x00000008ff197803 */ /* 0x000fd20000000000 */
[----:B------:R-:W-:Y:S01]  /*1340*/  @P3 IMAD R19, R7, 0x1d, RZ ;  /* 0x0000001d07133824 */ /* 0x000fe200078e02ff */
[----:B------:R-:W-:-:S04]  /*1350*/  @P3 SHF.L.U32 R0, R77, 0x5, RZ ;  /* 0x000000054d003819 */ /* 0x000fc800000006ff */
[----:B------:R-:W-:Y:S02]  /*1360*/  @P3 SHF.R.S32.HI R12, RZ, 0x1f, R19 ;  /* 0x0000001fff0c3819 */ /* 0x000fe40000011413 */
[--C-:B------:R-:W-:Y:S02]  /*1370*/  @P3 SHF.R.S32.HI R3, RZ, 0x1f, R0.reuse ;  /* 0x0000001fff033819 */ /* 0x100fe40000011400 */
[----:B------:R-:W-:-:S04]  /*1380*/  @P3 IADD3 R19, P2, P4, R19, R78, R0 ;  /* 0x0000004e13133210 */ /* 0x000fc80007c5e000 */
[----:B------:R-:W-:Y:S02]  /*1390*/  @P3 IADD3.X R12, PT, PT, R12, RZ, R3, P2, P4 ;  /* 0x000000ff0c0c3210 */ /* 0x000fe400017e8403 */
[C---:B------:R-:W-:Y:S02]  /*13a0*/  ISETP.GT.AND P2, PT, R52.reuse, 0x1e, !P0 ;  /* 0x0000001e3400780c */ /* 0x040fe40004744270 */
[----:B------:R-:W-:Y:S02]  /*13b0*/  ISETP.GT.AND P0, PT, R52, 0x1f, !P0 ;  /* 0x0000001f3400780c */ /* 0x000fe40004704270 */
[----:B------:R-:W-:Y:S01]  /*13c0*/  LOP3.LUT P3, RZ, R2, 0x4000000, RZ, 0xc0, !PT ;  /* 0x0400000002ff7812 */ /* 0x000fe2000786c0ff */
[----:B------:R-:W-:Y:S01]  /*13d0*/  UIADD3 UR4, UPT, UPT, UR4, 0x1000, URZ ;  /* 0x0000100004047890 */ /* 0x000fe2000fffe0ff */
[----:B------:R-:W-:-:S07]  /*13e0*/  P2R R30, PR, RZ, 0x4 ;  /* 0x00000004ff1e7803 */ /* 0x000fce0000000000 */
[----:B------:R-:W-:Y:S01]  /*13f0*/  @P2 IMAD R17, R7, 0x1e, RZ ;  /* 0x0000001e07112824 */ /* 0x000fe200078e02ff */
[----:B------:R-:W-:Y:S02]  /*1400*/  @P2 SHF.L.U32 R0, R77, 0x5, RZ ;  /* 0x000000054d002819 */ /* 0x000fe400000006ff */
[----:B------:R-:W-:Y:S02]  /*1410*/  @P0 LEA R13, R7, -R7, 0x5 ;  /* 0x80000007070d0211 */ /* 0x000fe400078e28ff */
[----:B------:R-:W-:Y:S02]  /*1420*/  @P2 SHF.R.S32.HI R6, RZ, 0x1f, R17 ;  /* 0x0000001fff062819 */ /* 0x000fe40000011411 */
[--C-:B------:R-:W-:Y:S02]  /*1430*/  @P2 SHF.R.S32.HI R3, RZ, 0x1f, R0.reuse ;  /* 0x0000001fff032819 */ /* 0x100fe40000011400 */
[----:B------:R-:W-:Y:S02]  /*1440*/  @P2 IADD3 R17, P4, P5, R17, R78, R0 ;  /* 0x0000004e11112210 */ /* 0x000fe40007d9e000 */
[----:B------:R-:W-:-:S02]  /*1450*/  @P0 SHF.L.U32 R0, R77, 0x5, RZ ;  /* 0x000000054d000819 */ /* 0x000fc400000006ff */
[----:B------:R-:W-:Y:S02]  /*1460*/  @P2 IADD3.X R6, PT, PT, R6, RZ, R3, P4, P5 ;  /* 0x000000ff06062210 */ /* 0x000fe400027ea403 */
[----:B------:R-:W-:Y:S02]  /*1470*/  @P0 SHF.R.S32.HI R18, RZ, 0x1f, R13 ;  /* 0x0000001fff120819 */ /* 0x000fe4000001140d */
[--C-:B------:R-:W-:Y:S02]  /*1480*/  @P0 SHF.R.S32.HI R3, RZ, 0x1f, R0.reuse ;  /* 0x0000001fff030819 */ /* 0x100fe40000011400 */
[----:B------:R-:W-:Y:S01]  /*1490*/  @P0 IADD3 R13, P4, P5, R13, R78, R0 ;  /* 0x0000004e0d0d0210 */ /* 0x000fe20007d9e000 */
[----:B------:R-:W-:Y:S01]  /*14a0*/  ULEA UR4, UR5, UR4, 0x18 ;  /* 0x0000000405047291 */ /* 0x000fe2000f8ec0ff */
[----:B------:R-:W-:Y:S02]  /*14b0*/  LOP3.LUT P2, RZ, R2, 0x4, RZ, 0xc0, !PT ;  /* 0x0000000402ff7812 */ /* 0x000fe4000784c0ff */
[----:B------:R-:W-:-:S02]  /*14c0*/  @P0 IADD3.X R18, PT, PT, R18, RZ, R3, P4, P5 ;  /* 0x000000ff12120210 */ /* 0x000fc400027ea403 */
[----:B------:R-:W0:Y:S01]  /*14d0*/  S2R R3, SR_CTAID.Y ;  /* 0x0000000000037919 */ /* 0x000e220000002600 */
[----:B------:R-:W-:Y:S02]  /*14e0*/  ISETP.GT.AND P5, PT, R52, RZ, PT ;  /* 0x000000ff3400720c */ /* 0x000fe40003fa4270 */
[----:B0-----:R-:W-:-:S04]  /*14f0*/  LEA R3, R3, R78, 0x5 ;  /* 0x0000004e03037211 */ /* 0x001fc800078e28ff */
[----:B--2---:R-:W-:-:S13]  /*1500*/  ISETP.GE.OR P4, PT, R3, UR9, !P5 ;  /* 0x0000000903007c0c */ /* 0x004fda000ef86670 */
[----:B------:R-:W0:Y:S01]  /*1510*/  @!P4 LDC.64 R80, c[0x0][0x380] ;  /* 0x0000e000ff50cb82 */ /* 0x000e220000000a00 */
[C---:B------:R-:W-:Y:S01]  /*1520*/  @!P4 IMAD R5, R3.reuse, R52, RZ ;  /* 0x000000340305c224 */ /* 0x040fe200078e02ff */
[----:B------:R-:W-:-:S03]  /*1530*/  IADD3 R4, PT, PT, R3, 0x1, RZ ;  /* 0x0000000103047810 */ /* 0x000fc60007ffe0ff */
[----:B0-----:R-:W-:Y:S01]  /*1540*/  @!P4 IMAD.WIDE.U32 R80, R5, 0x4, R80 ;  /* 0x000000040550c825 */ /* 0x001fe200078e0050 */
[----:B------:R-:W-:-:S06]  /*1550*/  MOV R5, RZ ;  /* 0x000000ff00057202 */ /* 0x000fcc0000000f00 */
[----:B------:R0:W2:Y:S01]  /*1560*/  @!P4 LDG.E R5, desc[UR6][R80.64] ;  /* 0x000000065005c981 */ /* 0x0000a2000c1e1900 */
[----:B------:R-:W-:-:S13]  /*1570*/  ISETP.GE.OR P4, PT, R4, UR9, !P5 ;  /* 0x0000000904007c0c */ /* 0x000fda000ef86670 */
[----:B------:R-:W1:Y:S01]  /*1580*/  @!P4 LDC.64 R84, c[0x0][0x380] ;  /* 0x0000e000ff54cb82 */ /* 0x000e620000000a00 */
[----:B------:R-:W-:-:S04]  /*1590*/  @!P4 IMAD R79, R3, R52, R52 ;  /* 0x00000034034fc224 */ /* 0x000fc800078e0234 */
[----:B-1----:R-:W-:Y:S01]  /*15a0*/  @!P4 IMAD.WIDE.U32 R84, R79, 0x4, R84 ;  /* 0x000000044f54c825 */ /* 0x002fe200078e0054 */
[----:B------:R-:W-:-:S06]  /*15b0*/  MOV R79, RZ ;  /* 0x000000ff004f7202 */ /* 0x000fcc0000000f00 */
[----:B------:R1:W3:Y:S01]  /*15c0*/  @!P4 LDG.E R79, desc[UR6][R84.64] ;  /* 0x00000006544fc981 */ /* 0x0002e2000c1e1900 */
[----:B------:R-:W-:-:S13]  /*15d0*/  ISETP.LT.AND P4, PT, R3, UR9, P6 ;  /* 0x0000000903007c0c */ /* 0x000fda000b781270 */
[----:B------:R-:W0:Y:S01]  /*15e0*/  @P4 LDC.64 R82, c[0x0][0x380] ;  /* 0x0000e000ff524b82 */ /* 0x000e220000000a00 */
[----:B------:R-:W-:-:S05]  /*15f0*/  @P4 IMAD R0, R3, R52, RZ ;  /* 0x0000003403004224 */ /* 0x000fca00078e02ff */
[----:B0-----:R-:W-:-:S04]  /*1600*/  @P4 LEA R80, P5, R0, R82, 0x2 ;  /* 0x0000005200504211 */ /* 0x001fc800078a10ff */
[----:B------:R-:W-:Y:S02]  /*1610*/  @P4 LEA.HI.X R81, R0, R83, RZ, 0x2, P5 ;  /* 0x0000005300514211 */ /* 0x000fe400028f14ff */
[----:B------:R-:W-:-:S04]  /*1620*/  ISETP.LT.AND P5, PT, R4, UR9, P6 ;  /* 0x0000000904007c0c */ /* 0x000fc8000b7a1270 */
[----:B------:R-:W4:Y:S09]  /*1630*/  @P4 LDG.E R81, desc[UR6][R80.64+0x4] ;  /* 0x0000040650514981 */ /* 0x000f32000c1e1900 */
[----:B------:R-:W0:Y:S01]  /*1640*/  @P5 LDC.64 R82, c[0x0][0x380] ;  /* 0x0000e000ff525b82 */ /* 0x000e220000000a00 */
[----:B------:R-:W-:-:S05]  /*1650*/  @P5 IMAD R0, R3, R52, R52 ;  /* 0x0000003403005224 */ /* 0x000fca00078e0234 */
[----:B0-----:R-:W-:-:S04]  /*1660*/  @P5 LEA R82, P6, R0, R82, 0x2 ;  /* 0x0000005200525211 */ /* 0x001fc800078c10ff */
[----:B------:R-:W-:-:S05]  /*1670*/  @P5 LEA.HI.X R83, R0, R83, RZ, 0x2, P6 ;  /* 0x0000005300535211 */ /* 0x000fca00030f14ff */
[----:B------:R-:W5:Y:S01]  /*1680*/  @P5 LDG.E R85, desc[UR6][R82.64+0x4] ;  /* 0x0000040652555981 */ /* 0x000f62000c1e1900 */
[----:B------:R-:W-:Y:S02]  /*1690*/  LEA R0, R78, UR8, 0x7 ;  /* 0x000000084e007c11 */ /* 0x000fe4000f8e38ff */
[----:B------:R-:W-:-:S03]  /*16a0*/  ISETP.GT.AND P6, PT, R52, 0x2, PT ;  /* 0x000000023400780c */ /* 0x000fc60003fc4270 */
[----:B------:R-:W-:Y:S04]  /*16b0*/  @!P4 STS [R0+0x4], RZ ;  /* 0x000004ff0000c388 */ /* 0x000fe80000000800 */
[----:B------:R-:W-:Y:S04]  /*16c0*/  @!P5 STS [R0+0x84], RZ ;  /* 0x000084ff0000d388 */ /* 0x000fe80000000800 */
[----:B----4-:R0:W-:Y:S01]  /*16d0*/  @P4 STS [R0+0x4], R81 ;  /* 0x0000045100004388 */ /* 0x0101e20000000800 */
[----:B------:R-:W-:-:S13]  /*16e0*/  ISETP.LT.AND P4, PT, R3, UR9, P6 ;  /* 0x0000000903007c0c */ /* 0x000fda000b781270 */
[----:B------:R-:W4:Y:S01]  /*16f0*/  @P4 LDC.64 R88, c[0x0][0x380] ;  /* 0x0000e000ff584b82 */ /* 0x000f220000000a00 */
[----:B------:R-:W-:Y:S01]  /*1700*/  @P4 IMAD R80, R3, R52, RZ ;  /* 0x0000003403504224 */ /* 0x000fe200078e02ff */
[----:B-----5:R1:W-:Y:S04]  /*1710*/  @P5 STS [R0+0x84], R85 ;  /* 0x0000845500005388 */ /* 0x0203e80000000800 */
[----:B----4-:R-:W-:-:S04]  /*1720*/  @P4 LEA R88, P5, R80, R88, 0x2 ;  /* 0x0000005850584211 */ /* 0x010fc800078a10ff */
[----:B------:R-:W-:Y:S02]  /*1730*/  @P4 LEA.HI.X R89, R80, R89, RZ, 0x2, P5 ;  /* 0x0000005950594211 */ /* 0x000fe400028f14ff */
[----:B------:R-:W-:-:S04]  /*1740*/  ISETP.LT.AND P5, PT, R4, UR9, P6 ;  /* 0x0000000904007c0c */ /* 0x000fc8000b7a1270 */
[----:B------:R-:W4:Y:S09]  /*1750*/  @P4 LDG.E R89, desc[UR6][R88.64+0x8] ;  /* 0x0000080658594981 */ /* 0x000f32000c1e1900 */
[----:B0-----:R-:W0:Y:S01]  /*1760*/  @P5 LDC.64 R80, c[0x0][0x380] ;  /* 0x0000e000ff505b82 */ /* 0x001e220000000a00 */
[----:B------:R-:W-:-:S05]  /*1770*/  @P5 IMAD R83, R3, R52, R52 ;  /* 0x0000003403535224 */ /* 0x000fca00078e0234 */
[----:B0-----:R-:W-:-:S04]  /*1780*/  @P5 LEA R82, P6, R83, R80, 0x2 ;  /* 0x0000005053525211 */ /* 0x001fc800078c10ff */
[----:B------:R-:W-:-:S05]  /*1790*/  @P5 LEA.HI.X R83, R83, R81, RZ, 0x2, P6 ;  /* 0x0000005153535211 */ /* 0x000fca00030f14ff */
[----:B------:R-:W5:Y:S01]  /*17a0*/  @P5 LDG.E R87, desc[UR6][R82.64+0x8] ;  /* 0x0000080652575981 */ /* 0x000f62000c1e1900 */
[----:B------:R-:W-:-:S03]  /*17b0*/  ISETP.GT.AND P6, PT, R52, 0x3, PT ;  /* 0x000000033400780c */ /* 0x000fc60003fc4270 */
[----:B------:R-:W-:Y:S04]  /*17c0*/  @!P4 STS [R0+0x8], RZ ;  /* 0x000008ff0000c388 */ /* 0x000fe80000000800 */
[----:B------:R-:W-:Y:S04]  /*17d0*/  @!P5 STS [R0+0x88], RZ ;  /* 0x000088ff0000d388 */ /* 0x000fe80000000800 */
[----:B----4-:R-:W-:Y:S01]  /*17e0*/  @P4 STS [R0+0x8], R89 ;  /* 0x0000085900004388 */ /* 0x010fe20000000800 */
[----:B------:R-:W-:-:S13]  /*17f0*/  ISETP.LT.AND P4, PT, R3, UR9, P6 ;  /* 0x0000000903007c0c */ /* 0x000fda000b781270 */
[----:B-1----:R-:W0:Y:S01]  /*1800*/  @P4 LDC.64 R84, c[0x0][0x380] ;  /* 0x0000e000ff544b82 */ /* 0x002e220000000a00 */
[----:B------:R-:W-:Y:S01]  /*1810*/  @P4 IMAD R80, R3, R52, RZ ;  /* 0x0000003403504224 */ /* 0x000fe200078e02ff */
[----:B-----5:R1:W-:Y:S04]  /*1820*/  @P5 STS [R0+0x88], R87 ;  /* 0x0000885700005388 */ /* 0x0203e80000000800 */
        /* <DEDUP_REMOVED lines=8> */
[----:B-1----:R-:W5:Y:S01]  /*18b0*/  @P5 LDG.E R87, desc[UR6][R82.64+0xc] ;  /* 0x00000c0652575981 */ /* 0x002f62000c1e1900 */
[----:B------:R-:W-:-:S03]  /*18c0*/  ISETP.GT.AND P6, PT, R52, 0x4, PT ;  /* 0x000000043400780c */ /* 0x000fc60003fc4270 */
[----:B------:R-:W-:Y:S04]  /*18d0*/  @!P4 STS [R0+0xc], RZ ;  /* 0x00000cff0000c388 */ /* 0x000fe80000000800 */
[----:B------:R-:W-:Y:S04]  /*18e0*/  @!P5 STS [R0+0x8c], RZ ;  /* 0x00008cff0000d388 */ /* 0x000fe80000000800 */
[----:B----4-:R-:W-:Y:S01]  /*18f0*/  @P4 STS [R0+0xc], R85 ;  /* 0x00000c5500004388 */ /* 0x010fe20000000800 */
[----:B------:R-:W-:-:S13]  /*1900*/  ISETP.LT.AND P4, PT, R3, UR9, P6 ;  /* 0x0000000903007c0c */ /* 0x000fda000b781270 */
[----:B------:R-:W0:Y:S01]  /*1910*/  @P4 LDC.64 R88, c[0x0][0x380] ;  /* 0x0000e000ff584b82 */ /* 0x000e220000000a00 */
        /* <DEDUP_REMOVED lines=184> */
[----:B----4-:R0:W-:Y:S01]  /*24a0*/  @P4 STS [R0+0x38], R89 ;  /* 0x0000385900004388 */ /* 0x0101e20000000800 */
[----:B------:R-:W-:-:S13]  /*24b0*/  ISETP.LT.AND P4, PT, R3, UR9, P6 ;  /* 0x0000000903007c0c */ /* 0x000fda000b781270 */
[----:B------:R-:W1:Y:S01]  /*24c0*/  @P4 LDC.64 R84, c[0x0][0x380] ;  /* 0x0000e000ff544b82 */ /* 0x000e620000000a00 */
[----:B------:R-:W-:Y:S01]  /*24d0*/  @P4 IMAD R80, R3, R52, RZ ;  /* 0x0000003403504224 */ /* 0x000fe200078e02ff */
[----:B-----5:R-:W-:Y:S04]  /*24e0*/  @P5 STS [R0+0xb8], R87 ;  /* 0x0000b85700005388 */ /* 0x020fe80000000800 */
[----:B-1----:R-:W-:-:S04]  /*24f0*/  @P4 LEA R84, P5, R80, R84, 0x2 ;  /* 0x0000005450544211 */ /* 0x002fc800078a10ff */
[----:B------:R-:W-:Y:S02]  /*2500*/  @P4 LEA.HI.X R85, R80, R85, RZ, 0x2, P5 ;  /* 0x0000005550554211 */ /* 0x000fe400028f14ff */
[----:B------:R-:W-:-:S04]  /*2510*/  ISETP.LT.AND P5, PT, R4, UR9, P6 ;  /* 0x0000000904007c0c */ /* 0x000fc8000b7a1270 */
[----:B------:R-:W4:Y:S09]  /*2520*/  @P4 LDG.E R85, desc[UR6][R84.64+0x3c] ;  /* 0x00003c0654554981 */ /* 0x000f32000c1e1900 */
[----:B------:R-:W1:Y:S01]  /*2530*/  @P5 LDC.64 R80, c[0x0][0x380] ;  /* 0x0000e000ff505b82 */ /* 0x000e620000000a00 */
[----:B------:R-:W-:-:S05]  /*2540*/  @P5 IMAD R83, R3, R52, R52 ;  /* 0x0000003403535224 */ /* 0x000fca00078e0234 */
[----:B-1----:R-:W-:-:S04]  /*2550*/  @P5 LEA R82, P6, R83, R80, 0x2 ;  /* 0x0000005053525211 */ /* 0x002fc800078c10ff */
[----:B------:R-:W-:-:S06]  /*2560*/  @P5 LEA.HI.X R83, R83, R81, RZ, 0x2, P6 ;  /* 0x0000005153535211 */ /* 0x000fcc00030f14ff */
[----:B------:R-:W5:Y:S01]  /*2570*/  @P5 LDG.E R83, desc[UR6][R82.64+0x3c] ;  /* 0x00003c0652535981 */ /* 0x000f62000c1e1900 */
[----:B------:R-:W-:-:S03]  /*2580*/  ISETP.GT.AND P6, PT, R52, 0x10, PT ;  /* 0x000000103400780c */ /* 0x000fc60003fc4270 */
[----:B------:R-:W-:Y:S04]  /*2590*/  @!P4 STS [R0+0x3c], RZ ;  /* 0x00003cff0000c388 */ /* 0x000fe80000000800 */
[----:B------:R-:W-:Y:S04]  /*25a0*/  @!P5 STS [R0+0xbc], RZ ;  /* 0x0000bcff0000d388 */ /* 0x000fe80000000800 */
[----:B----4-:R1:W-:Y:S01]  /*25b0*/  @P4 STS [R0+0x3c], R85 ;  /* 0x00003c5500004388 */ /* 0x0103e20000000800 */
[----:B------:R-:W-:-:S13]  /*25c0*/  ISETP.LT.AND P4, PT, R3, UR9, P6 ;  /* 0x0000000903007c0c */ /* 0x000fda000b781270 */
[----:B0-----:R-:W0:Y:S01]  /*25d0*/  @P4 LDC.64 R88, c[0x0][0x380] ;  /* 0x0000e000ff584b82 */ /* 0x001e220000000a00 */
[----:B------:R-:W-:Y:S01]  /*25e0*/  @P4 IMAD R80, R3, R52, RZ ;  /* 0x0000003403504224 */ /* 0x000fe200078e02ff */
[----:B-----5:R4:W-:Y:S04]  /*25f0*/  @P5 STS [R0+0xbc], R83 ;  /* 0x0000bc5300005388 */ /* 0x0209e80000000800 */
[----:B0-----:R-:W-:-:S04]  /*2600*/  @P4 LEA R88, P5, R80, R88, 0x2 ;  /* 0x0000005850584211 */ /* 0x001fc800078a10ff */
[----:B------:R-:W-:Y:S02]  /*2610*/  @P4 LEA.HI.X R89, R80, R89, RZ, 0x2, P5 ;  /* 0x0000005950594211 */ /* 0x000fe400028f14ff */
[----:B------:R-:W-:-:S04]  /*2620*/  ISETP.LT.AND P5, PT, R4, UR9, P6 ;  /* 0x0000000904007c0c */ /* 0x000fc8000b7a1270 */
[----:B------:R-:W5:Y:S09]  /*2630*/  @P4 LDG.E R89, desc[UR6][R88.64+0x40] ;  /* 0x0000400658594981 */ /* 0x000f72000c1e1900 */
[----:B------:R-:W0:Y:S01]  /*2640*/  @P5 LDC.64 R80, c[0x0][0x380] ;  /* 0x0000e000ff505b82 */ /* 0x000e220000000a00 */
[----:B------:R-:W-:-:S05]  /*2650*/  @P5 IMAD R82, R3, R52, R52 ;  /* 0x0000003403525224 */ /* 0x000fca00078e0234 */
[----:B0-----:R-:W-:-:S04]  /*2660*/  @P5 LEA R84, P6, R82, R80, 0x2 ;  /* 0x0000005052545211 */ /* 0x001fc800078c10ff */
[----:B-1----:R-:W-:-:S05]  /*2670*/  @P5 LEA.HI.X R85, R82, R81, RZ, 0x2, P6 ;  /* 0x0000005152555211 */ /* 0x002fca00030f14ff */
[----:B------:R-:W2:Y:S01]  /*2680*/  @P5 LDG.E R87, desc[UR6][R84.64+0x40] ;  /* 0x0000400654575981 */ /* 0x000ea2000c1e1900 */
[----:B------:R-:W-:-:S03]  /*2690*/  ISETP.GT.AND P6, PT, R52, 0x11, PT ;  /* 0x000000113400780c */ /* 0x000fc60003fc4270 */
[----:B------:R-:W-:Y:S04]  /*26a0*/  @!P4 STS [R0+0x40], RZ ;  /* 0x000040ff0000c388 */ /* 0x000fe80000000800 */
[----:B------:R-:W-:Y:S04]  /*26b0*/  @!P5 STS [R0+0xc0], RZ ;  /* 0x0000c0ff0000d388 */ /* 0x000fe80000000800 */
[----:B-----5:R-:W-:Y:S01]  /*26c0*/  @P4 STS [R0+0x40], R89 ;  /* 0x0000405900004388 */ /* 0x020fe20000000800 */
[----:B------:R-:W-:-:S13]  /*26d0*/  ISETP.LT.AND P4, PT, R3, UR9, P6 ;  /* 0x0000000903007c0c */ /* 0x000fda000b781270 */
[----:B----4-:R-:W0:Y:S01]  /*26e0*/  @P4 LDC.64 R82, c[0x0][0x380] ;  /* 0x0000e000ff524b82 */ /* 0x010e220000000a00 */
[----:B------:R-:W-:Y:S01]  /*26f0*/  @P4 IMAD R80, R3, R52, RZ ;  /* 0x0000003403504224 */ /* 0x000fe200078e02ff */
[----:B--2---:R1:W-:Y:S04]  /*2700*/  @P5 STS [R0+0xc0], R87 ;  /* 0x0000c05700005388 */ /* 0x0043e80000000800 */
[----:B0-----:R-:W-:-:S04]  /*2710*/  @P4 LEA R82, P5, R80, R82, 0x2 ;  /* 0x0000005250524211 */ /* 0x001fc800078a10ff */
[----:B------:R-:W-:Y:S02]  /*2720*/  @P4 LEA.HI.X R83, R80, R83, RZ, 0x2, P5 ;  /* 0x0000005350534211 */ /* 0x000fe400028f14ff */
[----:B------:R-:W-:-:S04]  /*2730*/  ISETP.LT.AND P5, PT, R4, UR9, P6 ;  /* 0x0000000904007c0c */ /* 0x000fc8000b7a1270 */
[----:B------:R-:W2:Y:S09]  /*2740*/  @P4 LDG.E R83, desc[UR6][R82.64+0x44] ;  /* 0x0000440652534981 */ /* 0x000eb2000c1e1900 */
[----:B------:R-:W0:Y:S01]  /*2750*/  @P5 LDC.64 R80, c[0x0][0x380] ;  /* 0x0000e000ff505b82 */ /* 0x000e220000000a00 */
[----:B------:R-:W-:-:S05]  /*2760*/  @P5 IMAD R85, R3, R52, R52 ;  /* 0x0000003403555224 */ /* 0x000fca00078e0234 */
[----:B0-----:R-:W-:-:S04]  /*2770*/  @P5 LEA R84, P6, R85, R80, 0x2 ;  /* 0x0000005055545211 */ /* 0x001fc800078c10ff */
[----:B------:R-:W-:-:S06]  /*2780*/  @P5 LEA.HI.X R85, R85, R81, RZ, 0x2, P6 ;  /* 0x0000005155555211 */ /* 0x000fcc00030f14ff */
[----:B------:R-:W4:Y:S01]  /*2790*/  @P5 LDG.E R85, desc[UR6][R84.64+0x44] ;  /* 0x0000440654555981 */ /* 0x000f22000c1e1900 */
[----:B------:R-:W-:-:S03]  /*27a0*/  ISETP.GT.AND P6, PT, R52, 0x12, PT ;  /* 0x000000123400780c */ /* 0x000fc60003fc4270 */
[----:B------:R-:W-:Y:S04]  /*27b0*/  @!P4 STS [R0+0x44], RZ ;  /* 0x000044ff0000c388 */ /* 0x000fe80000000800 */
[----:B------:R-:W-:Y:S04]  /*27c0*/  @!P5 STS [R0+0xc4], RZ ;  /* 0x0000c4ff0000d388 */ /* 0x000fe80000000800 */
[----:B--2---:R0:W-:Y:S01]  /*27d0*/  @P4 STS [R0+0x44], R83 ;  /* 0x0000445300004388 */ /* 0x0041e20000000800 */
[----:B------:R-:W-:-:S13]  /*27e0*/  ISETP.LT.AND P4, PT, R3, UR9, P6 ;  /* 0x0000000903007c0c */ /* 0x000fda000b781270 */
[----:B------:R-:W2:Y:S01]  /*27f0*/  @P4 LDC.64 R80, c[0x0][0x380] ;  /* 0x0000e000ff504b82 */ /* 0x000ea20000000a00 */
[----:B-1----:R-:W-:Y:S01]  /*2800*/  @P4 IMAD R87, R3, R52, RZ ;  /* 0x0000003403574224 */ /* 0x002fe200078e02ff */
[----:B----4-:R1:W-:Y:S04]  /*2810*/  @P5 STS [R0+0xc4], R85 ;  /* 0x0000c45500005388 */ /* 0x0103e80000000800 */
[----:B--2---:R-:W-:-:S04]  /*2820*/  @P4 LEA R80, P5, R87, R80, 0x2 ;  /* 0x0000005057504211 */ /* 0x004fc800078a10ff */
[----:B------:R-:W-:Y:S02]  /*2830*/  @P4 LEA.HI.X R81, R87, R81, RZ, 0x2, P5 ;  /* 0x0000005157514211 */ /* 0x000fe400028f14ff */
[----:B------:R-:W-:-:S04]  /*2840*/  ISETP.LT.AND P5, PT, R4, UR9, P6 ;  /* 0x0000000904007c0c */ /* 0x000fc8000b7a1270 */
[----:B------:R-:W2:Y:S09]  /*2850*/  @P4 LDG.E R81, desc[UR6][R80.64+0x48] ;  /* 0x0000480650514981 */ /* 0x000eb2000c1e1900 */
[----:B0-----:R-:W0:Y:S01]  /*2860*/  @P5 LDC.64 R82, c[0x0][0x380] ;  /* 0x0000e000ff525b82 */ /* 0x001e220000000a00 */
        /* <DEDUP_REMOVED lines=9> */
[----:B-1----:R-:W1:Y:S01]  /*2900*/  @P4 LDC.64 R84, c[0x0][0x380] ;  /* 0x0000e000ff544b82 */ /* 0x002e620000000a00 */
[----:B------:R-:W-:Y:S01]  /*2910*/  @P4 IMAD R87, R3, R52, RZ ;  /* 0x0000003403574224 */ /* 0x000fe200078e02ff */
[----:B----4-:R2:W-:Y:S04]  /*2920*/  @P5 STS [R0+0xc8], R83 ;  /* 0x0000c85300005388 */ /* 0x0105e80000000800 */
[----:B-1----:R-:W-:-:S04]  /*2930*/  @P4 LEA R84, P5, R87, R84, 0x2 ;  /* 0x0000005457544211 */ /* 0x002fc800078a10ff */
[----:B------:R-:W-:Y:S02]  /*2940*/  @P4 LEA.HI.X R85, R87, R85, RZ, 0x2, P5 ;  /* 0x0000005557554211 */ /* 0x000fe400028f14ff */
[----:B------:R-:W-:-:S04]  /*2950*/  ISETP.LT.AND P5, PT, R4, UR9, P6 ;  /* 0x0000000904007c0c */ /* 0x000fc8000b7a1270 */
[----:B------:R-:W4:Y:S09]  /*2960*/  @P4 LDG.E R85, desc[UR6][R84.64+0x4c] ;  /* 0x00004c0654554981 */ /* 0x000f32000c1e1900 */
[----:B0-----:R-:W0:Y:S01]  /*2970*/  @P5 LDC.64 R80, c[0x0][0x380] ;  /* 0x0000e000ff505b82 */ /* 0x001e220000000a00 */
[----:B------:R-:W-:-:S05]  /*2980*/  @P5 IMAD R82, R3, R52, R52 ;  /* 0x0000003403525224 */ /* 0x000fca00078e0234 */
[----:B0-----:R-:W-:-:S04]  /*2990*/  @P5 LEA R80, P6, R82, R80, 0x2 ;  /* 0x0000005052505211 */ /* 0x001fc800078c10ff */
[----:B------:R-:W-:-:S06]  /*29a0*/  @P5 LEA.HI.X R81, R82, R81, RZ, 0x2, P6 ;  /* 0x0000005152515211 */ /* 0x000fcc00030f14ff */
[----:B------:R-:W5:Y:S01]  /*29b0*/  @P5 LDG.E R81, desc[UR6][R80.64+0x4c] ;  /* 0x00004c0650515981 */ /* 0x000f62000c1e1900 */
[----:B------:R-:W-:-:S03]  /*29c0*/  ISETP.GT.AND P6, PT, R52, 0x14, PT ;  /* 0x000000143400780c */ /* 0x000fc60003fc4270 */
[----:B------:R-:W-:Y:S04]  /*29d0*/  @!P4 STS [R0+0x4c], RZ ;  /* 0x00004cff0000c388 */ /* 0x000fe80000000800 */
[----:B------:R-:W-:Y:S04]  /*29e0*/  @!P5 STS [R0+0xcc], RZ ;  /* 0x0000ccff0000d388 */ /* 0x000fe80000000800 */
[----:B----4-:R0:W-:Y:S01]  /*29f0*/  @P4 STS [R0+0x4c], R85 ;  /* 0x00004c5500004388 */ /* 0x0101e20000000800 */
[----:B------:R-:W-:-:S13]  /*2a00*/  ISETP.LT.AND P4, PT, R3, UR9, P6 ;  /* 0x0000000903007c0c */ /* 0x000fda000b781270 */
[----:B--2---:R-:W1:Y:S01]  /*2a10*/  @P4 LDC.64 R82, c[0x0][0x380] ;  /* 0x0000e000ff524b82 */ /* 0x004e620000000a00 */
[----:B------:R-:W-:Y:S01]  /*2a20*/  @P4 IMAD R87, R3, R52, RZ ;  /* 0x0000003403574224 */ /* 0x000fe200078e02ff */
[----:B-----5:R2:W-:Y:S04]  /*2a30*/  @P5 STS [R0+0xcc], R81 ;  /* 0x0000cc5100005388 */ /* 0x0205e80000000800 */
        /* <DEDUP_REMOVED lines=188> */
[----:B------:R-:W-:-:S06]  /*3600*/  @P4 LEA.HI.X R85, R87, R85, RZ, 0x2, P5 ;  /* 0x0000005557554211 */ /* 0x000fcc00028f14ff */
[----:B------:R-:W4:Y:S01]  /*3610*/  @P4 LDG.E R85, desc[UR6][R84.64+0x7c] ;  /* 0x00007c0654554981 */ /* 0x000f22000c1e1900 */
[----:B------:R-:W-:-:S13]  /*3620*/  ISETP.LT.AND P5, PT, R4, UR9, P6 ;  /* 0x0000000904007c0c */ /* 0x000fda000b7a1270 */
[----:B0-----:R-:W0:Y:S01]  /*3630*/  @P5 LDC.64 R80, c[0x0][0x380] ;  /* 0x0000e000ff505b82 */ /* 0x001e220000000a00 */
[----:B------:R-:W-:-:S05]  /*3640*/  @P5 IMAD R82, R3, R52, R52 ;  /* 0x0000003403525224 */ /* 0x000fca00078e0234 */
[----:B0-----:R-:W-:-:S04]  /*3650*/  @P5 LEA R80, P6, R82, R80, 0x2 ;  /* 0x0000005052505211 */ /* 0x001fc800078c10ff */
[----:B------:R-:W-:-:S06]  /*3660*/  @P5 LEA.HI.X R81, R82, R81, RZ, 0x2, P6 ;  /* 0x0000005152515211 */ /* 0x000fcc00030f14ff */
[----:B------:R0:W5:Y:S01]  /*3670*/  @P5 LDG.E R81, desc[UR6][R80.64+0x7c] ;  /* 0x00007c0650515981 */ /* 0x000162000c1e1900 */
[----:B------:R-:W-:-:S03]  /*3680*/  LEA R82, R77, R78, 0x5 ;  /* 0x0000004e4d527211 */ /* 0x000fc600078e28ff */
[----:B------:R-:W-:Y:S01]  /*3690*/  @!P4 STS [R0+0x7c], RZ ;  /* 0x00007cff0000c388 */ /* 0x000fe20000000800 */
[----:B0-----:R-:W-:-:S03]  /*36a0*/  IADD3 R80, PT, PT, R82, 0x1, RZ ;  /* 0x0000000152507810 */ /* 0x001fc60007ffe0ff */
[----:B------:R-:W-:Y:S01]  /*36b0*/  @!P5 STS [R0+0xfc], RZ ;  /* 0x0000fcff0000d388 */ /* 0x000fe20000000800 */
[----:B--2---:R-:W-:-:S03]  /*36c0*/  MOV R83, RZ ;  /* 0x000000ff00537202 */ /* 0x004fc60000000f00 */
[----:B----4-:R0:W-:Y:S01]  /*36d0*/  @P4 STS [R0+0x7c], R85 ;  /* 0x00007c5500004388 */ /* 0x0101e20000000800 */
[----:B------:R-:W-:-:S04]  /*36e0*/  ISETP.GE.AND P4, PT, R82, R7, PT ;  /* 0x000000075200720c */ /* 0x000fc80003f86270 */
[----:B------:R-:W-:-:S13]  /*36f0*/  ISETP.LE.OR P4, PT, R52, RZ, P4 ;  /* 0x000000ff3400720c */ /* 0x000fda0002783670 */
[----:B------:R-:W1:Y:S01]  /*3700*/  @!P4 LDC.64 R88, c[0x0][0x388] ;  /* 0x0000e200ff58cb82 */ /* 0x000e620000000a00 */
[----:B------:R-:W-:-:S04]  /*3710*/  @!P4 LEA R11, R77, R11, 0x4 ;  /* 0x0000000b4d0bc211 */ /* 0x000fc800078e20ff */
[----:B------:R-:W-:-:S05]  /*3720*/  @!P4 SHF.L.U32 R11, R11, 0x1, RZ ;  /* 0x000000010b0bc819 */ /* 0x000fca00000006ff */
[----:B-1----:R-:W-:Y:S01]  /*3730*/  @!P4 IMAD.WIDE R88, R11, 0x4, R88 ;  /* 0x000000040b58c825 */ /* 0x002fe200078e0258 */
[----:B------:R-:W-:-:S06]  /*3740*/  MOV R11, RZ ;  /* 0x000000ff000b7202 */ /* 0x000fcc0000000f00 */
[----:B------:R-:W2:Y:S01]  /*3750*/  @!P4 LDG.E R11, desc[UR6][R88.64] ;  /* 0x00000006580bc981 */ /* 0x000ea2000c1e1900 */
[----:B------:R-:W-:-:S04]  /*3760*/  ISETP.GE.AND P4, PT, R80, R7, PT ;  /* 0x000000075000720c */ /* 0x000fc80003f86270 */
[----:B------:R-:W-:-:S13]  /*3770*/  ISETP.LE.OR P4, PT, R52, RZ, P4 ;  /* 0x000000ff3400720c */ /* 0x000fda0002783670 */
[----:B0-----:R-:W0:Y:S01]  /*3780*/  @!P4 LDC.64 R84, c[0x0][0x388] ;  /* 0x0000e200ff54cb82 */ /* 0x001e220000000a00 */
[----:B------:R-:W-:Y:S01]  /*3790*/  @!P4 SHF.L.U32 R77, R77, 0x5, RZ ;  /* 0x000000054d4dc819 */ /* 0x000fe200000006ff */
[----:B-----5:R1:W-:Y:S03]  /*37a0*/  @P5 STS [R0+0xfc], R81 ;  /* 0x0000fc5100005388 */ /* 0x0203e60000000800 */
[----:B------:R-:W-:-:S04]  /*37b0*/  @!P4 IADD3 R80, P5, PT, R78, R77, RZ ;  /* 0x0000004d4e50c210 */ /* 0x000fc80007fbe0ff */
[----:B------:R-:W-:Y:S02]  /*37c0*/  @!P4 LEA.HI.X.SX32 R77, R77, RZ, 0x1, P5 ;  /* 0x000000ff4d4dc211 */ /* 0x000fe400028f0eff */
[----:B0-----:R-:W-:-:S04]  /*37d0*/  @!P4 LEA R84, P5, R80, R84, 0x2 ;  /* 0x000000545054c211 */ /* 0x001fc800078a10ff */
[----:B------:R-:W-:Y:S02]  /*37e0*/  @!P4 LEA.HI.X R85, R80, R85, R77, 0x2, P5 ;  /* 0x000000555055c211 */ /* 0x000fe400028f144d */
[----:B-1----:R-:W0:Y:S03]  /*37f0*/  @P3 LDC.64 R80, c[0x0][0x388] ;  /* 0x0000e200ff503b82 */ /* 0x002e260000000a00 */
[----:B------:R-:W4:Y:S01]  /*3800*/  @!P4 LDG.E R83, desc[UR6][R84.64+0x4] ;  /* 0x000004065453c981 */ /* 0x000f22000c1e1900 */
[----:B0-----:R-:W-:-:S04]  /*3810*/  @P3 LEA R80, P4, R75, R80, 0x2 ;  /* 0x000000504b503211 */ /* 0x001fc800078810ff */
[----:B------:R-:W-:Y:S02]  /*3820*/  @P3 LEA.HI.X R81, R75, R81, R76, 0x2, P4 ;  /* 0x000000514b513211 */ /* 0x000fe400020f144c */
[----:B------:R-:W-:-:S04]  /*3830*/  ISETP.GE.AND P4, PT, R86, R7, PT ;  /* 0x000000075600720c */ /* 0x000fc80003f86270 */
[----:B------:R-:W-:Y:S02]  /*3840*/  ISETP.GT.AND P5, PT, R52, 0x1, !P4 ;  /* 0x000000013400780c */ /* 0x000fe400067a4270 */
[----:B------:R-:W-:Y:S01]  /*3850*/  LEA R8, R8, UR4, 0x2 ;  /* 0x0000000408087c11 */ /* 0x000fe2000f8e10ff */
[----:B------:R0:W-:Y:S01]  /*3860*/  STS [R0], R5 ;  /* 0x0000000500007388 */ /* 0x0001e20000000800 */
[----:B------:R-:W-:-:S03]  /*3870*/  LEA R78, R78, UR4, 0x2 ;  /* 0x000000044e4e7c11 */ /* 0x000fc6000f8e10ff */
[----:B---3--:R-:W-:Y:S04]  /*3880*/  STS [R0+0x80], R79 ;  /* 0x0000804f00007388 */ /* 0x008fe80000000800 */
[----:B------:R-:W3:Y:S02]  /*3890*/  @P3 LDG.E R81, desc[UR6][R80.64+0x4] ;  /* 0x0000040650513981 */ /* 0x000ee4000c1e1900 */
[----:B------:R-:W1:Y:S01]  /*38a0*/  @P5 LDC.64 R76, c[0x0][0x388] ;  /* 0x0000e200ff4c5b82 */ /* 0x000e620000000a00 */
[----:B------:R-:W-:-:S05]  /*38b0*/  @P5 IADD3 R75, PT, PT, R86, R7, RZ ;  /* 0x00000007564b5210 */ /* 0x000fca0007ffe0ff */
[----:B-1----:R-:W-:-:S05]  /*38c0*/  @P5 IMAD.WIDE R76, R75, 0x4, R76 ;  /* 0x000000044b4c5825 */ /* 0x002fca00078e024c */
[----:B------:R1:W5:Y:S02]  /*38d0*/  @P5 LDG.E R87, desc[UR6][R76.64] ;  /* 0x000000064c575981 */ /* 0x000364000c1e1900 */
[----:B-1----:R-:W1:Y:S02]  /*38e0*/  @P1 LDC.64 R76, c[0x0][0x388] ;  /* 0x0000e200ff4c1b82 */ /* 0x002e640000000a00 */
[----:B--2---:R-:W-:Y:S04]  /*38f0*/  STS [R78], R11 ;  /* 0x0000000b4e007388 */ /* 0x004fe80000000800 */
[----:B------:R-:W-:Y:S04]  /*3900*/  @!P5 STS [R8+0x80], RZ ;  /* 0x000080ff0800d388 */ /* 0x000fe80000000800 */
[----:B-----5:R-:W-:Y:S01]  /*3910*/  @P5 STS [R8+0x80], R87 ;  /* 0x0000805708005388 */ /* 0x020fe20000000800 */
[----:B-1----:R-:W-:-:S04]  /*3920*/  @P1 LEA R76, P5, R73, R76, 0x2 ;  /* 0x0000004c494c1211 */ /* 0x002fc800078a10ff */
[----:B------:R-:W-:Y:S02]  /*3930*/  @P1 LEA.HI.X R77, R73, R77, R74, 0x2, P5 ;  /* 0x0000004d494d1211 */ /* 0x000fe400028f144a */
[----:B------:R-:W-:Y:S01]  /*3940*/  ISETP.GT.AND P5, PT, R52, 0x2, !P4 ;  /* 0x000000023400780c */ /* 0x000fe200067a4270 */
[----:B----4-:R-:W-:Y:S04]  /*3950*/  STS [R8+0x4], R83 ;  /* 0x0000045308007388 */ /* 0x010fe80000000800 */
[----:B------:R-:W-:Y:S04]  /*3960*/  @!P3 STS [R8+0x84], RZ ;  /* 0x000084ff0800b388 */ /* 0x000fe80000000800 */
[----:B------:R-:W2:Y:S04]  /*3970*/  @P1 LDG.E R77, desc[UR6][R76.64+0x4] ;  /* 0x000004064c4d1981 */ /* 0x000ea8000c1e1900 */
[----:B------:R-:W1:Y:S01]  /*3980*/  @P5 LDC.64 R74, c[0x0][0x388] ;  /* 0x0000e200ff4a5b82 */ /* 0x000e620000000a00 */
[----:B0-----:R-:W-:-:S05]  /*3990*/  @P5 LEA R5, R7, R82, 0x1 ;  /* 0x0000005207055211 */ /* 0x001fca00078e08ff */
[----:B-1----:R-:W-:-:S06]  /*39a0*/  @P5 IMAD.WIDE R74, R5, 0x4, R74 ;  /* 0x00000004054a5825 */ /* 0x002fcc00078e024a */
[----:B------:R-:W4:Y:S04]  /*39b0*/  @P5 LDG.E R75, desc[UR6][R74.64] ;  /* 0x000000064a4b5981 */ /* 0x000f28000c1e1900 */
[----:B---3--:R0:W-:Y:S02]  /*39c0*/  @P3 STS [R78+0x84], R81 ;  /* 0x000084514e003388 */ /* 0x0081e40000000800 */
[----:B0-----:R-:W0:Y:S02]  /*39d0*/  @P2 LDC.64 R80, c[0x0][0x388] ;  /* 0x0000e200ff502b82 */ /* 0x001e240000000a00 */
[----:B------:R-:W-:Y:S04]  /*39e0*/  @!P5 STS [R8+0x100], RZ ;  /* 0x000100ff0800d388 */ /* 0x000fe80000000800 */
[----:B----4-:R1:W-:Y:S01]  /*39f0*/  @P5 STS [R78+0x100], R75 ;  /* 0x0001004b4e005388 */ /* 0x0103e20000000800 */
[----:B0-----:R-:W-:-:S04]  /*3a00*/  @P2 LEA R80, P5, R71, R80, 0x2 ;  /* 0x0000005047502211 */ /* 0x001fc800078a10ff */
[----:B------:R-:W-:Y:S02]  /*3a10*/  @P2 LEA.HI.X R81, R71, R81, R72, 0x2, P5 ;  /* 0x0000005147512211 */ /* 0x000fe400028f1448 */
[----:B------:R-:W-:Y:S02]  /*3a20*/  ISETP.GT.AND P5, PT, R52, 0x3, !P4 ;  /* 0x000000033400780c */ /* 0x000fe400067a4270 */
[----:B------:R-:W-:Y:S01]  /*3a30*/  LOP3.LUT P6, RZ, R2, 0x8, RZ, 0xc0, !PT ;  /* 0x0000000802ff7812 */ /* 0x000fe200078cc0ff */
[----:B------:R-:W-:Y:S04]  /*3a40*/  @!P1 STS [R8+0x104], RZ ;  /* 0x000104ff08009388 */ /* 0x000fe80000000800 */
[----:B------:R-:W3:Y:S06]  /*3a50*/  @P2 LDG.E R81, desc[UR6][R80.64+0x4] ;  /* 0x0000040650512981 */ /* 0x000eec000c1e1900 */
[----:B------:R-:W0:Y:S01]  /*3a60*/  @P5 LDC.64 R72, c[0x0][0x388] ;  /* 0x0000e200ff485b82 */ /* 0x000e220000000a00 */
[----:B------:R-:W-:-:S07]  /*3a70*/  @P5 IMAD R5, R7, 0x3, R82 ;  /* 0x0000000307055824 */ /* 0x000fce00078e0252 */
[----:B-1----:R-:W1:Y:S01]  /*3a80*/  @P6 LDC.64 R74, c[0x0][0x388] ;  /* 0x0000e200ff4a6b82 */ /* 0x002e620000000a00 */
[----:B0-----:R-:W-:-:S06]  /*3a90*/  @P5 IMAD.WIDE R72, R5, 0x4, R72 ;  /* 0x0000000405485825 */ /* 0x001fcc00078e0248 */
[----:B------:R-:W4:Y:S04]  /*3aa0*/  @P5 LDG.E R73, desc[UR6][R72.64] ;  /* 0x0000000648495981 */ /* 0x000f28000c1e1900 */
[----:B--2---:R-:W-:Y:S04]  /*3ab0*/  @P1 STS [R78+0x104], R77 ;  /* 0x0001044d4e001388 */ /* 0x004fe80000000800 */
[----:B------:R-:W-:Y:S04]  /*3ac0*/  @!P5 STS [R8+0x180], RZ ;  /* 0x000180ff0800d388 */ /* 0x000fe80000000800 */
[----:B----4-:R0:W-:Y:S01]  /*3ad0*/  @P5 STS [R78+0x180], R73 ;  /* 0x000180494e005388 */ /* 0x0101e20000000800 */
[----:B-1----:R-:W-:-:S04]  /*3ae0*/  @P6 LEA R74, P5, R69, R74, 0x2 ;  /* 0x0000004a454a6211 */ /* 0x002fc800078a10ff */
[----:B------:R-:W-:Y:S02]  /*3af0*/  @P6 LEA.HI.X R75, R69, R75, R70, 0x2, P5 ;  /* 0x0000004b454b6211 */ /* 0x000fe400028f1446 */
[----:B------:R-:W-:Y:S02]  /*3b00*/  ISETP.GT.AND P5, PT, R52, 0x4, !P4 ;  /* 0x000000043400780c */ /* 0x000fe400067a4270 */
[----:B------:R-:W-:Y:S01]  /*3b10*/  LOP3.LUT P3, RZ, R2, 0x10, RZ, 0xc0, !PT ;  /* 0x0000001002ff7812 */ /* 0x000fe2000786c0ff */
[----:B------:R-:W-:Y:S04]  /*3b20*/  @!P2 STS [R8+0x184], RZ ;  /* 0x000184ff0800a388 */ /* 0x000fe80000000800 */
[----:B------:R-:W2:Y:S06]  /*3b30*/  @P6 LDG.E R75, desc[UR6][R74.64+0x4] ;  /* 0x000004064a4b6981 */ /* 0x000eac000c1e1900 */
[----:B------:R-:W1:Y:S01]  /*3b40*/  @P5 LDC.64 R70, c[0x0][0x388] ;  /* 0x0000e200ff465b82 */ /* 0x000e620000000a00 */
[----:B------:R-:W-:-:S07]  /*3b50*/  @P5 LEA R5, R7, R82, 0x2 ;  /* 0x0000005207055211 */ /* 0x000fce00078e10ff */
[----:B0-----:R-:W0:Y:S01]  /*3b60*/  @P3 LDC.64 R72, c[0x0][0x388] ;  /* 0x0000e200ff483b82 */ /* 0x001e220000000a00 */
[----:B-1----:R-:W-:-:S06]  /*3b70*/  @P5 IMAD.WIDE R70, R5, 0x4, R70 ;  /* 0x0000000405465825 */ /* 0x002fcc00078e0246 */
[----:B------:R-:W4:Y:S04]  /*3b80*/  @P5 LDG.E R71, desc[UR6][R70.64] ;  /* 0x0000000646475981 */ /* 0x000f28000c1e1900 */
[----:B---3--:R-:W-:Y:S04]  /*3b90*/  @P2 STS [R78+0x184], R81 ;  /* 0x000184514e002388 */ /* 0x008fe80000000800 */
        /* <DEDUP_REMOVED lines=23> */
[----:B------:R-:W-:-:S07]  /*3d10*/  @P5 IMAD R5, R7, 0x6, R82 ;  /* 0x0000000607055824 */ /* 0x000fce00078e0252 */
        /* <DEDUP_REMOVED lines=233> */
[----:B------:R-:W-:-:S11]  /*4bb0*/  ISETP.NE.AND P2, PT, R30, RZ, PT ;  /* 0x000000ff1e00720c */ /* 0x000fd60003f45270 */
[----:B------:R-:W0:Y:S01]  /*4bc0*/  @P5 LDC.64 R30, c[0x0][0x388] ;  /* 0x0000e200ff1e5b82 */ /* 0x000e220000000a00 */
[----:B------:R-:W-:-:S04]  /*4bd0*/  @P5 IMAD R5, R7, 0x17, R82 ;  /* 0x0000001707055824 */ /* 0x000fc800078e0252 */
[----:B0-----:R-:W-:-:S06]  /*4be0*/  @P5 IMAD.WIDE R30, R5, 0x4, R30 ;  /* 0x00000004051e5825 */ /* 0x001fcc00078e021e */
[----:B------:R-:W3:Y:S04]  /*4bf0*/  @P5 LDG.E R31, desc[UR6][R30.64] ;  /* 0x000000061e1f5981 */ /* 0x000ee8000c1e1900 */
[----:B------:R-:W-:Y:S04]  /*4c00*/  @!P1 STS [R8+0xb04], RZ ;  /* 0x000b04ff08009388 */ /* 0x000fe80000000800 */
[----:B--2---:R-:W-:Y:S04]  /*4c10*/  @P1 STS [R78+0xb04], R37 ;  /* 0x000b04254e001388 */ /* 0x004fe80000000800 */
[----:B------:R-:W-:Y:S01]  /*4c20*/  @!P5 STS [R8+0xb80], RZ ;  /* 0x000b80ff0800d388 */ /* 0x000fe20000000800 */
[----:B------:R-:W-:-:S13]  /*4c30*/  LOP3.LUT P6, RZ, R2, 0x80, RZ, 0xc0, !PT ;  /* 0x0000008002ff7812 */ /* 0x000fda00078cc0ff */
[----:B-1----:R-:W0:Y:S01]  /*4c40*/  @P6 LDC.64 R32, c[0x0][0x388] ;  /* 0x0000e200ff206b82 */ /* 0x002e220000000a00 */
[----:B---3--:R1:W-:Y:S01]  /*4c50*/  @P5 STS [R78+0xb80], R31 ;  /* 0x000b801f4e005388 */ /* 0x0083e20000000800 */
[----:B------:R-:W-:-:S13]  /*4c60*/  LOP3.LUT P5, RZ, R2, 0x100, RZ, 0xc0, !PT ;  /* 0x0000010002ff7812 */ /* 0x000fda00078ac0ff */
[----:B------:R-:W2:Y:S04]  /*4c70*/  @P5 LDG.E R35, desc[UR6][R34.64+0x4] ;  /* 0x0000040622235981 */ /* 0x000ea8000c1e1900 */
[----:B------:R-:W-:Y:S04]  /*4c80*/  @!P5 STS [R8+0xb84], RZ ;  /* 0x000b84ff0800d388 */ /* 0x000fe80000000800 */
[----:B--2---:R-:W-:Y:S01]  /*4c90*/  @P5 STS [R78+0xb84], R35 ;  /* 0x000b84234e005388 */ /* 0x004fe20000000800 */
[----:B0-----:R-:W-:-:S04]  /*4ca0*/  @P6 LEA R32, P5, R29, R32, 0x2 ;  /* 0x000000201d206211 */ /* 0x001fc800078a10ff */
[----:B------:R-:W-:Y:S02]  /*4cb0*/  @P6 LEA.HI.X R33, R29, R33, R26, 0x2, P5 ;  /* 0x000000211d216211 */ /* 0x000fe400028f141a */
[----:B------:R-:W-:Y:S02]  /*4cc0*/  ISETP.GT.AND P5, PT, R52, 0x18, !P4 ;  /* 0x000000183400780c */ /* 0x000fe400067a4270 */
[----:B------:R-:W-:Y:S02]  /*4cd0*/  LOP3.LUT P3, RZ, R2, 0x40, RZ, 0xc0, !PT ;  /* 0x0000004002ff7812 */ /* 0x000fe4000786c0ff */
[----:B------:R-:W2:Y:S09]  /*4ce0*/  @P6 LDG.E R33, desc[UR6][R32.64+0x4] ;  /* 0x0000040620216981 */ /* 0x000eb2000c1e1900 */
[----:B------:R-:W0:Y:S01]  /*4cf0*/  @P5 LDC.64 R28, c[0x0][0x388] ;  /* 0x0000e200ff1c5b82 */ /* 0x000e220000000a00 */
[----:B------:R-:W-:-:S07]  /*4d00*/  @P5 IMAD R5, R7, 0x18, R82 ;  /* 0x0000001807055824 */ /* 0x000fce00078e0252 */
[----:B-1----:R-:W1:Y:S01]  /*4d10*/  @P3 LDC.64 R30, c[0x0][0x388] ;  /* 0x0000e200ff1e3b82 */ /* 0x002e620000000a00 */
[----:B0-----:R-:W-:-:S06]  /*4d20*/  @P5 IMAD.WIDE R28, R5, 0x4, R28 ;  /* 0x00000004051c5825 */ /* 0x001fcc00078e021c */
[----:B------:R-:W3:Y:S04]  /*4d30*/  @P5 LDG.E R29, desc[UR6][R28.64] ;  /* 0x000000061c1d5981 */ /* 0x000ee8000c1e1900 */
[----:B------:R-:W-:Y:S04]  /*4d40*/  @!P5 STS [R8+0xc00], RZ ;  /* 0x000c00ff0800d388 */ /* 0x000fe80000000800 */
[----:B---3--:R-:W-:Y:S01]  /*4d50*/  @P5 STS [R78+0xc00], R29 ;  /* 0x000c001d4e005388 */ /* 0x008fe20000000800 */
[----:B-1----:R-:W-:-:S04]  /*4d60*/  @P3 LEA R26, P5, R27, R30, 0x2 ;  /* 0x0000001e1b1a3211 */ /* 0x002fc800078a10ff */
[----:B------:R-:W-:Y:S02]  /*4d70*/  @P3 LEA.HI.X R27, R27, R31, R24, 0x2, P5 ;  /* 0x0000001f1b1b3211 */ /* 0x000fe400028f1418 */
[----:B------:R-:W-:Y:S01]  /*4d80*/  ISETP.GT.AND P5, PT, R52, 0x19, !P4 ;  /* 0x000000193400780c */ /* 0x000fe200067a4270 */
[----:B------:R-:W-:Y:S01]  /*4d90*/  @!P6 STS [R8+0xc04], RZ ;  /* 0x000c04ff0800e388 */ /* 0x000fe20000000800 */
[----:B------:R-:W-:Y:S01]  /*4da0*/  ISETP.NE.AND P3, PT, R25, RZ, PT ;  /* 0x000000ff1900720c */ /* 0x000fe20003f65270 */
[----:B------:R-:W0:Y:S10]  /*4db0*/  @P2 LDC.64 R30, c[0x0][0x388] ;  /* 0x0000e200ff1e2b82 */ /* 0x000e340000000a00 */
[----:B------:R-:W1:Y:S01]  /*4dc0*/  @P5 LDC.64 R24, c[0x0][0x388] ;  /* 0x0000e200ff185b82 */ /* 0x000e620000000a00 */
[----:B------:R-:W-:-:S04]  /*4dd0*/  @P5 IMAD R5, R7, 0x19, R82 ;  /* 0x0000001907055824 */ /* 0x000fc800078e0252 */
[----:B-1----:R-:W-:-:S06]  /*4de0*/  @P5 IMAD.WIDE R24, R5, 0x4, R24 ;  /* 0x0000000405185825 */ /* 0x002fcc00078e0218 */
[----:B------:R-:W3:Y:S04]  /*4df0*/  @P5 LDG.E R25, desc[UR6][R24.64] ;  /* 0x0000000618195981 */ /* 0x000ee8000c1e1900 */
[----:B--2---:R1:W-:Y:S04]  /*4e00*/  @P6 STS [R78+0xc04], R33 ;  /* 0x000c04214e006388 */ /* 0x0043e80000000800 */
[----:B------:R-:W-:Y:S01]  /*4e10*/  @!P5 STS [R8+0xc80], RZ ;  /* 0x000c80ff0800d388 */ /* 0x000fe20000000800 */
[----:B------:R-:W-:Y:S01]  /*4e20*/  LOP3.LUT P1, RZ, R2, 0x20, RZ, 0xc0, !PT ;  /* 0x0000002002ff7812 */ /* 0x000fe2000782c0ff */
[----:B-1----:R-:W1:-:S12]  /*4e30*/  @P0 LDC.64 R32, c[0x0][0x388] ;  /* 0x0000e200ff200b82 */ /* 0x002e580000000a00 */
[----:B------:R-:W2:Y:S01]  /*4e40*/  @P1 LDC.64 R28, c[0x0][0x388] ;  /* 0x0000e200ff1c1b82 */ /* 0x000ea20000000a00 */
[----:B---3--:R-:W-:Y:S01]  /*4e50*/  @P5 STS [R78+0xc80], R25 ;  /* 0x000c80194e005388 */ /* 0x008fe20000000800 */
[----:B------:R-:W-:-:S13]  /*4e60*/  LOP3.LUT P5, RZ, R2, 0x40, RZ, 0xc0, !PT ;  /* 0x0000004002ff7812 */ /* 0x000fda00078ac0ff */
[----:B------:R-:W3:Y:S04]  /*4e70*/  @P5 LDG.E R27, desc[UR6][R26.64+0x4] ;  /* 0x000004061a1b5981 */ /* 0x000ee8000c1e1900 */
[----:B------:R-:W-:Y:S04]  /*4e80*/  @!P5 STS [R8+0xc84], RZ ;  /* 0x000c84ff0800d388 */ /* 0x000fe80000000800 */
[----:B---3--:R-:W-:Y:S01]  /*4e90*/  @P5 STS [R78+0xc84], R27 ;  /* 0x000c841b4e005388 */ /* 0x008fe20000000800 */
[----:B--2---:R-:W-:-:S04]  /*4ea0*/  @P1 LEA R28, P5, R23, R28, 0x2 ;  /* 0x0000001c171c1211 */ /* 0x004fc800078a10ff */
[----:B------:R-:W-:Y:S02]  /*4eb0*/  @P1 LEA.HI.X R29, R23, R29, R20, 0x2, P5 ;  /* 0x0000001d171d1211 */ /* 0x000fe400028f1414 */
[----:B------:R-:W-:Y:S02]  /*4ec0*/  ISETP.GT.AND P5, PT, R52, 0x1a, !P4 ;  /* 0x0000001a3400780c */ /* 0x000fe400067a4270 */
[----:B------:R-:W-:-:S11]  /*4ed0*/  ISETP.NE.AND P1, PT, R22, RZ, PT ;  /* 0x000000ff1600720c */ /* 0x000fd60003f25270 */
[----:B------:R-:W2:Y:S01]  /*4ee0*/  @P5 LDC.64 R22, c[0x0][0x388] ;  /* 0x0000e200ff165b82 */ /* 0x000ea20000000a00 */
[----:B------:R-:W-:-:S04]  /*4ef0*/  @P5 IMAD R5, R7, 0x1a, R82 ;  /* 0x0000001a07055824 */ /* 0x000fc800078e0252 */
[----:B--2---:R-:W-:-:S06]  /*4f00*/  @P5 IMAD.WIDE R22, R5, 0x4, R22 ;  /* 0x0000000405165825 */ /* 0x004fcc00078e0216 */
[----:B------:R-:W2:Y:S04]  /*4f10*/  @P5 LDG.E R23, desc[UR6][R22.64] ;  /* 0x0000000616175981 */ /* 0x000ea8000c1e1900 */
[----:B------:R-:W-:Y:S04]  /*4f20*/  @!P5 STS [R8+0xd00], RZ ;  /* 0x000d00ff0800d388 */ /* 0x000fe80000000800 */
[----:B--2---:R-:W-:Y:S01]  /*4f30*/  @P5 STS [R78+0xd00], R23 ;  /* 0x000d00174e005388 */ /* 0x004fe20000000800 */
[----:B------:R-:W-:-:S13]  /*4f40*/  LOP3.LUT P5, RZ, R2, 0x20, RZ, 0xc0, !PT ;  /* 0x0000002002ff7812 */ /* 0x000fda00078ac0ff */
[----:B------:R-:W2:Y:S04]  /*4f50*/  @P5 LDG.E R29, desc[UR6][R28.64+0x4] ;  /* 0x000004061c1d5981 */ /* 0x000ea8000c1e1900 */
[----:B------:R-:W-:Y:S04]  /*4f60*/  @!P5 STS [R8+0xd04], RZ ;  /* 0x000d04ff0800d388 */ /* 0x000fe80000000800 */
[----:B--2---:R2:W-:Y:S01]  /*4f70*/  @P5 STS [R78+0xd04], R29 ;  /* 0x000d041d4e005388 */ /* 0x0045e20000000800 */
[----:B------:R-:W-:Y:S02]  /*4f80*/  ISETP.GT.AND P5, PT, R52, 0x1b, !P4 ;  /* 0x0000001b3400780c */ /* 0x000fe400067a4270 */
[----:B------:R-:W-:Y:S01]  /*4f90*/  LOP3.LUT P6, RZ, R2, 0x1, RZ, 0xc0, !PT ;  /* 0x0000000102ff7812 */ /* 0x000fe200078cc0ff */
[----:B--2---:R-:W2:Y:S10]  /*4fa0*/  @P3 LDC.64 R28, c[0x0][0x388] ;  /* 0x0000e200ff1c3b82 */ /* 0x004eb40000000a00 */
[----:B------:R-:W3:Y:S01]  /*4fb0*/  @P5 LDC.64 R24, c[0x0][0x388] ;  /* 0x0000e200ff185b82 */ /* 0x000ee20000000a00 */
[----:B------:R-:W-:-:S07]  /*4fc0*/  @P5 IMAD R5, R7, 0x1b, R82 ;  /* 0x0000001b07055824 */ /* 0x000fce00078e0252 */
[----:B------:R-:W4:Y:S01]  /*4fd0*/  @P6 LDC.64 R26, c[0x0][0x388] ;  /* 0x0000e200ff1a6b82 */ /* 0x000f220000000a00 */
[----:B---3--:R-:W-:-:S06]  /*4fe0*/  @P5 IMAD.WIDE R24, R5, 0x4, R24 ;  /* 0x0000000405185825 */ /* 0x008fcc00078e0218 */
[----:B------:R-:W3:Y:S04]  /*4ff0*/  @P5 LDG.E R25, desc[UR6][R24.64] ;  /* 0x0000000618195981 */ /* 0x000ee8000c1e1900 */
[----:B------:R-:W-:Y:S04]  /*5000*/  @!P5 STS [R8+0xd80], RZ ;  /* 0x000d80ff0800d388 */ /* 0x000fe80000000800 */
[----:B---3--:R3:W-:Y:S01]  /*5010*/  @P5 STS [R78+0xd80], R25 ;  /* 0x000d80194e005388 */ /* 0x0087e20000000800 */
[----:B----4-:R-:W-:-:S04]  /*5020*/  @P6 LEA R22, P5, R21, R26, 0x2 ;  /* 0x0000001a15166211 */ /* 0x010fc800078a10ff */
[----:B------:R-:W-:Y:S02]  /*5030*/  @P6 LEA.HI.X R23, R21, R27, R14, 0x2, P5 ;  /* 0x0000001b15176211 */ /* 0x000fe400028f140e */
[----:B------:R-:W-:Y:S01]  /*5040*/  ISETP.GT.AND P5, PT, R52, 0x1c, !P4 ;  /* 0x0000001c3400780c */ /* 0x000fe200067a4270 */
[----:B------:R-:W4:-:S12]  /*5050*/  @P1 LDC.64 R26, c[0x0][0x388] ;  /* 0x0000e200ff1a1b82 */ /* 0x000f180000000a00 */
[----:B------:R-:W5:Y:S01]  /*5060*/  @P5 LDC.64 R20, c[0x0][0x388] ;  /* 0x0000e200ff145b82 */ /* 0x000f620000000a00 */
[----:B------:R-:W-:-:S04]  /*5070*/  @P5 IMAD R5, R7, 0x1c, R82 ;  /* 0x0000001c07055824 */ /* 0x000fc800078e0252 */
[----:B-----5:R-:W-:Y:S02]  /*5080*/  @P5 IMAD.WIDE R20, R5, 0x4, R20 ;  /* 0x0000000405145825 */ /* 0x020fe400078e0214 */
[----:B------:R-:W5:Y:S04]  /*5090*/  @P6 LDG.E R5, desc[UR6][R22.64+0x4] ;  /* 0x0000040616056981 */ /* 0x000f68000c1e1900 */
[----:B------:R-:W2:Y:S04]  /*50a0*/  @P5 LDG.E R11, desc[UR6][R20.64] ;  /* 0x00000006140b5981 */ /* 0x000ea8000c1e1900 */
[----:B------:R-:W-:Y:S04]  /*50b0*/  @!P6 STS [R8+0xd84], RZ ;  /* 0x000d84ff0800e388 */ /* 0x000fe80000000800 */
[----:B-----5:R5:W-:Y:S01]  /*50c0*/  @P6 STS [R78+0xd84], R5 ;  /* 0x000d84054e006388 */ /* 0x020be20000000800 */
[----:B----4-:R-:W-:-:S03]  /*50d0*/  @P1 LEA R24, P6, R15, R26, 0x2 ;  /* 0x0000001a0f181211 */ /* 0x010fc600078c10ff */
[----:B------:R-:W-:Y:S01]  /*50e0*/  @!P5 STS [R8+0xe00], RZ ;  /* 0x000e00ff0800d388 */ /* 0x000fe20000000800 */
[----:B---3--:R-:W-:-:S03]  /*50f0*/  @P1 LEA.HI.X R25, R15, R27, R16, 0x2, P6 ;  /* 0x0000001b0f191211 */ /* 0x008fc600030f1410 */
[----:B--2---:R2:W-:Y:S01]  /*5100*/  @P5 STS [R78+0xe00], R11 ;  /* 0x000e000b4e005388 */ /* 0x0045e20000000800 */
[----:B------:R-:W-:Y:S02]  /*5110*/  @P3 LEA R22, P5, R19, R28, 0x2 ;  /* 0x0000001c13163211 */ /* 0x000fe400078a10ff */
[----:B0-----:R-:W-:Y:S01]  /*5120*/  @P2 LEA R16, P6, R17, R30, 0x2 ;  /* 0x0000001e11102211 */ /* 0x001fe200078c10ff */
[----:B------:R-:W3:Y:S01]  /*5130*/  @P1 LDG.E R25, desc[UR6][R24.64+0x4] ;  /* 0x0000040618191981 */ /* 0x000ee2000c1e1900 */
[----:B------:R-:W-:Y:S02]  /*5140*/  @P3 LEA.HI.X R23, R19, R29, R12, 0x2, P5 ;  /* 0x0000001d13173211 */ /* 0x000fe400028f140c */
[----:B-1----:R-:W-:Y:S02]  /*5150*/  @P0 LEA R20, P5, R13, R32, 0x2 ;  /* 0x000000200d140211 */ /* 0x002fe400078a10ff */
[----:B------:R-:W-:Y:S02]  /*5160*/  @P2 LEA.HI.X R17, R17, R31, R6, 0x2, P6 ;  /* 0x0000001f11112211 */ /* 0x000fe400030f1406 */
[----:B------:R-:W-:Y:S01]  /*5170*/  ISETP.GT.AND P6, PT, R52, 0x1d, !P4 ;  /* 0x0000001d3400780c */ /* 0x000fe200067c4270 */
[----:B------:R-:W4:Y:S01]  /*5180*/  @P3 LDG.E R23, desc[UR6][R22.64+0x4] ;  /* 0x0000040616173981 */ /* 0x000f22000c1e1900 */
[----:B------:R-:W-:-:S02]  /*5190*/  @P0 LEA.HI.X R21, R13, R33, R18, 0x2, P5 ;  /* 0x000000210d150211 */ /* 0x000fc400028f1412 */
[C---:B------:R-:W-:Y:S01]  /*51a0*/  ISETP.GT.AND P5, PT, R52.reuse, 0x1e, !P4 ;  /* 0x0000001e3400780c */ /* 0x040fe200067a4270 */
[----:B------:R-:W4:Y:S01]  /*51b0*/  @P2 LDG.E R17, desc[UR6][R16.64+0x4] ;  /* 0x0000040610112981 */ /* 0x000f22000c1e1900 */
[----:B------:R-:W-:-:S07]  /*51c0*/  ISETP.GT.AND P4, PT, R52, 0x1f, !P4 ;  /* 0x0000001f3400780c */ /* 0x000fce0006784270 */
[----:B------:R-:W0:Y:S08]  /*51d0*/  @P6 LDC.64 R12, c[0x0][0x388] ;  /* 0x0000e200ff0c6b82 */ /* 0x000e300000000a00 */
[----:B------:R-:W1:Y:S08]  /*51e0*/  @P5 LDC.64 R14, c[0x0][0x388] ;  /* 0x0000e200ff0e5b82 */ /* 0x000e700000000a00 */
[----:B------:R-:W1:Y:S01]  /*51f0*/  @P4 LDC.64 R18, c[0x0][0x388] ;  /* 0x0000e200ff124b82 */ /* 0x000e620000000a00 */
[----:B-----5:R-:W-:-:S02]  /*5200*/  @P6 IMAD R5, R7, 0x1d, R82 ;  /* 0x0000001d07056824 */ /* 0x020fc400078e0252 */
[----:B--2---:R-:W-:Y:S02]  /*5210*/  @P5 IMAD R11, R7, 0x1e, R82 ;  /* 0x0000001e070b5824 */ /* 0x004fe400078e0252 */
[----:B0-----:R-:W-:-:S04]  /*5220*/  @P6 IMAD.WIDE R12, R5, 0x4, R12 ;  /* 0x00000004050c6825 */ /* 0x001fc800078e020c */
[----:B------:R-:W-:Y:S02]  /*5230*/  @P4 IMAD R7, R7, 0x1f, R82 ;  /* 0x0000001f07074824 */ /* 0x000fe400078e0252 */
[----:B------:R-:W2:Y:S01]  /*5240*/  @P6 LDG.E R13, desc[UR6][R12.64] ;  /* 0x000000060c0d6981 */ /* 0x000ea2000c1e1900 */
[----:B-1----:R-:W-:-:S03]  /*5250*/  @P5 IMAD.WIDE R14, R11, 0x4, R14 ;  /* 0x000000040b0e5825 */ /* 0x002fc600078e020e */
[----:B------:R-:W5:Y:S04]  /*5260*/  @P0 LDG.E R11, desc[UR6][R20.64+0x4] ;  /* 0x00000406140b0981 */ /* 0x000f68000c1e1900 */
[----:B------:R-:W5:Y:S01]  /*5270*/  @P5 LDG.E R15, desc[UR6][R14.64] ;  /* 0x000000060e0f5981 */ /* 0x000f62000c1e1900 */
[----:B------:R-:W-:-:S06]  /*5280*/  @P4 IMAD.WIDE R6, R7, 0x4, R18 ;  /* 0x0000000407064825 */ /* 0x000fcc00078e0212 */
[----:B------:R-:W5:Y:S04]  /*5290*/  @P4 LDG.E R7, desc[UR6][R6.64] ;  /* 0x0000000606074981 */ /* 0x000f68000c1e1900 */
[----:B------:R-:W-:Y:S01]  /*52a0*/  @!P1 STS [R8+0xe04], RZ ;  /* 0x000e04ff08009388 */ /* 0x000fe20000000800 */
[----:B------:R-:W-:Y:S02]  /*52b0*/  LEA R5, R10, UR8, 0xa ;  /* 0x000000080a057c11 */ /* 0x000fe4000f8e50ff */
[----:B------:R-:W-:Y:S02]  /*52c0*/  LEA R53, R9, UR4, 0x5 ;  /* 0x0000000409357c11 */ /* 0x000fe4000f8e28ff */
[----:B------:R-:W-:-:S04]  /*52d0*/  IADD3 R52, PT, PT, R52, 0x1f, RZ ;  /* 0x0000001f34347810 */ /* 0x000fc80007ffe0ff */
[----:B------:R-:W-:Y:S01]  /*52e0*/  SHF.R.U32.HI R52, RZ, 0x5, R52 ;  /* 0x00000005ff347819 */ /* 0x000fe20000011634 */
[----:B---3--:R-:W-:Y:S04]  /*52f0*/  @P1 STS [R78+0xe04], R25 ;  /* 0x000e04194e001388 */ /* 0x008fe80000000800 */
[----:B------:R-:W-:Y:S04]  /*5300*/  @!P6 STS [R8+0xe80], RZ ;  /* 0x000e80ff0800e388 */ /* 0x000fe80000000800 */
[----:B--2---:R-:W-:Y:S04]  /*5310*/  @P6 STS [R78+0xe80], R13 ;  /* 0x000e800d4e006388 */ /* 0x004fe80000000800 */
[----:B------:R-:W-:Y:S04]  /*5320*/  @!P3 STS [R8+0xe84], RZ ;  /* 0x000e84ff0800b388 */ /* 0x000fe80000000800 */
[----:B----4-:R-:W-:Y:S04]  /*5330*/  @P3 STS [R78+0xe84], R23 ;  /* 0x000e84174e003388 */ /* 0x010fe80000000800 */
[----:B------:R-:W-:Y:S04]  /*5340*/  @!P5 STS [R8+0xf00], RZ ;  /* 0x000f00ff0800d388 */ /* 0x000fe80000000800 */
[----:B-----5:R-:W-:Y:S04]  /*5350*/  @P5 STS [R78+0xf00], R15 ;  /* 0x000f000f4e005388 */ /* 0x020fe80000000800 */
[----:B------:R-:W-:Y:S04]  /*5360*/  @!P2 STS [R8+0xf04], RZ ;  /* 0x000f04ff0800a388 */ /* 0x000fe80000000800 */
[----:B------:R-:W-:Y:S04]  /*5370*/  @P2 STS [R78+0xf04], R17 ;  /* 0x000f04114e002388 */ /* 0x000fe80000000800 */
[----:B------:R-:W-:Y:S04]  /*5380*/  @!P4 STS [R8+0xf80], RZ ;  /* 0x000f80ff0800c388 */ /* 0x000fe80000000800 */
[----:B------:R-:W-:Y:S04]  /*5390*/  @P4 STS [R78+0xf80], R7 ;  /* 0x000f80074e004388 */ /* 0x000fe80000000800 */
[----:B------:R-:W-:Y:S04]  /*53a0*/  @!P0 STS [R8+0xf84], RZ ;  /* 0x000f84ff08008388 */ /* 0x000fe80000000800 */
[----:B------:R-:W-:Y:S01]  /*53b0*/  @P0 STS [R78+0xf84], R11 ;  /* 0x000f840b4e000388 */ /* 0x000fe20000000800 */
[----:B------:R-:W-:Y:S06]  /*53c0*/  BAR.SYNC.DEFER_BLOCKING 0x0 ;  /* 0x0000000000007b1d */ /* 0x000fec0000010000 */
[----:B------:R-:W-:Y:S04]  /*53d0*/  LDS.128 R36, [R5] ;  /* 0x0000000005247984 */ /* 0x000fe80000000c00 */
[----:B------:R-:W0:Y:S04]  /*53e0*/  LDS.128 R44, [R53] ;  /* 0x00000000352c7984 */ /* 0x000e280000000c00 */
[----:B------:R-:W1:Y:S04]  /*53f0*/  LDS.128 R64, [R53+0x80] ;  /* 0x0000800035407984 */ /* 0x000e680000000c00 */
[----:B------:R-:W2:Y:S04]  /*5400*/  LDS.128 R40, [R53+0x10] ;  /* 0x0000100035287984 */ /* 0x000ea80000000c00 */
[----:B------:R-:W3:Y:S04]  /*5410*/  LDS.128 R20, [R5+0x80] ;  /* 0x0000800005147984 */ /* 0x000ee80000000c00 */
[----:B------:R-:W4:Y:S04]  /*5420*/  LDS.128 R56, [R53+0x90] ;  /* 0x0000900035387984 */ /* 0x000f280000000c00 */
[----:B------:R-:W-:Y:S04]  /*5430*/  LDS.128 R68, [R53+0x100] ;  /* 0x0001000035447984 */ /* 0x000fe80000000c00 */
[----:B------:R-:W5:Y:S04]  /*5440*/  LDS.128 R60, [R53+0x110] ;  /* 0x00011000353c7984 */ /* 0x000f680000000c00 */
[----:B------:R-:W5:Y:S04]  /*5450*/  LDS.128 R32, [R5+0x100] ;  /* 0x0001000005207984 */ /* 0x000f680000000c00 */
[----:B------:R-:W5:Y:S01]  /*5460*/  LDS.128 R28, [R5+0x180] ;  /* 0x00018000051c7984 */ /* 0x000f620000000c00 */
[----:B0-----:R-:W-:-:S04]  /*5470*/  FFMA R7, R36, R44, RZ ;  /* 0x0000002c24077223 */ /* 0x001fc800000000ff */
[----:B-1----:R-:W-:Y:S01]  /*5480*/  FFMA R15, R64, R37, R7 ;  /* 0x00000025400f7223 */ /* 0x002fe20000000007 */
[C---:B------:R-:W-:Y:S01]  /*5490*/  FFMA R6, R36.reuse, R45, RZ ;  /* 0x0000002d24067223 */ /* 0x040fe200000000ff */
[C---:B--2---:R-:W-:Y:S01]  /*54a0*/  FFMA R13, R36.reuse, R42, RZ ;  /* 0x0000002a240d7223 */ /* 0x044fe200000000ff */
[----:B------:R-:W-:Y:S01]  /*54b0*/  FFMA R9, R36, R46, RZ ;  /* 0x0000002e24097223 */ /* 0x000fe200000000ff */
[----:B---3--:R-:W-:Y:S01]  /*54c0*/  FFMA R7, R20, R44, RZ ;  /* 0x0000002c14077223 */ /* 0x008fe200000000ff */
[C---:B------:R-:W-:Y:S01]  /*54d0*/  FFMA R8, R36.reuse, R47, RZ ;  /* 0x0000002f24087223 */ /* 0x040fe200000000ff */
[C---:B------:R-:W-:Y:S01]  /*54e0*/  FFMA R11, R36.reuse, R40, RZ ;  /* 0x00000028240b7223 */ /* 0x040fe200000000ff */
[C---:B------:R-:W-:Y:S01]  /*54f0*/  FFMA R10, R36.reuse, R41, RZ ;  /* 0x00000029240a7223 */ /* 0x040fe200000000ff */
[----:B------:R-:W-:Y:S01]  /*5500*/  FFMA R36, R36, R43, RZ ;  /* 0x0000002b24247223 */ /* 0x000fe200000000ff */
[C---:B----4-:R-:W-:Y:S01]  /*5510*/  FFMA R25, R37.reuse, R58, R13 ;  /* 0x0000003a25197223 */ /* 0x050fe2000000000d */
[----:B------:R-:W-:Y:S01]  /*5520*/  FFMA R27, R64, R21, R7 ;  /* 0x00000015401b7223 */ /* 0x000fe20000000007 */
[C---:B------:R-:W-:Y:S01]  /*5530*/  FFMA R17, R37.reuse, R65, R6 ;  /* 0x0000004125117223 */ /* 0x040fe20000000006 */
[C---:B------:R-:W-:Y:S01]  /*5540*/  FFMA R19, R37.reuse, R66, R9 ;  /* 0x0000004225137223 */ /* 0x040fe20000000009 */
[C---:B------:R-:W-:Y:S01]  /*5550*/  FFMA R72, R37.reuse, R67, R8 ;  /* 0x0000004325487223 */ /* 0x040fe20000000008 */
[----:B------:R-:W-:Y:S01]  /*5560*/  FFMA R87, R56, R37, R11 ;  /* 0x0000002538577223 */ /* 0x000fe2000000000b */
[C---:B------:R-:W-:Y:S01]  /*5570*/  FFMA R12, R37.reuse, R57, R10 ;  /* 0x00000039250c7223 */ /* 0x040fe2000000000a */
[----:B------:R-:W-:Y:S01]  /*5580*/  FFMA R14, R37, R59, R36 ;  /* 0x0000003b250e7223 */ /* 0x000fe20000000024 */
[----:B-----5:R-:W-:Y:S01]  /*5590*/  FFMA R37, R38, R62, R25 ;  /* 0x0000003e26257223 */ /* 0x020fe20000000019 */
[----:B------:R-:W-:-:S02]  /*55a0*/  FFMA R54, R68, R22, R27 ;  /* 0x0000001644367223 */ /* 0x000fc4000000001b */
[----:B------:R-:W0:Y:S01]  /*55b0*/  LDS.128 R24, [R5+0x200] ;  /* 0x0002000005187984 */ /* 0x000e220000000c00 */
[C---:B------:R-:W-:Y:S01]  /*55c0*/  FFMA R9, R20.reuse, R46, RZ ;  /* 0x0000002e14097223 */ /* 0x040fe200000000ff */
[C---:B------:R-:W-:Y:S01]  /*55d0*/  FFMA R8, R20.reuse, R47, RZ ;  /* 0x0000002f14087223 */ /* 0x040fe200000000ff */
[C---:B------:R-:W-:Y:S01]  /*55e0*/  FFMA R11, R20.reuse, R40, RZ ;  /* 0x00000028140b7223 */ /* 0x040fe200000000ff */
[C---:B------:R-:W-:Y:S01]  /*55f0*/  FFMA R10, R20.reuse, R41, RZ ;  /* 0x00000029140a7223 */ /* 0x040fe200000000ff */
[C---:B------:R-:W-:Y:S01]  /*5600*/  FFMA R13, R20.reuse, R42, RZ ;  /* 0x0000002a140d7223 */ /* 0x040fe200000000ff */
[C---:B------:R-:W-:Y:S01]  /*5610*/  FFMA R6, R20.reuse, R45, RZ ;  /* 0x0000002d14067223 */ /* 0x040fe200000000ff */
[----:B------:R-:W-:Y:S01]  /*5620*/  FFMA R20, R20, R43, RZ ;  /* 0x0000002b14147223 */ /* 0x000fe200000000ff */
        /* <DEDUP_REMOVED lines=8> */
[----:B------:R-:W-:Y:S01]  /*56b0*/  FFMA R36, R38, R61, R12 ;  /* 0x0000003d26247223 */ /* 0x000fe2000000000c */
[C---:B------:R-:W-:Y:S01]  /*56c0*/  FFMA R82, R22.reuse, R70, R9 ;  /* 0x0000004616527223 */ /* 0x040fe20000000009 */
[----:B------:R-:W-:Y:S01]  /*56d0*/  FFMA R76, R22, R71, R8 ;  /* 0x00000047164c7223 */ /* 0x000fe20000000008 */
[----:B------:R-:W-:Y:S01]  /*56e0*/  FFMA R21, R60, R22, R11 ;  /* 0x000000163c157223 */ /* 0x000fe2000000000b */
[C---:B------:R-:W-:Y:S01]  /*56f0*/  FFMA R20, R22.reuse, R61, R10 ;  /* 0x0000003d16147223 */ /* 0x040fe2000000000a */
[----:B------:R-:W-:Y:S01]  /*5700*/  FFMA R73, R22, R62, R13 ;  /* 0x0000003e16497223 */ /* 0x000fe2000000000d */
[C---:B------:R-:W-:Y:S01]  /*5710*/  FFMA R9, R32.reuse, R44, RZ ;  /* 0x0000002c20097223 */ /* 0x040fe200000000ff */
[C---:B------:R-:W-:Y:S01]  /*5720*/  FFMA R8, R32.reuse, R45, RZ ;  /* 0x0000002d20087223 */ /* 0x040fe200000000ff */
[C---:B------:R-:W-:Y:S01]  /*5730*/  FFMA R11, R32.reuse, R46, RZ ;  /* 0x0000002e200b7223 */ /* 0x040fe200000000ff */
[C---:B------:R-:W-:Y:S01]  /*5740*/  FFMA R10, R32.reuse, R47, RZ ;  /* 0x0000002f200a7223 */ /* 0x040fe200000000ff */
[C---:B------:R-:W-:Y:S01]  /*5750*/  FFMA R13, R32.reuse, R40, RZ ;  /* 0x00000028200d7223 */ /* 0x040fe200000000ff */
[C---:B------:R-:W-:Y:S01]  /*5760*/  FFMA R12, R32.reuse, R41, RZ ;  /* 0x00000029200c7223 */ /* 0x040fe200000000ff */
[C---:B------:R-:W-:Y:S01]  /*5770*/  FFMA R15, R32.reuse, R42, RZ ;  /* 0x0000002a200f7223 */ /* 0x040fe200000000ff */
[----:B------:R-:W-:Y:S01]  /*5780*/  FFMA R32, R32, R43, RZ ;  /* 0x0000002b20207223 */ /* 0x000fe200000000ff */
        /* <DEDUP_REMOVED lines=17> */
[----:B------:R-:W-:Y:S01]  /*58a0*/  ISETP.NE.AND P0, PT, R52, 0x1, PT ;  /* 0x000000013400780c */ /* 0x000fe20003f05270 */
        /* <DEDUP_REMOVED lines=8> */
[----:B------:R-:W-:Y:S01]  /*5930*/  FFMA R28, R28, R43, RZ ;  /* 0x0000002b1c1c7223 */ /* 0x000fe200000000ff */
[----:B------:R-:W-:Y:S01]  /*5940*/  FFMA R80, R38, R70, R19 ;  /* 0x0000004626507223 */ /* 0x000fe20000000013 */
[----:B------:R-:W-:Y:S01]  /*5950*/  FFMA R22, R22, R63, R16 ;  /* 0x0000003f16167223 */ /* 0x000fe20000000010 */
[----:B------:R-:W-:Y:S01]  /*5960*/  FFMA R9, R64, R29, R9 ;  /* 0x0000001d40097223 */ /* 0x000fe20000000009 */
[----:B------:R-:W1:Y:S01]  /*5970*/  LDS.128 R16, [R5+0x280] ;  /* 0x0002800005107984 */ /* 0x000e620000000c00 */
        /* <DEDUP_REMOVED lines=17> */
[C---:B0-----:R-:W-:Y:S01]  /*5a90*/  FFMA R9, R24.reuse, R44, RZ ;  /* 0x0000002c18097223 */ /* 0x041fe200000000ff */
        /* <DEDUP_REMOVED lines=8> */
[----:B------:R-:W0:Y:S01]  /*5b20*/  LDS.128 R12, [R5+0x300] ;  /* 0x00030000050c7984 */ /* 0x000e220000000c00 */
        /* <DEDUP_REMOVED lines=15> */
[----:B------:R-:W-:-:S02]  /*5c20*/  FFMA R26, R26, R63, R8 ;  /* 0x0000003f1a1a7223 */ /* 0x000fc40000000008 */
[----:B------:R-:W2:Y:S01]  /*5c30*/  LDS.128 R8, [R5+0x380] ;  /* 0x0003800005087984 */ /* 0x000ea20000000c00 */
[C---:B-1----:R-:W-:Y:S01]  /*5c40*/  FFMA R55, R16.reuse, R42, RZ ;  /* 0x0000002a10377223 */ /* 0x042fe200000000ff */
        /* <DEDUP_REMOVED lines=16> */
[----:B0-----:R-:W-:Y:S01]  /*5d50*/  FFMA R55, R12, R44, RZ ;  /* 0x0000002c0c377223 */ /* 0x001fe200000000ff */
[----:B------:R-:W-:-:S03]  /*5d60*/  FFMA R116, R68, R18, R33 ;  /* 0x0000001244747223 */ /* 0x000fc60000000021 */
[----:B------:R-:W-:Y:S01]  /*5d70*/  FFMA R55, R64, R13, R55 ;  /* 0x0000000d40377223 */ /* 0x000fe20000000037 */
[C---:B------:R-:W-:Y:S01]  /*5d80*/  FFMA R110, R18.reuse, R69, R75 ;  /* 0x00000045126e7223 */ /* 0x040fe2000000004b */
[C---:B------:R-:W-:Y:S01]  /*5d90*/  FFMA R106, R18.reuse, R70, R49 ;  /* 0x00000046126a7223 */ /* 0x040fe20000000031 */
[----:B------:R-:W-:Y:S01]  /*5da0*/  FFMA R100, R18, R71, R50 ;  /* 0x0000004712647223 */ /* 0x000fe20000000032 */
[----:B------:R-:W-:Y:S01]  /*5db0*/  FFMA R33, R60, R18, R51 ;  /* 0x000000123c217223 */ /* 0x000fe20000000033 */
[----:B------:R-:W-:Y:S01]  /*5dc0*/  FFMA R16, R18, R61, R48 ;  /* 0x0000003d12107223 */ /* 0x000fe20000000030 */
[----:B------:R-:W-:Y:S01]  /*5dd0*/  FFMA R118, R68, R14, R55 ;  /* 0x0000000e44767223 */ /* 0x000fe20000000037 */
[----:B------:R-:W-:Y:S01]  /*5de0*/  FFMA R18, R18, R63, R108 ;  /* 0x0000003f12127223 */ /* 0x000fe2000000006c */
[C---:B------:R-:W-:Y:S01]  /*5df0*/  FFMA R108, R12.reuse, R45, RZ ;  /* 0x0000002d0c6c7223 */ /* 0x040fe200000000ff */
[C---:B------:R-:W-:Y:S01]  /*5e00*/  FFMA R75, R12.reuse, R46, RZ ;  /* 0x0000002e0c4b7223 */ /* 0x040fe200000000ff */
[C---:B------:R-:W-:Y:S01]  /*5e10*/  FFMA R112, R12.reuse, R47, RZ ;  /* 0x0000002f0c707223 */ /* 0x040fe200000000ff */
[C---:B------:R-:W-:Y:S01]  /*5e20*/  FFMA R77, R12.reuse, R40, RZ ;  /* 0x000000280c4d7223 */ /* 0x040fe200000000ff */
[C---:B------:R-:W-:Y:S01]  /*5e30*/  FFMA R114, R12.reuse, R41, RZ ;  /* 0x000000290c727223 */ /* 0x040fe200000000ff */
[----:B------:R-:W-:Y:S01]  /*5e40*/  FFMA R79, R12, R42, RZ ;  /* 0x0000002a0c4f7223 */ /* 0x000fe200000000ff */
[C---:B--2---:R-:W-:Y:S01]  /*5e50*/  FFMA R55, R8.reuse, R44, RZ ;  /* 0x0000002c08377223 */ /* 0x044fe200000000ff */
[C---:B------:R-:W-:Y:S01]  /*5e60*/  FFMA R44, R8.reuse, R45, RZ ;  /* 0x0000002d082c7223 */ /* 0x040fe200000000ff */
[C---:B------:R-:W-:Y:S01]  /*5e70*/  FFMA R45, R8.reuse, R46, RZ ;  /* 0x0000002e082d7223 */ /* 0x040fe200000000ff */
[C---:B------:R-:W-:Y:S01]  /*5e80*/  FFMA R46, R8.reuse, R47, RZ ;  /* 0x0000002f082e7223 */ /* 0x040fe200000000ff */
[C---:B------:R-:W-:Y:S01]  /*5e90*/  FFMA R47, R8.reuse, R40, RZ ;  /* 0x00000028082f7223 */ /* 0x040fe200000000ff */
[C---:B------:R-:W-:Y:S01]  /*5ea0*/  FFMA R40, R8.reuse, R41, RZ ;  /* 0x0000002908287223 */ /* 0x040fe200000000ff */
[----:B------:R-:W-:Y:S01]  /*5eb0*/  FFMA R41, R8, R42, RZ ;  /* 0x0000002a08297223 */ /* 0x000fe200000000ff */
[-C--:B------:R-:W-:Y:S01]  /*5ec0*/  FFMA R12, R12, R43.reuse, RZ ;  /* 0x0000002b0c0c7223 */ /* 0x080fe200000000ff */
[----:B------:R-:W-:Y:S01]  /*5ed0*/  FFMA R8, R8, R43, RZ ;  /* 0x0000002b08087223 */ /* 0x000fe200000000ff */
[----:B------:R-:W0:Y:S01]  /*5ee0*/  LDS.128 R48, [R53+0x180] ;  /* 0x0001800035307984 */ /* 0x000e220000000c00 */
        /* <DEDUP_REMOVED lines=9> */
[----:B------:R-:W-:-:S02]  /*5f80*/  FFMA R8, R9, R59, R8 ;  /* 0x0000003b09087223 */ /* 0x000fc40000000008 */
[----:B------:R-:W1:Y:S01]  /*5f90*/  LDS.128 R56, [R53+0x190] ;  /* 0x0001900035387984 */ /* 0x000e620000000c00 */
[----:B------:R-:W-:Y:S01]  /*5fa0*/  FFMA R65, R9, R65, R44 ;  /* 0x0000004109417223 */ /* 0x000fe2000000002c */
[-C--:B------:R-:W-:Y:S01]  /*5fb0*/  FFMA R75, R13, R66.reuse, R75 ;  /* 0x000000420d4b7223 */ /* 0x080fe2000000004b */
[----:B------:R-:W-:Y:S01]  /*5fc0*/  FFMA R55, R64, R9, R55 ;  /* 0x0000000940377223 */ /* 0x000fe20000000037 */
[C---:B------:R-:W-:Y:S01]  /*5fd0*/  FFMA R45, R9.reuse, R66, R45 ;  /* 0x00000042092d7223 */ /* 0x040fe2000000002d */
[----:B------:R-:W-:Y:S01]  /*5fe0*/  FFMA R46, R9, R67, R46 ;  /* 0x00000043092e7223 */ /* 0x000fe2000000002e */
[-C--:B------:R-:W-:Y:S01]  /*5ff0*/  FFMA R42, R10, R69.reuse, R65 ;  /* 0x000000450a2a7223 */ /* 0x080fe20000000041 */
[C---:B------:R-:W-:Y:S01]  /*6000*/  FFMA R122, R14.reuse, R70, R75 ;  /* 0x000000460e7a7223 */ /* 0x040fe2000000004b */
[C---:B------:R-:W-:Y:S01]  /*6010*/  FFMA R120, R14.reuse, R69, R83 ;  /* 0x000000450e787223 */ /* 0x040fe20000000053 */
[----:B------:R-:W-:Y:S01]  /*6020*/  FFMA R108, R14, R71, R108 ;  /* 0x000000470e6c7223 */ /* 0x000fe2000000006c */
[----:B------:R-:W-:Y:S01]  /*6030*/  FFMA R75, R60, R14, R77 ;  /* 0x0000000e3c4b7223 */ /* 0x000fe2000000004d */
[C---:B------:R-:W-:Y:S01]  /*6040*/  FFMA R12, R14.reuse, R61, R114 ;  /* 0x0000003d0e0c7223 */ /* 0x040fe20000000072 */
[----:B------:R-:W-:Y:S01]  /*6050*/  FFMA R13, R14, R62, R79 ;  /* 0x0000003e0e0d7223 */ /* 0x000fe2000000004f */
[----:B------:R-:W-:Y:S01]  /*6060*/  FFMA R68, R68, R10, R55 ;  /* 0x0000000a44447223 */ /* 0x000fe20000000037 */
[----:B------:R-:W-:Y:S01]  /*6070*/  FFMA R70, R10, R70, R45 ;  /* 0x000000460a467223 */ /* 0x000fe2000000002d */
[----:B------:R-:W-:Y:S01]  /*6080*/  FFMA R14, R14, R63, R112 ;  /* 0x0000003f0e0e7223 */ /* 0x000fe20000000070 */
[----:B------:R-:W-:Y:S01]  /*6090*/  FFMA R114, R10, R71, R46 ;  /* 0x000000470a727223 */ /* 0x000fe2000000002e */
[----:B------:R-:W-:Y:S01]  /*60a0*/  FFMA R99, R60, R10, R47 ;  /* 0x0000000a3c637223 */ /* 0x000fe2000000002f */
[C---:B------:R-:W-:Y:S01]  /*60b0*/  FFMA R112, R10.reuse, R61, R40 ;  /* 0x0000003d0a707223 */ /* 0x040fe20000000028 */
[C---:B------:R-:W-:Y:S01]  /*60c0*/  FFMA R97, R10.reuse, R62, R41 ;  /* 0x0000003e0a617223 */ /* 0x040fe20000000029 */
[----:B------:R-:W-:Y:S01]  /*60d0*/  FFMA R10, R10, R63, R8 ;  /* 0x0000003f0a0a7223 */ /* 0x000fe20000000008 */
[----:B------:R-:W-:Y:S01]  /*60e0*/  LDS.128 R44, [R53+0x200] ;  /* 0x00020000352c7984 */ /* 0x000fe20000000c00 */
[C---:B0-----:R-:W-:Y:S01]  /*60f0*/  FFMA R9, R48.reuse, R23, R54 ;  /* 0x0000001730097223 */ /* 0x041fe20000000036 */
[C---:B------:R-:W-:Y:S01]  /*6100*/  FFMA R77, R48.reuse, R35, R90 ;  /* 0x00000023304d7223 */ /* 0x040fe2000000005a */
[-C--:B------:R-:W-:Y:S01]  /*6110*/  FFMA R54, R19, R49.reuse, R110 ;  /* 0x0000003113367223 */ /* 0x080fe2000000006e */
[----:B------:R-:W-:Y:S01]  /*6120*/  FFMA R90, R39, R49, R6 ;  /* 0x00000031275a7223 */ /* 0x000fe20000000006 */
[-C--:B------:R-:W-:Y:S01]  /*6130*/  FFMA R101, R23, R50.reuse, R82 ;  /* 0x0000003217657223 */ /* 0x080fe20000000052 */
[----:B------:R-:W-:Y:S01]  /*6140*/  FFMA R110, R39, R51, R72 ;  /* 0x00000033276e7223 */ /* 0x000fe20000000048 */
[C---:B------:R-:W-:Y:S01]  /*6150*/  FFMA R95, R48.reuse, R39, R7 ;  /* 0x00000027305f7223 */ /* 0x040fe20000000007 */
[----:B------:R-:W-:Y:S01]  /*6160*/  FFMA R6, R11, R49, R42 ;  /* 0x000000310b067223 */ /* 0x000fe2000000002a */
[-C--:B------:R-:W-:Y:S01]  /*6170*/  FFMA R82, R35, R51.reuse, R78 ;  /* 0x0000003323527223 */ /* 0x080fe2000000004e */
[----:B------:R-:W-:Y:S01]  /*6180*/  FFMA R72, R31, R51, R84 ;  /* 0x000000331f487223 */ /* 0x000fe20000000054 */
[----:B------:R-:W-:Y:S01]  /*6190*/  FFMA R7, R48, R11, R68 ;  /* 0x0000000b30077223 */ /* 0x000fe20000000044 */
[----:B------:R-:W-:Y:S01]  /*61a0*/  FFMA R8, R23, R49, R52 ;  /* 0x0000003117087223 */ /* 0x000fe20000000034 */
[-C--:B------:R-:W-:Y:S01]  /*61b0*/  FFMA R113, R39, R50.reuse, R80 ;  /* 0x0000003227717223 */ /* 0x080fe20000000050 */
[----:B------:R-:W-:Y:S01]  /*61c0*/  FFMA R63, R11, R50, R70 ;  /* 0x000000320b3f7223 */ /* 0x000fe20000000046 */
[----:B------:R-:W0:Y:S01]  /*61d0*/  LDS.128 R40, [R5+0x10] ;  /* 0x0000100005287984 */ /* 0x000e220000000c00 */
[----:B-1----:R-:W-:Y:S01]  /*61e0*/  FFMA R87, R56, R39, R87 ;  /* 0x0000002738577223 */ /* 0x002fe20000000057 */
[C---:B------:R-:W-:Y:S01]  /*61f0*/  FFMA R78, R39.reuse, R57, R36 ;  /* 0x00000039274e7223 */ /* 0x040fe20000000024 */
[C---:B------:R-:W-:Y:S01]  /*6200*/  FFMA R115, R39.reuse, R58, R37 ;  /* 0x0000003a27737223 */ /* 0x040fe20000000025 */
        /* <DEDUP_REMOVED lines=19> */
[----:B------:R-:W1:Y:S01]  /*6340*/  LDS.128 R36, [R5+0x90] ;  /* 0x0000900005247984 */ /* 0x000e620000000c00 */
[----:B------:R-:W-:Y:S01]  /*6350*/  FFMA R117, R56, R23, R21 ;  /* 0x0000001738757223 */ /* 0x000fe20000000015 */
[C---:B------:R-:W-:Y:S01]  /*6360*/  FFMA R114, R23.reuse, R57, R20 ;  /* 0x0000003917727223 */ /* 0x040fe20000000014 */
[C---:B------:R-:W-:Y:S01]  /*6370*/  FFMA R119, R23.reuse, R58, R73 ;  /* 0x0000003a17777223 */ /* 0x040fe20000000049 */
[----:B------:R-:W2:Y:S01]  /*6380*/  LDS.128 R48, [R53+0x210] ;  /* 0x0002100035307984 */ /* 0x000ea20000000c00 */
[----:B------:R-:W-:-:S03]  /*6390*/  FFMA R118, R23, R59, R22 ;  /* 0x0000003b17767223 */ /* 0x000fc60000000016 */
[----:B------:R-:W3:Y:S01]  /*63a0*/  LDS.128 R20, [R5+0x110] ;  /* 0x0001100005147984 */ /* 0x000ee20000000c00 */
[C---:B------:R-:W-:Y:S01]  /*63b0*/  FFMA R121, R56.reuse, R35, R91 ;  /* 0x0000002338797223 */ /* 0x040fe2000000005b */
[C---:B------:R-:W-:Y:S01]  /*63c0*/  FFMA R91, R56.reuse, R27, R81 ;  /* 0x0000001b385b7223 */ /* 0x040fe20000000051 */
[C---:B------:R-:W-:Y:S01]  /*63d0*/  FFMA R94, R27.reuse, R57, R24 ;  /* 0x000000391b5e7223 */ /* 0x040fe20000000018 */
[CC--:B------:R-:W-:Y:S01]  /*63e0*/  FFMA R103, R27.reuse, R58.reuse, R25 ;  /* 0x0000003a1b677223 */ /* 0x0c0fe20000000019 */
[----:B------:R-:W-:Y:S02]  /*63f0*/  FFMA R100, R27, R59, R26 ;  /* 0x0000003b1b647223 */ /* 0x000fe4000000001a */
[----:B------:R-:W4:Y:S01]  /*6400*/  LDS.128 R24, [R5+0x190] ;  /* 0x0001900005187984 */ /* 0x000f220000000c00 */
[----:B------:R-:W-:Y:S01]  /*6410*/  FFMA R109, R56, R15, R75 ;  /* 0x0000000f386d7223 */ /* 0x000fe2000000004b */
[C---:B------:R-:W-:Y:S01]  /*6420*/  FFMA R104, R15.reuse, R57, R12 ;  /* 0x000000390f687223 */ /* 0x040fe2000000000c */
[C---:B------:R-:W-:Y:S01]  /*6430*/  FFMA R111, R15.reuse, R58, R13 ;  /* 0x0000003a0f6f7223 */ /* 0x040fe2000000000d */
[----:B------:R-:W-:-:S02]  /*6440*/  FFMA R106, R15, R59, R14 ;  /* 0x0000003b0f6a7223 */ /* 0x000fc4000000000e */
[----:B------:R-:W5:Y:S01]  /*6450*/  LDS.128 R12, [R5+0x210] ;  /* 0x00021000050c7984 */ /* 0x000f620000000c00 */
[C---:B------:R-:W-:Y:S01]  /*6460*/  FFMA R105, R56.reuse, R19, R33 ;  /* 0x0000001338697223 */ /* 0x040fe20000000021 */
[C---:B------:R-:W-:Y:S01]  /*6470*/  FFMA R96, R19.reuse, R57, R16 ;  /* 0x0000003913607223 */ /* 0x040fe20000000010 */
[CC--:B------:R-:W-:Y:S01]  /*6480*/  FFMA R107, R19.reuse, R58.reuse, R17 ;  /* 0x0000003a136b7223 */ /* 0x0c0fe20000000011 */
[----:B------:R-:W-:Y:S01]  /*6490*/  FFMA R102, R19, R59, R18 ;  /* 0x0000003b13667223 */ /* 0x000fe20000000012 */
[-C--:B------:R-:W-:Y:S01]  /*64a0*/  FFMA R123, R35, R58.reuse, R89 ;  /* 0x0000003a237b7223 */ /* 0x080fe20000000059 */
[----:B------:R-:W5:Y:S01]  /*64b0*/  LDS.128 R16, [R5+0x290] ;  /* 0x0002900005107984 */ /* 0x000f620000000c00 */
[----:B------:R-:W-:Y:S01]  /*64c0*/  FFMA R93, R56, R31, R93 ;  /* 0x0000001f385d7223 */ /* 0x000fe2000000005d */
[C---:B------:R-:W-:Y:S01]  /*64d0*/  FFMA R92, R31.reuse, R57, R28 ;  /* 0x000000391f5c7223 */ /* 0x040fe2000000001c */
[CC--:B------:R-:W-:Y:S01]  /*64e0*/  FFMA R89, R31.reuse, R58.reuse, R29 ;  /* 0x0000003a1f597223 */ /* 0x0c0fe2000000001d */
[----:B------:R-:W-:Y:S01]  /*64f0*/  FFMA R98, R31, R59, R30 ;  /* 0x0000003b1f627223 */ /* 0x000fe2000000001e */
[----:B0-----:R-:W-:Y:S01]  /*6500*/  FFMA R76, R40, R47, R110 ;  /* 0x0000002f284c7223 */ /* 0x001fe2000000006e */
[C---:B------:R-:W-:Y:S01]  /*6510*/  FFMA R120, R35.reuse, R57, R74 ;  /* 0x0000003923787223 */ /* 0x040fe2000000004a */
[----:B------:R-:W-:Y:S01]  /*6520*/  FFMA R34, R35, R59, R34 ;  /* 0x0000003b23227223 */ /* 0x000fe20000000022 */
[----:B------:R-:W-:Y:S01]  /*6530*/  FFMA R99, R56, R11, R99 ;  /* 0x0000000b38637223 */ /* 0x000fe20000000063 */
[C---:B------:R-:W-:Y:S01]  /*6540*/  FFMA R112, R11.reuse, R57, R112 ;  /* 0x000000390b707223 */ /* 0x040fe20000000070 */
[C---:B------:R-:W-:Y:S01]  /*6550*/  FFMA R97, R11.reuse, R58, R97 ;  /* 0x0000003a0b617223 */ /* 0x040fe20000000061 */
[----:B------:R-:W-:Y:S01]  /*6560*/  FFMA R108, R11, R59, R10 ;  /* 0x0000003b0b6c7223 */ /* 0x000fe2000000000a */
[----:B------:R-:W0:Y:S01]  /*6570*/  LDS.128 R28, [R5+0x310] ;  /* 0x00031000051c7984 */ /* 0x000e220000000c00 */
[CC--:B-1----:R-:W-:Y:S01]  /*6580*/  FFMA R116, R36.reuse, R44.reuse, R9 ;  /* 0x0000002c24747223 */ /* 0x0c2fe20000000009 */
[-C--:B------:R-:W-:Y:S01]  /*6590*/  FFMA R110, R36, R45.reuse, R8 ;  /* 0x0000002d246e7223 */ /* 0x080fe20000000008 */
[C---:B------:R-:W-:Y:S01]  /*65a0*/  FFMA R95, R40.reuse, R44, R95 ;  /* 0x0000002c285f7223 */ /* 0x040fe2000000005f */
[C---:B------:R-:W-:Y:S01]  /*65b0*/  FFMA R90, R40.reuse, R45, R90 ;  /* 0x0000002d285a7223 */ /* 0x040fe2000000005a */
[C---:B------:R-:W-:Y:S01]  /*65c0*/  FFMA R86, R40.reuse, R46, R113 ;  /* 0x0000002e28567223 */ /* 0x040fe20000000071 */
[C---:B--2---:R-:W-:Y:S01]  /*65d0*/  FFMA R73, R40.reuse, R48, R87 ;  /* 0x0000003028497223 */ /* 0x044fe20000000057 */
[C---:B------:R-:W-:Y:S01]  /*65e0*/  FFMA R74, R40.reuse, R49, R78 ;  /* 0x00000031284a7223 */ /* 0x040fe2000000004e */
[C---:B------:R-:W-:Y:S01]  /*65f0*/  FFMA R75, R40.reuse, R50, R115 ;  /* 0x00000032284b7223 */ /* 0x040fe20000000073 */
[----:B------:R-:W1:Y:S01]  /*6600*/  LDS.128 R8, [R5+0x390] ;  /* 0x0003900005087984 */ /* 0x000e620000000c00 */
[----:B------:R-:W-:Y:S01]  /*6610*/  FFMA R40, R40, R51, R84 ;  /* 0x0000003328287223 */ /* 0x000fe20000000054 */
[C---:B------:R-:W-:Y:S01]  /*6620*/  FFMA R88, R36.reuse, R46, R101 ;  /* 0x0000002e24587223 */ /* 0x040fe20000000065 */
[C---:B------:R-:W-:Y:S01]  /*6630*/  FFMA R80, R36.reuse, R47, R80 ;  /* 0x0000002f24507223 */ /* 0x040fe20000000050 */
[C---:B------:R-:W-:Y:S01]  /*6640*/  FFMA R87, R36.reuse, R48, R117 ;  /* 0x0000003024577223 */ /* 0x040fe20000000075 */
[C---:B------:R-:W-:Y:S01]  /*6650*/  FFMA R78, R36.reuse, R49, R114 ;  /* 0x00000031244e7223 */ /* 0x040fe20000000072 */
[C---:B------:R-:W-:Y:S01]  /*6660*/  FFMA R81, R36.reuse, R50, R119 ;  /* 0x0000003224517223 */ /* 0x040fe20000000077 */
[----:B------:R-:W-:Y:S01]  /*6670*/  FFMA R36, R36, R51, R118 ;  /* 0x0000003324247223 */ /* 0x000fe20000000076 */
[C---:B---3--:R-:W-:Y:S01]  /*6680*/  FFMA R122, R20.reuse, R44, R77 ;  /* 0x0000002c147a7223 */ /* 0x048fe2000000004d */
[C---:B------:R-:W-:Y:S01]  /*6690*/  FFMA R114, R20.reuse, R46, R85 ;  /* 0x0000002e14727223 */ /* 0x040fe20000000055 */
[C---:B------:R-:W-:Y:S01]  /*66a0*/  FFMA R84, R20.reuse, R47, R82 ;  /* 0x0000002f14547223 */ /* 0x040fe20000000052 */
[C---:B------:R-:W-:Y:S01]  /*66b0*/  FFMA R118, R20.reuse, R45, R32 ;  /* 0x0000002d14767223 */ /* 0x040fe20000000020 */
[C---:B------:R-:W-:Y:S01]  /*66c0*/  FFMA R85, R20.reuse, R48, R121 ;  /* 0x0000003014557223 */ /* 0x040fe20000000079 */
[C---:B------:R-:W-:Y:S01]  /*66d0*/  FFMA R82, R20.reuse, R49, R120 ;  /* 0x0000003114527223 */ /* 0x040fe20000000078 */
[C---:B------:R-:W-:Y:S01]  /*66e0*/  FFMA R77, R20.reuse, R50, R123 ;  /* 0x00000032144d7223 */ /* 0x040fe2000000007b */
[----:B------:R-:W-:Y:S01]  /*66f0*/  FFMA R20, R20, R51, R34 ;  /* 0x0000003314147223 */ /* 0x000fe20000000022 */
[C---:B----4-:R-:W-:Y:S01]  /*6700*/  FFMA R124, R24.reuse, R44, R67 ;  /* 0x0000002c187c7223 */ /* 0x050fe20000000043 */
[----:B------:R-:W2:Y:S01]  /*6710*/  LDS.128 R32, [R53+0x280] ;  /* 0x0002800035207984 */ /* 0x000ea20000000c00 */
[C---:B------:R-:W-:Y:S01]  /*6720*/  FFMA R126, R24.reuse, R45, R64 ;  /* 0x0000002d187e7223 */ /* 0x040fe20000000040 */
[C---:B------:R-:W-:Y:S01]  /*6730*/  FFMA R120, R24.reuse, R46, R83 ;  /* 0x0000002e18787223 */ /* 0x040fe20000000053 */
[C---:B------:R-:W-:Y:S01]  /*6740*/  FFMA R72, R24.reuse, R47, R72 ;  /* 0x0000002f18487223 */ /* 0x040fe20000000048 */
[C---:B------:R-:W-:Y:S01]  /*6750*/  FFMA R67, R24.reuse, R48, R93 ;  /* 0x0000003018437223 */ /* 0x040fe2000000005d */
[C---:B------:R-:W-:Y:S01]  /*6760*/  FFMA R64, R24.reuse, R49, R92 ;  /* 0x0000003118407223 */ /* 0x040fe2000000005c */
[C---:B------:R-:W-:Y:S01]  /*6770*/  FFMA R83, R24.reuse, R50, R89 ;  /* 0x0000003218537223 */ /* 0x040fe20000000059 */
[----:B------:R-:W-:Y:S01]  /*6780*/  FFMA R24, R24, R51, R98 ;  /* 0x0000003318187223 */ /* 0x000fe20000000062 */
[C---:B-----5:R-:W-:Y:S01]  /*6790*/  FFMA R92, R12.reuse, R44, R65 ;  /* 0x0000002c0c5c7223 */ /* 0x060fe20000000041 */
        /* <DEDUP_REMOVED lines=11> */
[C---:B0-----:R-:W-:Y:S01]  /*6850*/  FFMA R96, R28.reuse, R44, R55 ;  /* 0x0000002c1c607223 */ /* 0x041fe20000000037 */
[----:B------:R-:W-:Y:S01]  /*6860*/  FFMA R132, R28, R46, R69 ;  /* 0x0000002e1c847223 */ /* 0x000fe20000000045 */
[----:B------:R-:W-:Y:S01]  /*6870*/  FFMA R68, R16, R47, R68 ;  /* 0x0000002f10447223 */ /* 0x000fe20000000044 */
[C---:B-1----:R-:W-:Y:S01]  /*6880*/  FFMA R44, R8.reuse, R44, R7 ;  /* 0x0000002c082c7223 */ /* 0x042fe20000000007 */
        /* <DEDUP_REMOVED lines=8> */
[----:B------:R-:W0:Y:S01]  /*6910*/  LDS.128 R56, [R53+0x290] ;  /* 0x0002900035387984 */ /* 0x000e220000000c00 */
[----:B--2---:R-:W-:Y:S01]  /*6920*/  FFMA R93, R32, R9, R44 ;  /* 0x00000009205d7223 */ /* 0x004fe2000000002c */
[----:B------:R-:W-:-:S02]  /*6930*/  FFMA R149, R9, R34, R46 ;  /* 0x0000002209957223 */ /* 0x000fc4000000002e */
[----:B------:R-:W1:Y:S01]  /*6940*/  LDS.128 R44, [R53+0x300] ;  /* 0x00030000352c7984 */ /* 0x000e620000000c00 */
[C---:B------:R-:W-:Y:S01]  /*6950*/  FFMA R55, R28.reuse, R48, R109 ;  /* 0x000000301c377223 */ /* 0x040fe2000000006d */
        /* <DEDUP_REMOVED lines=35> */
[C---:B------:R-:W-:Y:S01]  /*6b90*/  FFMA R99, R8.reuse, R48, R99 ;  /* 0x0000003008637223 */ /* 0x040fe20000000063 */
[----:B------:R-:W2:Y:S01]  /*6ba0*/  LDS.128 R32, [R53+0x310] ;  /* 0x0003100035207984 */ /* 0x000ea20000000c00 */
[----:B------:R-:W-:Y:S01]  /*6bb0*/  FFMA R97, R8, R50, R97 ;  /* 0x0000003208617223 */ /* 0x000fe20000000061 */
[----:B0-----:R-:W-:Y:S01]  /*6bc0*/  FFMA R73, R56, R41, R73 ;  /* 0x0000002938497223 */ /* 0x001fe20000000049 */
[C---:B------:R-:W-:Y:S01]  /*6bd0*/  FFMA R145, R41.reuse, R57, R74 ;  /* 0x0000003929917223 */ /* 0x040fe2000000004a */
[C---:B------:R-:W-:Y:S01]  /*6be0*/  FFMA R75, R41.reuse, R58, R75 ;  /* 0x0000003a294b7223 */ /* 0x040fe2000000004b */
[----:B------:R-:W-:Y:S01]  /*6bf0*/  FFMA R40, R41, R59, R40 ;  /* 0x0000003b29287223 */ /* 0x000fe20000000028 */
[C---:B-1----:R-:W-:Y:S01]  /*6c00*/  FFMA R68, R44.reuse, R22, R49 ;  /* 0x000000162c447223 */ /* 0x042fe20000000031 */
[----:B------:R-:W-:Y:S01]  /*6c10*/  FFMA R96, R44, R26, R51 ;  /* 0x0000001a2c607223 */ /* 0x000fe20000000033 */
[C---:B------:R-:W-:Y:S01]  /*6c20*/  FFMA R87, R56.reuse, R37, R87 ;  /* 0x0000002538577223 */ /* 0x040fe20000000057 */
[C---:B------:R-:W-:Y:S01]  /*6c30*/  FFMA R41, R37.reuse, R57, R78 ;  /* 0x0000003925297223 */ /* 0x040fe2000000004e */
[CC--:B------:R-:W-:Y:S01]  /*6c40*/  FFMA R81, R37.reuse, R58.reuse, R81 ;  /* 0x0000003a25517223 */ /* 0x0c0fe20000000051 */
[----:B------:R-:W-:Y:S01]  /*6c50*/  FFMA R36, R37, R59, R36 ;  /* 0x0000003b25247223 */ /* 0x000fe20000000024 */
[----:B------:R-:W0:Y:S01]  /*6c60*/  LDS.128 R48, [R53+0x380] ;  /* 0x0003800035307984 */ /* 0x000e220000000c00 */
[C---:B------:R-:W-:Y:S01]  /*6c70*/  FFMA R85, R56.reuse, R21, R85 ;  /* 0x0000001538557223 */ /* 0x040fe20000000055 */
[C---:B------:R-:W-:Y:S01]  /*6c80*/  FFMA R37, R21.reuse, R57, R82 ;  /* 0x0000003915257223 */ /* 0x040fe20000000052 */
[CC--:B------:R-:W-:Y:S01]  /*6c90*/  FFMA R77, R21.reuse, R58.reuse, R77 ;  /* 0x0000003a154d7223 */ /* 0x0c0fe2000000004d */
[----:B------:R-:W-:Y:S01]  /*6ca0*/  FFMA R20, R21, R59, R20 ;  /* 0x0000003b15147223 */ /* 0x000fe20000000014 */
[----:B------:R-:W-:Y:S01]  /*6cb0*/  FFMA R153, R29, R57, R52 ;  /* 0x000000391d997223 */ /* 0x000fe20000000034 */
[C---:B------:R-:W-:Y:S01]  /*6cc0*/  FFMA R67, R56.reuse, R25, R67 ;  /* 0x0000001938437223 */ /* 0x040fe20000000043 */
[C---:B------:R-:W-:Y:S01]  /*6cd0*/  FFMA R21, R25.reuse, R57, R64 ;  /* 0x0000003919157223 */ /* 0x040fe20000000040 */
[CC--:B------:R-:W-:Y:S01]  /*6ce0*/  FFMA R83, R25.reuse, R58.reuse, R83 ;  /* 0x0000003a19537223 */ /* 0x0c0fe20000000053 */
[----:B------:R-:W-:Y:S01]  /*6cf0*/  FFMA R24, R25, R59, R24 ;  /* 0x0000003b19187223 */ /* 0x000fe20000000018 */
[C---:B------:R-:W-:Y:S01]  /*6d00*/  FFMA R55, R56.reuse, R29, R55 ;  /* 0x0000001d38377223 */ /* 0x040fe20000000037 */
[CC--:B------:R-:W-:Y:S01]  /*6d10*/  FFMA R69, R29.reuse, R58.reuse, R69 ;  /* 0x0000003a1d457223 */ /* 0x0c0fe20000000045 */
[----:B------:R-:W-:Y:S01]  /*6d20*/  FFMA R52, R29, R59, R28 ;  /* 0x0000003b1d347223 */ /* 0x000fe2000000001c */
[C---:B------:R-:W-:Y:S01]  /*6d30*/  FFMA R65, R56.reuse, R13, R65 ;  /* 0x0000000d38417223 */ /* 0x040fe20000000041 */
[C---:B------:R-:W-:Y:S01]  /*6d40*/  FFMA R25, R13.reuse, R57, R60 ;  /* 0x000000390d197223 */ /* 0x040fe2000000003c */
[CC--:B------:R-:W-:Y:S01]  /*6d50*/  FFMA R79, R13.reuse, R58.reuse, R79 ;  /* 0x0000003a0d4f7223 */ /* 0x0c0fe2000000004f */
        /* <DEDUP_REMOVED lines=26> */
[----:B------:R-:W-:Y:S01]  /*6f00*/  FFMA R46, R10, R46, R149 ;  /* 0x0000002e0a2e7223 */ /* 0x000fe20000000095 */
        /* <DEDUP_REMOVED lines=12> */
[----:B------:R-:W-:Y:S01]  /*6fd0*/  FFMA R76, R10, R47, R143 ;  /* 0x0000002f0a4c7223 */ /* 0x000fe2000000008f */
[----:B--2---:R-:W-:Y:S01]  /*6fe0*/  FFMA R87, R32, R38, R87 ;  /* 0x0000002620577223 */ /* 0x004fe20000000057 */
[CC--:B------:R-:W-:Y:S01]  /*6ff0*/  FFMA R28, R38.reuse, R33.reuse, R41 ;  /* 0x00000021261c7223 */ /* 0x0c0fe20000000029 */
[----:B------:R-:W-:Y:S01]  /*7000*/  FFMA R81, R38, R34, R81 ;  /* 0x0000002226517223 */ /* 0x000fe20000000051 */
[----:B------:R-:W-:Y:S01]  /*7010*/  FFMA R91, R32, R26, R67 ;  /* 0x0000001a205b7223 */ /* 0x000fe20000000043 */
[C---:B------:R-:W-:Y:S01]  /*7020*/  FFMA R82, R26.reuse, R33, R21 ;  /* 0x000000211a527223 */ /* 0x040fe20000000015 */
[CC--:B------:R-:W-:Y:S01]  /*7030*/  FFMA R93, R26.reuse, R34.reuse, R83 ;  /* 0x000000221a5d7223 */ /* 0x0c0fe20000000053 */
[----:B------:R-:W-:Y:S01]  /*7040*/  FFMA R86, R26, R35, R24 ;  /* 0x000000231a567223 */ /* 0x000fe20000000018 */
[C---:B------:R-:W-:Y:S01]  /*7050*/  FFMA R88, R14.reuse, R33, R25 ;  /* 0x000000210e587223 */ /* 0x040fe20000000019 */
[----:B------:R-:W-:Y:S01]  /*7060*/  FFMA R103, R14, R34, R79 ;  /* 0x000000220e677223 */ /* 0x000fe2000000004f */
[-C--:B------:R-:W-:Y:S01]  /*7070*/  FFMA R40, R42, R35.reuse, R40 ;  /* 0x000000232a287223 */ /* 0x080fe20000000028 */
[----:B------:R-:W-:Y:S01]  /*7080*/  FFMA R38, R38, R35, R36 ;  /* 0x0000002326267223 */ /* 0x000fe20000000024 */
[----:B------:R-:W-:Y:S01]  /*7090*/  FFMA R25, R32, R18, R61 ;  /* 0x0000001220197223 */ /* 0x000fe2000000003d */
[CC--:B------:R-:W-:Y:S01]  /*70a0*/  FFMA R24, R18.reuse, R33.reuse, R151 ;  /* 0x0000002112187223 */ /* 0x0c0fe20000000097 */
[----:B------:R-:W-:Y:S01]  /*70b0*/  FFMA R79, R18, R34, R71 ;  /* 0x00000022124f7223 */ /* 0x000fe20000000047 */
[-C--:B------:R-:W-:Y:S01]  /*70c0*/  FFMA R26, R10, R33.reuse, R29 ;  /* 0x000000210a1a7223 */ /* 0x080fe2000000001d */
[----:B------:R-:W-:Y:S01]  /*70d0*/  FFMA R13, R32, R42, R73 ;  /* 0x0000002a200d7223 */ /* 0x000fe20000000049 */
[CC--:B------:R-:W-:Y:S01]  /*70e0*/  FFMA R12, R42.reuse, R33.reuse, R145 ;  /* 0x000000212a0c7223 */ /* 0x0c0fe20000000091 */
[----:B------:R-:W-:Y:S01]  /*70f0*/  FFMA R17, R42, R34, R75 ;  /* 0x000000222a117223 */ /* 0x000fe2000000004b */
[----:B------:R-:W-:Y:S01]  /*7100*/  FFMA R80, R22, R33, R37 ;  /* 0x0000002116507223 */ /* 0x000fe20000000025 */
[----:B------:R-:W-:Y:S01]  /*7110*/  FFMA R101, R32, R14, R65 ;  /* 0x0000000e20657223 */ /* 0x000fe20000000041 */
[----:B------:R-:W-:Y:S01]  /*7120*/  FFMA R18, R18, R35, R8 ;  /* 0x0000002312127223 */ /* 0x000fe20000000008 */
[----:B------:R-:W-:Y:S01]  /*7130*/  FFMA R89, R32, R30, R55 ;  /* 0x0000001e20597223 */ /* 0x000fe20000000037 */
[C---:B------:R-:W-:Y:S01]  /*7140*/  FFMA R78, R30.reuse, R33, R153 ;  /* 0x000000211e4e7223 */ /* 0x040fe20000000099 */
[----:B------:R-:W-:Y:S01]  /*7150*/  FFMA R83, R30, R34, R69 ;  /* 0x000000221e537223 */ /* 0x000fe20000000045 */
[----:B0-----:R-:W-:Y:S01]  /*7160*/  FFMA R29, R48, R43, R9 ;  /* 0x0000002b301d7223 */ /* 0x001fe20000000009 */
[----:B------:R-:W-:Y:S01]  /*7170*/  FFMA R36, R23, R49, R92 ;  /* 0x0000003117247223 */ /* 0x000fe2000000005c */
[C---:B------:R-:W-:Y:S01]  /*7180*/  FFMA R105, R39.reuse, R50, R84 ;  /* 0x0000003227697223 */ /* 0x040fe20000000054 */
[----:B------:R-:W-:Y:S01]  /*7190*/  FFMA R95, R22, R34, R77 ;  /* 0x00000022165f7223 */ /* 0x000fe2000000004d */
[-C--:B------:R-:W-:Y:S01]  /*71a0*/  FFMA R14, R14, R35.reuse, R6 ;  /* 0x000000230e0e7223 */ /* 0x080fe20000000006 */
[----:B------:R-:W-:Y:S01]  /*71b0*/  FFMA R30, R30, R35, R52 ;  /* 0x000000231e1e7223 */ /* 0x000fe20000000034 */
[----:B------:R-:W-:Y:S01]  /*71c0*/  FFMA R99, R32, R10, R99 ;  /* 0x0000000a20637223 */ /* 0x000fe20000000063 */
[----:B------:R-:W-:Y:S01]  /*71d0*/  FFMA R97, R10, R34, R97 ;  /* 0x000000220a617223 */ /* 0x000fe20000000061 */
[C---:B------:R-:W-:Y:S01]  /*71e0*/  FFMA R9, R48.reuse, R39, R60 ;  /* 0x0000002730097223 */ /* 0x040fe2000000003c */
[----:B------:R-:W-:Y:S01]  /*71f0*/  FFMA R37, R48, R23, R68 ;  /* 0x0000001730257223 */ /* 0x000fe20000000044 */
[----:B------:R-:W-:Y:S01]  /*7200*/  FFMA R8, R39, R49, R62 ;  /* 0x0000003127087223 */ /* 0x000fe2000000003e */
[----:B------:R-:W-:Y:S01]  /*7210*/  FFMA R67, R19, R50, R114 ;  /* 0x0000003213437223 */ /* 0x000fe20000000072 */
[-C--:B------:R-:W-:Y:S01]  /*7220*/  FFMA R92, R39, R51.reuse, R54 ;  /* 0x00000033275c7223 */ /* 0x080fe20000000036 */
[----:B------:R-:W-:Y:S01]  /*7230*/  FFMA R84, R23, R51, R64 ;  /* 0x0000003317547223 */ /* 0x000fe20000000040 */
        /* <DEDUP_REMOVED lines=26> */
[----:B------:R-:W-:Y:S01]  /*73e0*/  LDS.128 R32, [R5+0x20] ;  /* 0x0000200005207984 */ /* 0x000fe20000000c00 */
[----:B-1----:R-:W-:Y:S01]  /*73f0*/  FFMA R115, R56, R43, R13 ;  /* 0x0000002b38737223 */ /* 0x002fe2000000000d */
[C---:B------:R-:W-:Y:S01]  /*7400*/  FFMA R74, R43.reuse, R57, R12 ;  /* 0x000000392b4a7223 */ /* 0x040fe2000000000c */
[C---:B------:R-:W-:Y:S01]  /*7410*/  FFMA R117, R43.reuse, R58, R17 ;  /* 0x0000003a2b757223 */ /* 0x040fe20000000011 */
[----:B------:R-:W0:Y:S01]  /*7420*/  LDS.128 R44, [R53+0x400] ;  /* 0x00040000352c7984 */ /* 0x000e220000000c00 */
[----:B------:R-:W-:-:S03]  /*7430*/  FFMA R116, R43, R59, R40 ;  /* 0x0000003b2b747223 */ /* 0x000fc60000000028 */
[----:B------:R-:W1:Y:S01]  /*7440*/  LDS.128 R48, [R53+0x410] ;  /* 0x0004100035307984 */ /* 0x000e620000000c00 */
[C---:B------:R-:W-:Y:S01]  /*7450*/  FFMA R87, R56.reuse, R39, R87 ;  /* 0x0000002738577223 */ /* 0x040fe20000000057 */
[C---:B------:R-:W-:Y:S02]  /*7460*/  FFMA R118, R39.reuse, R57, R28 ;  /* 0x0000003927767223 */ /* 0x040fe4000000001c */
[----:B------:R-:W2:Y:S01]  /*7470*/  LDS.128 R40, [R5+0xa0] ;  /* 0x0000a00005287984 */ /* 0x000ea20000000c00 */
[CC--:B------:R-:W-:Y:S01]  /*7480*/  FFMA R119, R39.reuse, R58.reuse, R81 ;  /* 0x0000003a27777223 */ /* 0x0c0fe20000000051 */
[----:B------:R-:W-:Y:S01]  /*7490*/  FFMA R38, R39, R59, R38 ;  /* 0x0000003b27267223 */ /* 0x000fe20000000026 */
[----:B------:R-:W-:Y:S01]  /*74a0*/  FFMA R39, R56, R23, R85 ;  /* 0x0000001738277223 */ /* 0x000fe20000000055 */
[C---:B------:R-:W-:Y:S01]  /*74b0*/  FFMA R120, R23.reuse, R57, R80 ;  /* 0x0000003917787223 */ /* 0x040fe20000000050 */
[C---:B------:R-:W-:Y:S01]  /*74c0*/  FFMA R121, R23.reuse, R58, R95 ;  /* 0x0000003a17797223 */ /* 0x040fe2000000005f */
[----:B------:R-:W-:-:S02]  /*74d0*/  FFMA R122, R23, R59, R20 ;  /* 0x0000003b177a7223 */ /* 0x000fc40000000014 */
[----:B------:R-:W3:Y:S01]  /*74e0*/  LDS.128 R20, [R5+0x120] ;  /* 0x0001200005147984 */ /* 0x000ee20000000c00 */
        /* <DEDUP_REMOVED lines=14> */
[----:B------:R-:W-:Y:S01]  /*75d0*/  FFMA R100, R11, R57, R26 ;  /* 0x000000390b647223 */ /* 0x000fe2000000001a */
[----:B------:R-:W-:Y:S01]  /*75e0*/  FFMA R89, R56, R31, R89 ;  /* 0x0000001f38597223 */ /* 0x000fe20000000059 */
[----:B------:R-:W5:Y:S01]  /*75f0*/  LDS.128 R24, [R5+0x2a0] ;  /* 0x0002a00005187984 */ /* 0x000f620000000c00 */
        /* <DEDUP_REMOVED lines=10> */
[----:B------:R-:W-:Y:S01]  /*76a0*/  FFMA R32, R32, R51, R116 ;  /* 0x0000003320207223 */ /* 0x000fe20000000074 */
[----:B------:R-:W-:Y:S01]  /*76b0*/  FFMA R99, R56, R11, R99 ;  /* 0x0000000b38637223 */ /* 0x000fe20000000063 */
[C---:B------:R-:W-:Y:S01]  /*76c0*/  FFMA R97, R11.reuse, R58, R97 ;  /* 0x0000003a0b617223 */ /* 0x040fe20000000061 */
[----:B------:R-:W-:Y:S01]  /*76d0*/  FFMA R112, R11, R59, R10 ;  /* 0x0000003b0b707223 */ /* 0x000fe2000000000a */
[----:B------:R-:W0:Y:S01]  /*76e0*/  LDS.128 R28, [R5+0x320] ;  /* 0x00032000051c7984 */ /* 0x000e220000000c00 */
[C---:B--2---:R-:W-:Y:S01]  /*76f0*/  FFMA R116, R40.reuse, R44, R9 ;  /* 0x0000002c28747223 */ /* 0x044fe20000000009 */
[----:B------:R-:W-:-:S02]  /*7700*/  FFMA R114, R40, R45, R8 ;  /* 0x0000002d28727223 */ /* 0x000fc40000000008 */
[----:B------:R-:W1:Y:S01]  /*7710*/  LDS.128 R8, [R5+0x3a0] ;  /* 0x0003a00005087984 */ /* 0x000e620000000c00 */
[C---:B------:R-:W-:Y:S01]  /*7720*/  FFMA R80, R40.reuse, R47, R92 ;  /* 0x0000002f28507223 */ /* 0x040fe2000000005c */
[C---:B------:R-:W-:Y:S01]  /*7730*/  FFMA R88, R40.reuse, R46, R105 ;  /* 0x0000002e28587223 */ /* 0x040fe20000000069 */
[C---:B------:R-:W-:Y:S01]  /*7740*/  FFMA R85, R40.reuse, R48, R87 ;  /* 0x0000003028557223 */ /* 0x040fe20000000057 */
[C---:B------:R-:W-:Y:S01]  /*7750*/  FFMA R78, R40.reuse, R49, R118 ;  /* 0x00000031284e7223 */ /* 0x040fe20000000076 */
[----:B------:R-:W-:Y:S01]  /*7760*/  FFMA R83, R40, R50, R119 ;  /* 0x0000003228537223 */ /* 0x000fe20000000077 */
[----:B---3--:R-:W-:Y:S01]  /*7770*/  FFMA R92, R20, R46, R77 ;  /* 0x0000002e145c7223 */ /* 0x008fe2000000004d */
[----:B------:R-:W-:Y:S01]  /*7780*/  FFMA R40, R40, R51, R38 ;  /* 0x0000003328287223 */ /* 0x000fe20000000026 */
[C---:B------:R-:W-:Y:S01]  /*7790*/  FFMA R124, R20.reuse, R44, R37 ;  /* 0x0000002c147c7223 */ /* 0x040fe20000000025 */
[C---:B------:R-:W-:Y:S01]  /*77a0*/  FFMA R118, R20.reuse, R45, R36 ;  /* 0x0000002d14767223 */ /* 0x040fe20000000024 */
[C---:B------:R-:W-:Y:S01]  /*77b0*/  FFMA R77, R20.reuse, R48, R39 ;  /* 0x00000030144d7223 */ /* 0x040fe20000000027 */
[C---:B------:R-:W-:Y:S01]  /*77c0*/  FFMA R84, R20.reuse, R47, R84 ;  /* 0x0000002f14547223 */ /* 0x040fe20000000054 */
[----:B------:R-:W2:Y:S01]  /*77d0*/  LDS.128 R36, [R53+0x480] ;  /* 0x0004800035247984 */ /* 0x000ea20000000c00 */
[C---:B------:R-:W-:Y:S01]  /*77e0*/  FFMA R82, R20.reuse, R49, R120 ;  /* 0x0000003114527223 */ /* 0x040fe20000000078 */
[C---:B------:R-:W-:Y:S01]  /*77f0*/  FFMA R87, R20.reuse, R50, R121 ;  /* 0x0000003214577223 */ /* 0x040fe20000000079 */
[----:B------:R-:W-:Y:S01]  /*7800*/  FFMA R20, R20, R51, R122 ;  /* 0x0000003314147223 */ /* 0x000fe2000000007a */
[C---:B----4-:R-:W-:Y:S01]  /*7810*/  FFMA R122, R12.reuse, R44, R73 ;  /* 0x0000002c0c7a7223 */ /* 0x050fe20000000049 */
        /* <DEDUP_REMOVED lines=22> */
[----:B------:R-:W0:Y:S01]  /*7980*/  LDS.128 R56, [R53+0x490] ;  /* 0x0004900035387984 */ /* 0x000e220000000c00 */
        /* <DEDUP_REMOVED lines=93> */
[CC--:B------:R-:W-:Y:S01]  /*7f60*/  FFMA R84, R42.reuse, R46.reuse, R131 ;  /* 0x0000002e2a547223 */ /* 0x0c0fe20000000083 */
        /* <DEDUP_REMOVED lines=23> */
[----:B--2---:R-:W-:Y:S01]  /*80e0*/  FFMA R86, R18, R37, R13 ;  /* 0x0000002512567223 */ /* 0x004fe2000000000d */
[----:B------:R-:W-:Y:S01]  /*80f0*/  FFMA R103, R22, R38, R87 ;  /* 0x0000002616677223 */ /* 0x000fe20000000057 */
        /* <DEDUP_REMOVED lines=64> */
[----:B------:R-:W-:-:S02]  /*8500*/  FFMA R74, R35, R57, R12 ;  /* 0x00000039234a7223 */ /* 0x000fc4000000000c */
[----:B------:R-:W0:Y:S01]  /*8510*/  LDS.128 R48, [R53+0x610] ;  /* 0x0006100035307984 */ /* 0x000e220000000c00 */
[CC--:B------:R-:W-:Y:S01]  /*8520*/  FFMA R115, R35.reuse, R58.reuse, R81 ;  /* 0x0000003a23737223 */ /* 0x0c0fe20000000051 */
[----:B------:R-:W-:Y:S02]  /*8530*/  FFMA R28, R35, R59, R32 ;  /* 0x0000003b231c7223 */ /* 0x000fe40000000020 */
        /* <DEDUP_REMOVED lines=14> */
[----:B------:R-:W-:Y:S01]  /*8620*/  FFMA R102, R15, R59, R14 ;  /* 0x0000003b0f667223 */ /* 0x000fe2000000000e */
[C---:B------:R-:W-:Y:S02]  /*8630*/  FFMA R91, R19.reuse, R58, R13 ;  /* 0x0000003a135b7223 */ /* 0x040fe4000000000d */
[----:B------:R-:W4:Y:S01]  /*8640*/  LDS.128 R12, [R5+0x1b0] ;  /* 0x0001b000050c7984 */ /* 0x000f220000000c00 */
[----:B------:R-:W-:Y:S01]  /*8650*/  FFMA R105, R56, R19, R105 ;  /* 0x0000001338697223 */ /* 0x000fe20000000069 */
[C---:B------:R-:W-:Y:S01]  /*8660*/  FFMA R96, R19.reuse, R57, R86 ;  /* 0x0000003913607223 */ /* 0x040fe20000000056 */
[----:B------:R-:W-:Y:S01]  /*8670*/  FFMA R104, R19, R59, R88 ;  /* 0x0000003b13687223 */ /* 0x000fe20000000058 */
[----:B------:R-:W-:-:S02]  /*8680*/  FFMA R98, R27, R57, R18 ;  /* 0x000000391b627223 */ /* 0x000fc40000000012 */
[----:B------:R-:W5:Y:S01]  /*8690*/  LDS.128 R16, [R5+0x230] ;  /* 0x0002300005107984 */ /* 0x000f620000000c00 */
[C---:B------:R-:W-:Y:S01]  /*86a0*/  FFMA R103, R56.reuse, R27, R87 ;  /* 0x0000001b38677223 */ /* 0x040fe20000000057 */
[CC--:B------:R-:W-:Y:S01]  /*86b0*/  FFMA R89, R27.reuse, R58.reuse, R89 ;  /* 0x0000003a1b597223 */ /* 0x0c0fe20000000059 */
[----:B------:R-:W-:Y:S01]  /*86c0*/  FFMA R106, R27, R59, R78 ;  /* 0x0000003b1b6a7223 */ /* 0x000fe2000000004e */
[CC--:B------:R-:W-:Y:S01]  /*86d0*/  FFMA R108, R31.reuse, R57.reuse, R76 ;  /* 0x000000391f6c7223 */ /* 0x0c0fe2000000004c */
[----:B------:R-:W-:Y:S01]  /*86e0*/  FFMA R109, R31, R58, R25 ;  /* 0x0000003a1f6d7223 */ /* 0x000fe20000000019 */
[----:B------:R-:W-:Y:S01]  /*86f0*/  FFMA R100, R11, R57, R26 ;  /* 0x000000390b647223 */ /* 0x000fe2000000001a */
[----:B------:R-:W-:Y:S01]  /*8700*/  FFMA R93, R56, R31, R93 ;  /* 0x0000001f385d7223 */ /* 0x000fe2000000005d */
[----:B------:R-:W5:Y:S01]  /*8710*/  LDS.128 R24, [R5+0x2b0] ;  /* 0x0002b00005187984 */ /* 0x000f620000000c00 */
[----:B------:R-:W-:Y:S01]  /*8720*/  FFMA R110, R31, R59, R30 ;  /* 0x0000003b1f6e7223 */ /* 0x000fe2000000001e */
[C---:B0-----:R-:W-:Y:S01]  /*8730*/  FFMA R81, R36.reuse, R48, R79 ;  /* 0x0000003024517223 */ /* 0x041fe2000000004f */
[C---:B------:R-:W-:Y:S01]  /*8740*/  FFMA R74, R36.reuse, R49, R74 ;  /* 0x00000031244a7223 */ /* 0x040fe2000000004a */
[C---:B------:R-:W-:Y:S01]  /*8750*/  FFMA R79, R36.reuse, R50, R115 ;  /* 0x00000032244f7223 */ /* 0x040fe20000000073 */
[C---:B-1----:R-:W-:Y:S01]  /*8760*/  FFMA R111, R36.reuse, R44, R29 ;  /* 0x0000002c246f7223 */ /* 0x042fe2000000001d */
[C---:B------:R-:W-:Y:S01]  /*8770*/  FFMA R90, R36.reuse, R45, R90 ;  /* 0x0000002d245a7223 */ /* 0x040fe2000000005a */
        /* <DEDUP_REMOVED lines=110> */
[C---:B------:R-:W-:Y:S01]  /*8e60*/  FFMA R151, R56.reuse, R25, R65 ;  /* 0x0000001938977223 */ /* 0x040fe20000000041 */
        /* <DEDUP_REMOVED lines=9> */
[-C--:B------:R-:W-:Y:S01]  /*8f00*/  FFMA R6, R13, R59.reuse, R12 ;  /* 0x0000003b0d067223 */ /* 0x080fe2000000000c */
        /* <DEDUP_REMOVED lines=113> */
[C---:B------:R-:W-:Y:S01]  /*9620*/  FFMA R113, R39.reuse, R58, R79 ;  /* 0x0000003a27717223 */ /* 0x040fe2000000004f */
[----:B------:R-:W-:Y:S02]  /*9630*/  FFMA R28, R39, R59, R36 ;  /* 0x0000003b271c7223 */ /* 0x000fe40000000024 */
[----:B------:R-:W1:Y:S01]  /*9640*/  LDS.128 R44, [R53+0x800] ;  /* 0x00080000352c7984 */ /* 0x000e620000000c00 */
[----:B------:R-:W-:-:S03]  /*9650*/  FFMA R83, R56, R35, R83 ;  /* 0x0000002338537223 */ /* 0x000fc60000000053 */
[----:B------:R-:W2:Y:S01]  /*9660*/  LDS.128 R36, [R5+0xc0] ;  /* 0x0000c00005247984 */ /* 0x000ea20000000c00 */
[C---:B------:R-:W-:Y:S01]  /*9670*/  FFMA R118, R35.reuse, R57, R24 ;  /* 0x0000003923767223 */ /* 0x040fe20000000018 */
[CC--:B------:R-:W-:Y:S01]  /*9680*/  FFMA R85, R35.reuse, R58.reuse, R85 ;  /* 0x0000003a23557223 */ /* 0x0c0fe20000000055 */
[----:B------:R-:W-:Y:S01]  /*9690*/  FFMA R34, R35, R59, R34 ;  /* 0x0000003b23227223 */ /* 0x000fe20000000022 */
[C---:B------:R-:W-:Y:S01]  /*96a0*/  FFMA R35, R56.reuse, R23, R91 ;  /* 0x0000001738237223 */ /* 0x040fe2000000005b */
[C---:B------:R-:W-:Y:S01]  /*96b0*/  FFMA R82, R23.reuse, R57, R82 ;  /* 0x0000003917527223 */ /* 0x040fe20000000052 */
[CC--:B------:R-:W-:Y:S01]  /*96c0*/  FFMA R115, R23.reuse, R58.reuse, R103 ;  /* 0x0000003a17737223 */ /* 0x0c0fe20000000067 */
[----:B------:R-:W-:Y:S02]  /*96d0*/  FFMA R120, R23, R59, R20 ;  /* 0x0000003b17787223 */ /* 0x000fe40000000014 */
[----:B------:R-:W3:Y:S01]  /*96e0*/  LDS.128 R20, [R5+0x140] ;  /* 0x0001400005147984 */ /* 0x000ee20000000c00 */
[----:B------:R-:W-:Y:S01]  /*96f0*/  FFMA R95, R56, R15, R95 ;  /* 0x0000000f385f7223 */ /* 0x000fe2000000005f */
[C---:B------:R-:W-:Y:S01]  /*9700*/  FFMA R94, R15.reuse, R57, R80 ;  /* 0x000000390f5e7223 */ /* 0x040fe20000000050 */
[CC--:B------:R-:W-:Y:S01]  /*9710*/  FFMA R93, R15.reuse, R58.reuse, R93 ;  /* 0x0000003a0f5d7223 */ /* 0x0c0fe2000000005d */
[----:B------:R-:W-:Y:S01]  /*9720*/  FFMA R102, R15, R59, R14 ;  /* 0x0000003b0f667223 */ /* 0x000fe2000000000e */
[----:B------:R-:W-:-:S02]  /*9730*/  FFMA R91, R19, R58, R13 ;  /* 0x0000003a135b7223 */ /* 0x000fc4000000000d */
[----:B------:R-:W4:Y:S01]  /*9740*/  LDS.128 R12, [R5+0x1c0] ;  /* 0x0001c000050c7984 */ /* 0x000f220000000c00 */
[C---:B------:R-:W-:Y:S01]  /*9750*/  FFMA R101, R56.reuse, R19, R101 ;  /* 0x0000001338657223 */ /* 0x040fe20000000065 */
[C---:B------:R-:W-:Y:S01]  /*9760*/  FFMA R96, R19.reuse, R57, R86 ;  /* 0x0000003913607223 */ /* 0x040fe20000000056 */
[----:B------:R-:W-:Y:S01]  /*9770*/  FFMA R104, R19, R59, R88 ;  /* 0x0000003b13687223 */ /* 0x000fe20000000058 */
[C---:B------:R-:W-:Y:S02]  /*9780*/  FFMA R98, R27.reuse, R57, R18 ;  /* 0x000000391b627223 */ /* 0x040fe40000000012 */
        /* <DEDUP_REMOVED lines=9> */
[C---:B0-----:R-:W-:Y:S01]  /*9820*/  FFMA R79, R40.reuse, R48, R81 ;  /* 0x00000030284f7223 */ /* 0x041fe20000000051 */
        /* <DEDUP_REMOVED lines=25> */
[----:B------:R-:W2:Y:S01]  /*99c0*/  LDS.128 R32, [R53+0x880] ;  /* 0x0008800035207984 */ /* 0x000ea20000000c00 */
[C---:B------:R-:W-:Y:S01]  /*99d0*/  FFMA R92, R20.reuse, R46, R77 ;  /* 0x0000002e145c7223 */ /* 0x040fe2000000004d */
        /* <DEDUP_REMOVED lines=75> */
[C---:B0-----:R-:W-:Y:S01]  /*9e90*/  FFMA R79, R56.reuse, R41, R79 ;  /* 0x00000029384f7223 */ /* 0x041fe2000000004f */
        /* <DEDUP_REMOVED lines=24> */
[----:B------:R-:W1:Y:S01]  /*a020*/  LDS.128 R48, [R53+0x980] ;  /* 0x0009800035307984 */ /* 0x000e620000000c00 */
[C---:B------:R-:W-:Y:S01]  /*a030*/  FFMA R17, R25.reuse, R57, R60 ;  /* 0x0000003919117223 */ /* 0x040fe2000000003c */
[C---:B------:R-:W-:Y:S01]  /*a040*/  FFMA R151, R56.reuse, R29, R61 ;  /* 0x0000001d38977223 */ /* 0x040fe2000000003d */
        /* <DEDUP_REMOVED lines=8> */
[C---:B------:R-:W-:Y:S01]  /*a0d0*/  FFMA R97, R9.reuse, R58, R97 ;  /* 0x0000003a09617223 */ /* 0x040fe20000000061 */
[----:B------:R-:W-:-:S02]  /*a0e0*/  FFMA R112, R9, R59, R112 ;  /* 0x0000003b09707223 */ /* 0x000fc40000000070 */
[----:B------:R-:W2:Y:S01]  /*a0f0*/  LDS.128 R56, [R53+0x990] ;  /* 0x0009900035387984 */ /* 0x000ea20000000c00 */
[C---:B------:R-:W-:Y:S01]  /*a100*/  FFMA R29, R44.reuse, R42, R109 ;  /* 0x0000002a2c1d7223 */ /* 0x040fe2000000006d */
        /* <DEDUP_REMOVED lines=15> */
[----:B0-----:R-:W-:Y:S01]  /*a200*/  FFMA R93, R32, R14, R73 ;  /* 0x0000000e205d7223 */ /* 0x001fe20000000049 */
[C---:B------:R-:W-:Y:S01]  /*a210*/  FFMA R80, R14.reuse, R33, R21 ;  /* 0x000000210e507223 */ /* 0x040fe20000000015 */
[C---:B------:R-:W-:Y:S01]  /*a220*/  FFMA R95, R14.reuse, R34, R75 ;  /* 0x000000220e5f7223 */ /* 0x040fe2000000004b */
[----:B------:R-:W-:Y:S01]  /*a230*/  FFMA R86, R14, R35, R6 ;  /* 0x000000230e567223 */ /* 0x000fe20000000006 */
[-C--:B------:R-:W-:Y:S01]  /*a240*/  FFMA R68, R38, R45.reuse, R101 ;  /* 0x0000002d26447223 */ /* 0x080fe20000000065 */
[-C--:B------:R-:W-:Y:S01]  /*a250*/  FFMA R94, R22, R45.reuse, R103 ;  /* 0x0000002d165e7223 */ /* 0x080fe20000000067 */
[----:B------:R-:W-:Y:S01]  /*a260*/  FFMA R114, R26, R45, R111 ;  /* 0x0000002d1a727223 */ /* 0x000fe2000000006f */
[----:B------:R-:W-:Y:S01]  /*a270*/  FFMA R46, R10, R46, R149 ;  /* 0x0000002e0a2e7223 */ /* 0x000fe20000000095 */
[----:B------:R-:W-:Y:S01]  /*a280*/  FFMA R54, R22, R47, R133 ;  /* 0x0000002f16367223 */ /* 0x000fe20000000085 */
[C---:B------:R-:W-:Y:S01]  /*a290*/  FFMA R14, R18.reuse, R33, R13 ;  /* 0x00000021120e7223 */ /* 0x040fe2000000000d */
        /* <DEDUP_REMOVED lines=9> */
[----:B------:R-:W-:Y:S01]  /*a330*/  FFMA R103, R32, R18, R69 ;  /* 0x0000001220677223 */ /* 0x000fe20000000045 */
[C---:B------:R-:W-:Y:S01]  /*a340*/  FFMA R13, R18.reuse, R34, R71 ;  /* 0x00000022120d7223 */ /* 0x040fe20000000047 */
[-C--:B------:R-:W-:Y:S01]  /*a350*/  FFMA R88, R18, R35.reuse, R8 ;  /* 0x0000002312587223 */ /* 0x080fe20000000008 */
[----:B------:R-:W-:Y:S01]  /*a360*/  FFMA R40, R42, R35, R40 ;  /* 0x000000232a287223 */ /* 0x000fe20000000028 */
[----:B------:R-:W-:Y:S01]  /*a370*/  FFMA R89, R32, R22, R87 ;  /* 0x0000001620597223 */ /* 0x000fe20000000057 */
[-C--:B------:R-:W-:Y:S01]  /*a380*/  FFMA R18, R26, R33.reuse, R17 ;  /* 0x000000211a127223 */ /* 0x080fe20000000011 */
[----:B------:R-:W-:Y:S01]  /*a390*/  FFMA R79, R32, R42, R79 ;  /* 0x0000002a204f7223 */ /* 0x000fe2000000004f */
[CC--:B------:R-:W-:Y:S01]  /*a3a0*/  FFMA R12, R42.reuse, R33.reuse, R147 ;  /* 0x000000212a0c7223 */ /* 0x0c0fe20000000093 */
[----:B------:R-:W-:Y:S01]  /*a3b0*/  FFMA R81, R42, R34, R81 ;  /* 0x000000222a517223 */ /* 0x000fe20000000051 */
[----:B------:R-:W-:Y:S01]  /*a3c0*/  FFMA R83, R32, R38, R83 ;  /* 0x0000002620537223 */ /* 0x000fe20000000053 */
[CC--:B------:R-:W-:Y:S01]  /*a3d0*/  FFMA R24, R38.reuse, R33.reuse, R41 ;  /* 0x0000002126187223 */ /* 0x0c0fe20000000029 */
        /* <DEDUP_REMOVED lines=8> */
[C---:B-1----:R-:W-:Y:S01]  /*a460*/  FFMA R105, R39.reuse, R50, R84 ;  /* 0x0000003227697223 */ /* 0x042fe20000000054 */
[-C--:B------:R-:W-:Y:S01]  /*a470*/  FFMA R38, R38, R35.reuse, R36 ;  /* 0x0000002326267223 */ /* 0x080fe20000000024 */
[----:B------:R-:W-:Y:S01]  /*a480*/  FFMA R101, R22, R34, R77 ;  /* 0x0000002216657223 */ /* 0x000fe2000000004d */
        /* <DEDUP_REMOVED lines=38> */
[----:B--2---:R-:W-:Y:S01]  /*a6f0*/  FFMA R79, R56, R43, R79 ;  /* 0x0000002b384f7223 */ /* 0x004fe2000000004f */
        /* <DEDUP_REMOVED lines=19> */
[C---:B------:R-:W-:Y:S01]  /*a830*/  FFMA R96, R19.reuse, R57, R14 ;  /* 0x0000003913607223 */ /* 0x040fe2000000000e */
[CC--:B------:R-:W-:Y:S02]  /*a840*/  FFMA R89, R19.reuse, R58.reuse, R13 ;  /* 0x0000003a13597223 */ /* 0x0c0fe4000000000d */
[----:B------:R-:W4:Y:S01]  /*a850*/  LDS.128 R12, [R5+0x1d0] ;  /* 0x0001d000050c7984 */ /* 0x000f220000000c00 */
[----:B------:R-:W-:Y:S01]  /*a860*/  FFMA R103, R56, R19, R103 ;  /* 0x0000001338677223 */ /* 0x000fe20000000067 */
[----:B------:R-:W-:Y:S01]  /*a870*/  FFMA R104, R19, R59, R88 ;  /* 0x0000003b13687223 */ /* 0x000fe20000000058 */
[C---:B------:R-:W-:Y:S01]  /*a880*/  FFMA R98, R27.reuse, R57, R18 ;  /* 0x000000391b627223 */ /* 0x040fe20000000012 */
[----:B------:R-:W-:-:S02]  /*a890*/  FFMA R107, R27, R58, R17 ;  /* 0x0000003a1b6b7223 */ /* 0x000fc40000000011 */
[----:B------:R-:W5:Y:S01]  /*a8a0*/  LDS.128 R16, [R5+0x250] ;  /* 0x0002500005107984 */ /* 0x000f620000000c00 */
[C---:B------:R-:W-:Y:S01]  /*a8b0*/  FFMA R101, R56.reuse, R27, R87 ;  /* 0x0000001b38657223 */ /* 0x040fe20000000057 */
[----:B------:R-:W-:Y:S01]  /*a8c0*/  FFMA R106, R27, R59, R78 ;  /* 0x0000003b1b6a7223 */ /* 0x000fe2000000004e */
[-C--:B------:R-:W-:Y:S01]  /*a8d0*/  FFMA R108, R31, R57.reuse, R76 ;  /* 0x000000391f6c7223 */ /* 0x080fe2000000004c */
[----:B------:R-:W-:Y:S01]  /*a8e0*/  FFMA R100, R11, R57, R26 ;  /* 0x000000390b647223 */ /* 0x000fe2000000001a */
[----:B------:R-:W-:Y:S01]  /*a8f0*/  FFMA R151, R56, R31, R151 ;  /* 0x0000001f38977223 */ /* 0x000fe20000000097 */
[----:B------:R-:W5:Y:S01]  /*a900*/  LDS.128 R24, [R5+0x2d0] ;  /* 0x0002d00005187984 */ /* 0x000f620000000c00 */
        /* <DEDUP_REMOVED lines=104> */
[----:B0-----:R-:W-:Y:S01]  /*af90*/  FFMA R147, R56, R33, R79 ;  /* 0x0000002138937223 */ /* 0x001fe2000000004f */
[----:B------:R-:W0:Y:S01]  /*afa0*/  LDS.128 R36, [R53+0xb10] ;  /* 0x000b100035247984 */ /* 0x000e220000000c00 */
        /* <DEDUP_REMOVED lines=56> */
[C---:B------:R-:W-:Y:S01]  /*b330*/  FFMA R54, R22.reuse, R47, R135 ;  /* 0x0000002f16367223 */ /* 0x040fe20000000087 */
[C---:B0-----:R-:W-:Y:S01]  /*b340*/  FFMA R101, R22.reuse, R38, R87 ;  /* 0x0000002616657223 */ /* 0x041fe20000000057 */
        /* <DEDUP_REMOVED lines=30> */
[-C--:B------:R-:W-:Y:S01]  /*b530*/  FFMA R78, R22, R37.reuse, R41 ;  /* 0x00000025164e7223 */ /* 0x080fe20000000029 */
[----:B------:R-:W-:Y:S01]  /*b540*/  FFMA R151, R36, R26, R151 ;  /* 0x0000001a24977223 */ /* 0x000fe20000000097 */
[C---:B------:R-:W-:Y:S01]  /*b550*/  FFMA R72, R26.reuse, R37, R65 ;  /* 0x000000251a487223 */ /* 0x040fe20000000041 */
[----:B------:R-:W-:Y:S01]  /*b560*/  FFMA R79, R26, R38, R67 ;  /* 0x000000261a4f7223 */ /* 0x000fe20000000043 */
[----:B-1----:R-:W-:Y:S01]  /*b570*/  FFMA R29, R48, R43, R80 ;  /* 0x0000002b301d7223 */ /* 0x002fe20000000050 */
        /* <DEDUP_REMOVED lines=9> */
[-C--:B------:R-:W-:Y:S01]  /*b610*/  FFMA R92, R43, R51.reuse, R52 ;  /* 0x000000332b5c7223 */ /* 0x080fe20000000034 */
        /* <DEDUP_REMOVED lines=34> */
[----:B------:R-:W1:Y:S04]  /*b840*/  LDS.128 R48, [R53+0xc10] ;  /* 0x000c100035307984 */ /* 0x000e680000000c00 */
[----:B------:R-:W2:Y:S01]  /*b850*/  LDS.128 R32, [R5+0xe0] ;  /* 0x0000e00005207984 */ /* 0x000ea20000000c00 */
[C---:B------:R-:W-:Y:S01]  /*b860*/  FFMA R111, R56.reuse, R23, R89 ;  /* 0x00000017386f7223 */ /* 0x040fe20000000059 */
[C---:B------:R-:W-:Y:S01]  /*b870*/  FFMA R78, R23.reuse, R57, R78 ;  /* 0x00000039174e7223 */ /* 0x040fe2000000004e */
[CC--:B------:R-:W-:Y:S01]  /*b880*/  FFMA R113, R23.reuse, R58.reuse, R101 ;  /* 0x0000003a17717223 */ /* 0x0c0fe20000000065 */
[----:B------:R-:W-:Y:S02]  /*b890*/  FFMA R116, R23, R59, R20 ;  /* 0x0000003b17747223 */ /* 0x000fe40000000014 */
[----:B------:R-:W3:Y:S01]  /*b8a0*/  LDS.128 R20, [R5+0x160] ;  /* 0x0001600005147984 */ /* 0x000ee20000000c00 */
[C---:B------:R-:W-:Y:S01]  /*b8b0*/  FFMA R85, R56.reuse, R43, R85 ;  /* 0x0000002b38557223 */ /* 0x040fe20000000055 */
[C---:B------:R-:W-:Y:S01]  /*b8c0*/  FFMA R28, R43.reuse, R57, R28 ;  /* 0x000000392b1c7223 */ /* 0x040fe2000000001c */
[CC--:B------:R-:W-:Y:S01]  /*b8d0*/  FFMA R109, R43.reuse, R58.reuse, R83 ;  /* 0x0000003a2b6d7223 */ /* 0x0c0fe20000000053 */
[----:B------:R-:W-:Y:S01]  /*b8e0*/  FFMA R114, R43, R59, R40 ;  /* 0x0000003b2b727223 */ /* 0x000fe20000000028 */
[C---:B------:R-:W-:Y:S01]  /*b8f0*/  FFMA R94, R15.reuse, R57, R42 ;  /* 0x000000390f5e7223 */ /* 0x040fe2000000002a */
[CC--:B------:R-:W-:Y:S01]  /*b900*/  FFMA R89, R15.reuse, R58.reuse, R41 ;  /* 0x0000003a0f597223 */ /* 0x0c0fe20000000029 */
[C---:B------:R-:W-:Y:S01]  /*b910*/  FFMA R91, R56.reuse, R15, R91 ;  /* 0x0000000f385b7223 */ /* 0x040fe2000000005b */
[----:B------:R-:W4:Y:S01]  /*b920*/  LDS.128 R40, [R5+0x1e0] ;  /* 0x0001e00005287984 */ /* 0x000f220000000c00 */
[-C--:B------:R-:W-:Y:S01]  /*b930*/  FFMA R100, R15, R59.reuse, R84 ;  /* 0x0000003b0f647223 */ /* 0x080fe20000000054 */
[----:B------:R-:W-:Y:S01]  /*b940*/  FFMA R102, R19, R59, R88 ;  /* 0x0000003b13667223 */ /* 0x000fe20000000058 */
[C---:B------:R-:W-:Y:S01]  /*b950*/  FFMA R151, R56.reuse, R27, R151 ;  /* 0x0000001b38977223 */ /* 0x040fe20000000097 */
[C---:B------:R-:W-:Y:S01]  /*b960*/  FFMA R88, R27.reuse, R57, R72 ;  /* 0x000000391b587223 */ /* 0x040fe20000000048 */
[CC--:B------:R-:W-:Y:S01]  /*b970*/  FFMA R15, R27.reuse, R58.reuse, R79 ;  /* 0x0000003a1b0f7223 */ /* 0x0c0fe2000000004f */
[----:B------:R-:W-:Y:S01]  /*b980*/  FFMA R104, R27, R59, R26 ;  /* 0x0000003b1b687223 */ /* 0x000fe2000000001a */
[C---:B------:R-:W-:Y:S01]  /*b990*/  FFMA R93, R56.reuse, R19, R93 ;  /* 0x00000013385d7223 */ /* 0x040fe2000000005d */
[----:B------:R-:W5:Y:S01]  /*b9a0*/  LDS.128 R24, [R5+0x260] ;  /* 0x0002600005187984 */ /* 0x000f620000000c00 */
[C---:B------:R-:W-:Y:S01]  /*b9b0*/  FFMA R96, R19.reuse, R57, R82 ;  /* 0x0000003913607223 */ /* 0x040fe20000000052 */
[-C--:B------:R-:W-:Y:S01]  /*b9c0*/  FFMA R95, R19, R58.reuse, R95 ;  /* 0x0000003a135f7223 */ /* 0x080fe2000000005f */
        /* <DEDUP_REMOVED lines=9> */
[----:B------:R-:W0:Y:S01]  /*ba60*/  LDS.128 R56, [R5+0x2e0] ;  /* 0x0002e00005387984 */ /* 0x000e220000000c00 */
[C---:B------:R-:W-:Y:S01]  /*ba70*/  FFMA R90, R36.reuse, R45, R90 ;  /* 0x0000002d245a7223 */ /* 0x040fe2000000005a */
[C---:B------:R-:W-:Y:S01]  /*ba80*/  FFMA R82, R36.reuse, R46, R107 ;  /* 0x0000002e24527223 */ /* 0x040fe2000000006b */
[C---:B------:R-:W-:Y:S01]  /*ba90*/  FFMA R72, R36.reuse, R47, R110 ;  /* 0x0000002f24487223 */ /* 0x040fe2000000006e */
[C---:B-1----:R-:W-:Y:S01]  /*baa0*/  FFMA R79, R36.reuse, R48, R147 ;  /* 0x00000030244f7223 */ /* 0x042fe20000000093 */
[C---:B------:R-:W-:Y:S01]  /*bab0*/  FFMA R70, R36.reuse, R49, R70 ;  /* 0x0000003124467223 */ /* 0x040fe20000000046 */
[C---:B------:R-:W-:Y:S01]  /*bac0*/  FFMA R81, R36.reuse, R50, R81 ;  /* 0x0000003224517223 */ /* 0x040fe20000000051 */
[----:B------:R-:W-:Y:S01]  /*bad0*/  FFMA R36, R36, R51, R60 ;  /* 0x0000003324247223 */ /* 0x000fe2000000003c */
[C---:B--2---:R-:W-:Y:S01]  /*bae0*/  FFMA R112, R32.reuse, R44, R29 ;  /* 0x0000002c20707223 */ /* 0x044fe2000000001d */
[----:B------:R-:W1:Y:S01]  /*baf0*/  LDS.128 R60, [R5+0x360] ;  /* 0x00036000053c7984 */ /* 0x000e620000000c00 */
[----:B------:R-:W-:-:S03]  /*bb00*/  FFMA R74, R32, R49, R28 ;  /* 0x00000031204a7223 */ /* 0x000fc6000000001c */
[----:B------:R-:W2:Y:S01]  /*bb10*/  LDS.128 R28, [R5+0x3e0] ;  /* 0x0003e000051c7984 */ /* 0x000ea20000000c00 */
[C---:B------:R-:W-:Y:S01]  /*bb20*/  FFMA R83, R32.reuse, R48, R85 ;  /* 0x0000003020537223 */ /* 0x040fe20000000055 */
[C---:B------:R-:W-:Y:S01]  /*bb30*/  FFMA R110, R32.reuse, R45, R10 ;  /* 0x0000002d206e7223 */ /* 0x040fe2000000000a */
[C---:B------:R-:W-:Y:S01]  /*bb40*/  FFMA R84, R32.reuse, R46, R103 ;  /* 0x0000002e20547223 */ /* 0x040fe20000000067 */
[C---:B------:R-:W-:Y:S01]  /*bb50*/  FFMA R76, R32.reuse, R47, R92 ;  /* 0x0000002f204c7223 */ /* 0x040fe2000000005c */
[C---:B------:R-:W-:Y:S01]  /*bb60*/  FFMA R85, R32.reuse, R50, R109 ;  /* 0x0000003220557223 */ /* 0x040fe2000000006d */
[----:B------:R-:W-:Y:S01]  /*bb70*/  FFMA R32, R32, R51, R114 ;  /* 0x0000003320207223 */ /* 0x000fe20000000072 */
[C---:B---3--:R-:W-:Y:S01]  /*bb80*/  FFMA R118, R20.reuse, R44, R9 ;  /* 0x0000002c14767223 */ /* 0x048fe20000000009 */
[C---:B------:R-:W-:Y:S02]  /*bb90*/  FFMA R114, R20.reuse, R45, R8 ;  /* 0x0000002d14727223 */ /* 0x040fe40000000008 */
[----:B------:R-:W3:Y:S01]  /*bba0*/  LDS.128 R8, [R53+0xc80] ;  /* 0x000c800035087984 */ /* 0x000ee20000000c00 */
[C---:B------:R-:W-:Y:S01]  /*bbb0*/  FFMA R92, R20.reuse, R46, R77 ;  /* 0x0000002e145c7223 */ /* 0x040fe2000000004d */
[C---:B------:R-:W-:Y:S01]  /*bbc0*/  FFMA R80, R20.reuse, R47, R80 ;  /* 0x0000002f14507223 */ /* 0x040fe20000000050 */
        /* <DEDUP_REMOVED lines=28> */
[CC--:B-1----:R-:W-:Y:S01]  /*bd90*/  FFMA R88, R60.reuse, R44.reuse, R17 ;  /* 0x0000002c3c587223 */ /* 0x0c2fe20000000011 */
[----:B------:R-:W-:Y:S01]  /*bda0*/  FFMA R104, R60, R45, R12 ;  /* 0x0000002d3c687223 */ /* 0x000fe2000000000c */
[----:B--2---:R-:W-:-:S02]  /*bdb0*/  FFMA R44, R28, R44, R13 ;  /* 0x0000002c1c2c7223 */ /* 0x004fc4000000000d */
[----:B------:R-:W0:Y:S01]  /*bdc0*/  LDS.128 R12, [R53+0xc90] ;  /* 0x000c9000350c7984 */ /* 0x000e220000000c00 */
        /* <DEDUP_REMOVED lines=11> */
[----:B---3--:R-:W-:Y:S01]  /*be80*/  FFMA R109, R25, R9, R18 ;  /* 0x00000009196d7223 */ /* 0x008fe20000000012 */
        /* <DEDUP_REMOVED lines=23> */
[----:B------:R-:W1:Y:S01]  /*c000*/  LDS.128 R16, [R53+0xd00] ;  /* 0x000d000035107984 */ /* 0x000e620000000c00 */
[-C--:B------:R-:W-:Y:S01]  /*c010*/  FFMA R141, R37, R11.reuse, R72 ;  /* 0x0000000b258d7223 */ /* 0x080fe20000000048 */
[-C--:B------:R-:W-:Y:S01]  /*c020*/  FFMA R139, R33, R11.reuse, R76 ;  /* 0x0000000b218b7223 */ /* 0x080fe2000000004c */
[-C--:B------:R-:W-:Y:S01]  /*c030*/  FFMA R125, R21, R11.reuse, R80 ;  /* 0x0000000b157d7223 */ /* 0x080fe20000000050 */
[-C--:B------:R-:W-:Y:S01]  /*c040*/  FFMA R121, R41, R11.reuse, R68 ;  /* 0x0000000b29797223 */ /* 0x080fe20000000044 */
[-C--:B------:R-:W-:Y:S01]  /*c050*/  FFMA R117, R25, R11.reuse, R94 ;  /* 0x0000000b19757223 */ /* 0x080fe2000000005e */
[-C--:B------:R-:W-:Y:S01]  /*c060*/  FFMA R135, R57, R11.reuse, R96 ;  /* 0x0000000b39877223 */ /* 0x080fe20000000060 */
[-C--:B------:R-:W-:Y:S01]  /*c070*/  FFMA R133, R61, R11.reuse, R132 ;  /* 0x0000000b3d857223 */ /* 0x080fe20000000084 */
[----:B------:R-:W-:-:S02]  /*c080*/  FFMA R143, R29, R11, R106 ;  /* 0x0000000b1d8f7223 */ /* 0x000fc4000000006a */
[----:B------:R-:W2:Y:S01]  /*c090*/  LDS.128 R8, [R53+0xd10] ;  /* 0x000d100035087984 */ /* 0x000ea20000000c00 */
[----:B0-----:R-:W-:Y:S01]  /*c0a0*/  FFMA R79, R12, R37, R79 ;  /* 0x000000250c4f7223 */ /* 0x001fe2000000004f */
[C---:B------:R-:W-:Y:S01]  /*c0b0*/  FFMA R147, R37.reuse, R13, R70 ;  /* 0x0000000d25937223 */ /* 0x040fe20000000046 */
        /* <DEDUP_REMOVED lines=32> */
[----:B------:R-:W0:Y:S01]  /*c2c0*/  LDS.128 R12, [R53+0xd80] ;  /* 0x000d8000350c7984 */ /* 0x000e220000000c00 */
[----:B-1----:R-:W-:Y:S01]  /*c2d0*/  FFMA R122, R16, R30, R93 ;  /* 0x0000001e107a7223 */ /* 0x002fe2000000005d */
[C---:B--2---:R-:W-:Y:S01]  /*c2e0*/  FFMA R93, R8.reuse, R22, R87 ;  /* 0x00000016085d7223 */ /* 0x044fe20000000057 */
[----:B------:R-:W-:Y:S01]  /*c2f0*/  FFMA R29, R8, R58, R65 ;  /* 0x0000003a081d7223 */ /* 0x000fe20000000041 */
[----:B------:R-:W-:Y:S02]  /*c300*/  FFMA R87, R58, R10, R67 ;  /* 0x0000000a3a577223 */ /* 0x000fe40000000043 */
[----:B------:R-:W1:Y:S01]  /*c310*/  LDS.128 R64, [R53+0xd90] ;  /* 0x000d900035407984 */ /* 0x000e620000000c00 */
[----:B------:R-:W-:Y:S01]  /*c320*/  FFMA R80, R38, R18, R131 ;  /* 0x0000001226507223 */ /* 0x000fe20000000083 */
[-C--:B------:R-:W-:Y:S01]  /*c330*/  FFMA R48, R22, R19.reuse, R125 ;  /* 0x0000001316307223 */ /* 0x080fe2000000007d */
[----:B------:R-:W-:Y:S01]  /*c340*/  FFMA R50, R58, R19, R135 ;  /* 0x000000133a327223 */ /* 0x000fe20000000087 */
[C---:B------:R-:W-:Y:S01]  /*c350*/  FFMA R61, R16.reuse, R38, R105 ;  /* 0x00000026103d7223 */ /* 0x040fe20000000069 */
[C---:B------:R-:W-:Y:S01]  /*c360*/  FFMA R52, R16.reuse, R34, R7 ;  /* 0x0000002210347223 */ /* 0x040fe20000000007 */
[----:B------:R-:W-:Y:S01]  /*c370*/  FFMA R110, R16, R58, R51 ;  /* 0x0000003a106e7223 */ /* 0x000fe20000000033 */
[CC--:B------:R-:W-:Y:S01]  /*c380*/  FFMA R68, R34.reuse, R17.reuse, R95 ;  /* 0x0000001122447223 */ /* 0x0c0fe2000000005f */
        /* <DEDUP_REMOVED lines=25> */
[----:B------:R-:W-:Y:S01]  /*c520*/  FFMA R17, R8, R38, R79 ;  /* 0x0000002608117223 */ /* 0x000fe2000000004f */
[CC--:B------:R-:W-:Y:S01]  /*c530*/  FFMA R16, R38.reuse, R9.reuse, R147 ;  /* 0x0000000926107223 */ /* 0x0c0fe20000000093 */
[----:B------:R-:W-:Y:S01]  /*c540*/  FFMA R19, R38, R10, R81 ;  /* 0x0000000a26137223 */ /* 0x000fe20000000051 */
[----:B------:R-:W-:Y:S01]  /*c550*/  FFMA R83, R8, R34, R83 ;  /* 0x0000002208537223 */ /* 0x000fe20000000053 */
[C---:B------:R-:W-:Y:S01]  /*c560*/  FFMA R24, R34.reuse, R9, R37 ;  /* 0x0000000922187223 */ /* 0x040fe20000000025 */
[CC--:B------:R-:W-:Y:S01]  /*c570*/  FFMA R85, R34.reuse, R10.reuse, R85 ;  /* 0x0000000a22557223 */ /* 0x0c0fe20000000055 */
[----:B------:R-:W-:Y:S01]  /*c580*/  FFMA R32, R34, R11, R32 ;  /* 0x0000000b22207223 */ /* 0x000fe20000000020 */
[CC--:B------:R-:W-:Y:S01]  /*c590*/  FFMA R76, R22.reuse, R9.reuse, R33 ;  /* 0x00000009164c7223 */ /* 0x0c0fe20000000021 */
[----:B------:R-:W-:Y:S01]  /*c5a0*/  FFMA R105, R22, R10, R77 ;  /* 0x0000000a16697223 */ /* 0x000fe2000000004d */
[----:B------:R-:W-:Y:S01]  /*c5b0*/  FFMA R20, R42, R9, R21 ;  /* 0x000000092a147223 */ /* 0x000fe20000000015 */
        /* <DEDUP_REMOVED lines=15> */
[-C--:B0-----:R-:W-:Y:S01]  /*c6b0*/  FFMA R111, R39, R14.reuse, R80 ;  /* 0x0000000e276f7223 */ /* 0x081fe20000000050 */
[C---:B------:R-:W-:Y:S01]  /*c6c0*/  FFMA R26, R58.reuse, R9, R151 ;  /* 0x000000093a1a7223 */ /* 0x040fe20000000097 */
[-C--:B------:R-:W-:Y:S01]  /*c6d0*/  FFMA R42, R58, R11.reuse, R56 ;  /* 0x0000000b3a2a7223 */ /* 0x080fe20000000038 */
[----:B------:R-:W-:Y:S01]  /*c6e0*/  FFMA R30, R30, R11, R46 ;  /* 0x0000000b1e1e7223 */ /* 0x000fe2000000002e */
[C---:B------:R-:W-:Y:S01]  /*c6f0*/  FFMA R33, R12.reuse, R39, R61 ;  /* 0x000000270c217223 */ /* 0x040fe2000000003d */
[C---:B------:R-:W-:Y:S01]  /*c700*/  FFMA R37, R12.reuse, R35, R52 ;  /* 0x000000230c257223 */ /* 0x040fe20000000034 */
[C---:B------:R-:W-:Y:S01]  /*c710*/  FFMA R69, R12.reuse, R59, R110 ;  /* 0x0000003b0c457223 */ /* 0x040fe2000000006e */
[C---:B------:R-:W-:Y:S01]  /*c720*/  FFMA R36, R35.reuse, R13, R68 ;  /* 0x0000000d23247223 */ /* 0x040fe20000000044 */
[-C--:B------:R-:W-:Y:S01]  /*c730*/  FFMA R107, R35, R14.reuse, R90 ;  /* 0x0000000e236b7223 */ /* 0x080fe2000000005a */
        /* <DEDUP_REMOVED lines=21> */
[-C--:B------:R-:W-:Y:S01]  /*c890*/  FFMA R110, R39, R15.reuse, R18 ;  /* 0x0000000f276e7223 */ /* 0x080fe20000000012 */
[-C--:B------:R-:W-:Y:S01]  /*c8a0*/  FFMA R90, R35, R15.reuse, R28 ;  /* 0x0000000f235a7223 */ /* 0x080fe2000000001c */
[-C--:B------:R-:W-:Y:S01]  /*c8b0*/  FFMA R72, R43, R15.reuse, R72 ;  /* 0x0000000f2b487223 */ /* 0x080fe20000000048 */
[----:B------:R-:W0:Y:S01]  /*c8c0*/  LDS.128 R44, [R53+0xe00] ;  /* 0x000e0000352c7984 */ /* 0x000e220000000c00 */
[-C--:B------:R-:W-:Y:S01]  /*c8d0*/  FFMA R70, R27, R15.reuse, R70 ;  /* 0x0000000f1b467223 */ /* 0x080fe20000000046 */
[-C--:B------:R-:W-:Y:S01]  /*c8e0*/  FFMA R60, R63, R15.reuse, R60 ;  /* 0x0000000f3f3c7223 */ /* 0x080fe2000000003c */
[----:B------:R-:W-:Y:S01]  /*c8f0*/  FFMA R54, R31, R15, R54 ;  /* 0x0000000f1f367223 */ /* 0x000fe20000000036 */
[----:B------:R-:W2:Y:S04]  /*c900*/  LDS.128 R48, [R53+0xe10] ;  /* 0x000e100035307984 */ /* 0x000ea80000000c00 */
[----:B------:R-:W3:Y:S01]  /*c910*/  LDS.128 R12, [R5+0xf0] ;  /* 0x0000f000050c7984 */ /* 0x000ee20000000c00 */
[----:B-1----:R-:W-:Y:S01]  /*c920*/  FFMA R113, R64, R39, R17 ;  /* 0x0000002740717223 */ /* 0x002fe20000000011 */
[C---:B------:R-:W-:Y:S01]  /*c930*/  FFMA R112, R39.reuse, R65, R16 ;  /* 0x0000004127707223 */ /* 0x040fe20000000010 */
[----:B------:R-:W-:-:S02]  /*c940*/  FFMA R115, R39, R66, R19 ;  /* 0x0000004227737223 */ /* 0x000fc40000000013 */
[----:B------:R-:W1:Y:S01]  /*c950*/  LDS.128 R16, [R5+0x170] ;  /* 0x0001700005107984 */ /* 0x000e620000000c00 */
[C---:B------:R-:W-:Y:S01]  /*c960*/  FFMA R117, R64.reuse, R23, R93 ;  /* 0x0000001740757223 */ /* 0x040fe2000000005d */
[-C--:B------:R-:W-:Y:S01]  /*c970*/  FFMA R120, R23, R67.reuse, R86 ;  /* 0x0000004317787223 */ /* 0x080fe20000000056 */
[----:B------:R-:W-:Y:S01]  /*c980*/  FFMA R38, R39, R67, R38 ;  /* 0x0000004327267223 */ /* 0x000fe20000000026 */
[CC--:B------:R-:W-:Y:S01]  /*c990*/  FFMA R118, R23.reuse, R65.reuse, R76 ;  /* 0x0000004117767223 */ /* 0x0c0fe2000000004c */
[-C--:B------:R-:W-:Y:S01]  /*c9a0*/  FFMA R119, R23, R66.reuse, R105 ;  /* 0x0000004217777223 */ /* 0x080fe20000000069 */
[C---:B------:R-:W-:Y:S01]  /*c9b0*/  FFMA R86, R43.reuse, R65, R20 ;  /* 0x000000412b567223 */ /* 0x040fe20000000014 */
[CC--:B------:R-:W-:Y:S01]  /*c9c0*/  FFMA R93, R43.reuse, R66.reuse, R21 ;  /* 0x000000422b5d7223 */ /* 0x0c0fe20000000015 */
[----:B------:R-:W-:Y:S01]  /*c9d0*/  FFMA R94, R43, R67, R22 ;  /* 0x000000432b5e7223 */ /* 0x000fe20000000016 */
[----:B------:R-:W-:Y:S01]  /*c9e0*/  FFMA R114, R35, R65, R24 ;  /* 0x0000004123727223 */ /* 0x000fe20000000018 */
[----:B------:R-:W4:Y:S01]  /*c9f0*/  LDS.128 R20, [R5+0x1f0] ;  /* 0x0001f00005147984 */ /* 0x000f220000000c00 */
        /* <DEDUP_REMOVED lines=11> */
[-C--:B------:R-:W-:Y:S01]  /*cab0*/  FFMA R85, R35, R66.reuse, R85 ;  /* 0x0000004223557223 */ /* 0x080fe20000000055 */
[C---:B------:R-:W-:Y:S01]  /*cac0*/  FFMA R95, R64.reuse, R43, R95 ;  /* 0x0000002b405f7223 */ /* 0x040fe2000000005f */
[-C--:B------:R-:W-:Y:S01]  /*cad0*/  FFMA R87, R59, R66.reuse, R87 ;  /* 0x000000423b577223 */ /* 0x080fe20000000057 */
[----:B------:R-:W-:Y:S01]  /*cae0*/  FFMA R91, R64, R63, R91 ;  /* 0x0000003f405b7223 */ /* 0x000fe2000000005b */
[C---:B------:R-:W-:Y:S01]  /*caf0*/  FFMA R104, R63.reuse, R65, R74 ;  /* 0x000000413f687223 */ /* 0x040fe2000000004a */
[C---:B------:R-:W-:Y:S01]  /*cb00*/  FFMA R89, R63.reuse, R66, R89 ;  /* 0x000000423f597223 */ /* 0x040fe20000000059 */
[-C--:B------:R-:W-:Y:S01]  /*cb10*/  FFMA R106, R63, R67.reuse, R78 ;  /* 0x000000433f6a7223 */ /* 0x080fe2000000004e */
[----:B------:R-:W5:Y:S01]  /*cb20*/  LDS.128 R24, [R5+0x270] ;  /* 0x0002700005187984 */ /* 0x000f620000000c00 */
[----:B------:R-:W-:Y:S01]  /*cb30*/  FFMA R116, R35, R67, R32 ;  /* 0x0000004323747223 */ /* 0x000fe20000000020 */
[C---:B0-----:R-:W-:Y:S01]  /*cb40*/  FFMA R109, R8.reuse, R44, R33 ;  /* 0x0000002c086d7223 */ /* 0x041fe20000000021 */
[C---:B------:R-:W-:Y:S01]  /*cb50*/  FFMA R88, R8.reuse, R45, R88 ;  /* 0x0000002d08587223 */ /* 0x040fe20000000058 */
[----:B------:R-:W0:Y:S01]  /*cb60*/  LDS.128 R28, [R5+0x2f0] ;  /* 0x0002f000051c7984 */ /* 0x000e220000000c00 */
[C---:B------:R-:W-:Y:S01]  /*cb70*/  FFMA R82, R8.reuse, R46, R111 ;  /* 0x0000002e08527223 */ /* 0x040fe2000000006f */
[C---:B------:R-:W-:Y:S01]  /*cb80*/  FFMA R66, R8.reuse, R47, R110 ;  /* 0x0000002f08427223 */ /* 0x040fe2000000006e */
[C---:B--2---:R-:W-:Y:S01]  /*cb90*/  FFMA R65, R8.reuse, R48, R113 ;  /* 0x0000003008417223 */ /* 0x044fe20000000071 */
[C---:B------:R-:W-:Y:S01]  /*cba0*/  FFMA R64, R8.reuse, R49, R112 ;  /* 0x0000003108407223 */ /* 0x040fe20000000070 */
[C---:B------:R-:W-:Y:S01]  /*cbb0*/  FFMA R63, R8.reuse, R50, R115 ;  /* 0x00000032083f7223 */ /* 0x040fe20000000073 */
[----:B------:R-:W-:Y:S01]  /*cbc0*/  FFMA R8, R8, R51, R38 ;  /* 0x0000003308087223 */ /* 0x000fe20000000026 */
[----:B------:R-:W2:Y:S01]  /*cbd0*/  LDS.128 R32, [R5+0x370] ;  /* 0x0003700005207984 */ /* 0x000ea20000000c00 */
[C---:B---3--:R-:W-:Y:S01]  /*cbe0*/  FFMA R112, R12.reuse, R44, R37 ;  /* 0x0000002c0c707223 */ /* 0x048fe20000000025 */
[----:B------:R-:W-:-:S02]  /*cbf0*/  FFMA R110, R12, R45, R36 ;  /* 0x0000002d0c6e7223 */ /* 0x000fc40000000024 */
[----:B------:R3:W2:Y:S01]  /*cc00*/  LDS.128 R36, [R5+0x3f0] ;  /* 0x0003f00005247984 */ /* 0x0006a20000000c00 */
[----:B------:R-:W-:Y:S01]  /*cc10*/  FFMA R74, R12, R49, R114 ;  /* 0x000000310c4a7223 */ /* 0x000fe20000000072 */
[----:B------:R-:W-:Y:S01]  /*cc20*/  FFMA R102, R59, R67, R42 ;  /* 0x000000433b667223 */ /* 0x000fe2000000002a */
[C---:B-1----:R-:W-:Y:S01]  /*cc30*/  FFMA R122, R16.reuse, R44, R41 ;  /* 0x0000002c107a7223 */ /* 0x042fe20000000029 */
[----:B------:R-:W-:Y:S02]  /*cc40*/  FFMA R114, R16, R45, R40 ;  /* 0x0000002d10727223 */ /* 0x000fe40000000028 */
[----:B------:R-:W1:Y:S01]  /*cc50*/  LDS.128 R40, [R53+0xe80] ;  /* 0x000e800035287984 */ /* 0x000e620000000c00 */
[CC--:B------:R-:W-:Y:S01]  /*cc60*/  FFMA R76, R12.reuse, R47.reuse, R90 ;  /* 0x0000002f0c4c7223 */ /* 0x0c0fe2000000005a */
        /* <DEDUP_REMOVED lines=9> */
[----:B----4-:R-:W-:Y:S01]  /*cd00*/  FFMA R120, R20, R45, R68 ;  /* 0x0000002d14787223 */ /* 0x010fe20000000044 */
[----:B------:R-:W-:Y:S01]  /*cd10*/  FFMA R12, R12, R51, R116 ;  /* 0x000000330c0c7223 */ /* 0x000fe20000000074 */
[C---:B------:R-:W-:Y:S01]  /*cd20*/  FFMA R118, R20.reuse, R44, R77 ;  /* 0x0000002c14767223 */ /* 0x040fe2000000004d */
[C---:B------:R-:W-:Y:S01]  /*cd30*/  FFMA R68, R20.reuse, R49, R86 ;  /* 0x0000003114447223 */ /* 0x040fe20000000056 */
[C---:B------:R-:W-:Y:S01]  /*cd40*/  FFMA R116, R20.reuse, R46, R79 ;  /* 0x0000002e14747223 */ /* 0x040fe2000000004f */
[CC--:B------:R-:W-:Y:S01]  /*cd50*/  FFMA R72, R20.reuse, R47.reuse, R72 ;  /* 0x0000002f14487223 */ /* 0x0c0fe20000000048 */
[C---:B---3--:R-:W-:Y:S01]  /*cd60*/  FFMA R5, R20.reuse, R48, R95 ;  /* 0x0000003014057223 */ /* 0x048fe2000000005f */
[----:B------:R-:W-:Y:S01]  /*cd70*/  FFMA R77, R20, R50, R93 ;  /* 0x00000032144d7223 */ /* 0x000fe2000000005d */
[----:B-----5:R-:W-:Y:S01]  /*cd80*/  FFMA R86, R24, R47, R70 ;  /* 0x0000002f18567223 */ /* 0x020fe20000000046 */
[----:B------:R-:W-:Y:S01]  /*cd90*/  FFMA R20, R20, R51, R94 ;  /* 0x0000003314147223 */ /* 0x000fe2000000005e */
[----:B------:R-:W-:Y:S01]  /*cda0*/  FFMA R70, R24, R49, R92 ;  /* 0x0000003118467223 */ /* 0x000fe2000000005c */
[C---:B0-----:R-:W-:Y:S01]  /*cdb0*/  FFMA R130, R28.reuse, R47, R62 ;  /* 0x0000002f1c827223 */ /* 0x041fe2000000003e */
[----:B------:R-:W-:Y:S01]  /*cdc0*/  FFMA R62, R28, R49, R98 ;  /* 0x000000311c3e7223 */ /* 0x000fe20000000062 */
[C---:B------:R-:W-:Y:S01]  /*cdd0*/  FFMA R94, R24.reuse, R44, R73 ;  /* 0x0000002c185e7223 */ /* 0x040fe20000000049 */
[----:B------:R-:W-:Y:S01]  /*cde0*/  FFMA R126, R24, R46, R75 ;  /* 0x0000002e187e7223 */ /* 0x000fe2000000004b */
[C---:B------:R-:W-:Y:S01]  /*cdf0*/  FFMA R92, R28.reuse, R44, R69 ;  /* 0x0000002c1c5c7223 */ /* 0x040fe20000000045 */
[----:B------:R-:W-:Y:S01]  /*ce00*/  FFMA R128, R28, R46, R71 ;  /* 0x0000002e1c807223 */ /* 0x000fe20000000047 */
[C---:B--2---:R-:W-:Y:S01]  /*ce10*/  FFMA R98, R32.reuse, R44, R57 ;  /* 0x0000002c20627223 */ /* 0x044fe20000000039 */
        /* <DEDUP_REMOVED lines=16> */
[----:B-1----:R-:W-:Y:S01]  /*cf20*/  FFMA R91, R40, R37, R44 ;  /* 0x00000025285b7223 */ /* 0x002fe2000000002c */
[----:B------:R-:W-:Y:S01]  /*cf30*/  FFMA R147, R37, R42, R46 ;  /* 0x0000002a25937223 */ /* 0x000fe2000000002e */
[----:B------:R-:W0:Y:S04]  /*cf40*/  LDS.128 R56, [R53+0xe90] ;  /* 0x000e900035387984 */ /* 0x000e280000000c00 */
        /* <DEDUP_REMOVED lines=37> */
[C---:B------:R-:W-:Y:S01]  /*d1a0*/  FFMA R99, R36.reuse, R48, R99 ;  /* 0x0000003024637223 */ /* 0x040fe20000000063 */
[----:B------:R-:W-:Y:S01]  /*d1b0*/  FFMA R97, R36, R50, R97 ;  /* 0x0000003224617223 */ /* 0x000fe20000000061 */
[----:B0-----:R-:W-:Y:S01]  /*d1c0*/  FFMA R149, R56, R21, R5 ;  /* 0x0000001538957223 */ /* 0x001fe20000000005 */
[C---:B-1----:R-:W-:Y:S01]  /*d1d0*/  FFMA R66, R44.reuse, R18, R49 ;  /* 0x000000122c427223 */ /* 0x042fe20000000031 */
[C---:B------:R-:W-:Y:S01]  /*d1e0*/  FFMA R76, R44.reuse, R22, R51 ;  /* 0x000000162c4c7223 */ /* 0x040fe20000000033 */
[----:B------:R-:W-:Y:S01]  /*d1f0*/  FFMA R5, R33, R57, R52 ;  /* 0x0000003921057223 */ /* 0x000fe20000000034 */
[----:B------:R-:W-:Y:S01]  /*d200*/  FFMA R92, R44, R26, R55 ;  /* 0x0000001a2c5c7223 */ /* 0x000fe20000000037 */
[----:B------:R-:W0:Y:S04]  /*d210*/  LDS.128 R48, [R53+0xf80] ;  /* 0x000f800035307984 */ /* 0x000e280000000c00 */
[----:B------:R-:W1:Y:S01]  /*d220*/  LDS.128 R52, [R53+0xf90] ;  /* 0x000f900035347984 */ /* 0x000e620000000c00 */
        /* <DEDUP_REMOVED lines=23> */
[CC--:B------:R-:W-:Y:S01]  /*d3a0*/  FFMA R71, R29.reuse, R58.reuse, R71 ;  /* 0x0000003a1d477223 */ /* 0x0c0fe20000000047 */
[-C--:B------:R-:W-:Y:S01]  /*d3b0*/  FFMA R28, R29, R59.reuse, R28 ;  /* 0x0000003b1d1c7223 */ /* 0x080fe2000000001c */
[CC--:B------:R-:W-:Y:S01]  /*d3c0*/  FFMA R61, R33.reuse, R58.reuse, R61 ;  /* 0x0000003a213d7223 */ /* 0x0c0fe2000000003d */
[-C--:B------:R-:W-:Y:S01]  /*d3d0*/  FFMA R32, R33, R59.reuse, R32 ;  /* 0x0000003b21207223 */ /* 0x080fe20000000020 */
        /* <DEDUP_REMOVED lines=19> */
[----:B------:R-:W-:Y:S01]  /*d510*/  FFMA R62, R14, R47, R115 ;  /* 0x0000002f0e3e7223 */ /* 0x000fe20000000073 */
[----:B--2---:R-:W-:Y:S01]  /*d520*/  FFMA R145, R40, R10, R145 ;  /* 0x0000000a28917223 */ /* 0x004fe20000000091 */
        /* <DEDUP_REMOVED lines=31> */
[CC--:B------:R-:W-:Y:S01]  /*d720*/  FFMA R71, R30.reuse, R42.reuse, R71 ;  /* 0x0000002a1e477223 */ /* 0x0c0fe20000000047 */
[-C--:B------:R-:W-:Y:S01]  /*d730*/  FFMA R118, R30, R43.reuse, R28 ;  /* 0x0000002b1e767223 */ /* 0x080fe2000000001c */
[CC--:B------:R-:W-:Y:S01]  /*d740*/  FFMA R61, R34.reuse, R42.reuse, R61 ;  /* 0x0000002a223d7223 */ /* 0x0c0fe2000000003d */
[-C--:B------:R-:W-:Y:S01]  /*d750*/  FFMA R130, R34, R43.reuse, R32 ;  /* 0x0000002b22827223 */ /* 0x080fe20000000020 */
[C---:B------:R-:W-:Y:S01]  /*d760*/  FFMA R101, R38.reuse, R42, R97 ;  /* 0x0000002a26657223 */ /* 0x040fe20000000061 */
[----:B------:R-:W-:Y:S01]  /*d770*/  FFMA R108, R38, R43, R108 ;  /* 0x0000002b266c7223 */ /* 0x000fe2000000006c */
[----:B------:R-:W-:Y:S01]  /*d780*/  FFMA R69, R40, R30, R69 ;  /* 0x0000001e28457223 */ /* 0x000fe20000000045 */
[-C--:B------:R-:W-:Y:S01]  /*d790*/  FFMA R116, R30, R41.reuse, R25 ;  /* 0x000000291e747223 */ /* 0x080fe20000000019 */
[----:B------:R-:W-:Y:S01]  /*d7a0*/  FFMA R79, R40, R34, R79 ;  /* 0x00000022284f7223 */ /* 0x000fe2000000004f */
[-C--:B------:R-:W-:Y:S01]  /*d7b0*/  FFMA R128, R34, R41.reuse, R5 ;  /* 0x0000002922807223 */ /* 0x080fe20000000005 */
[----:B------:R-:W-:Y:S01]  /*d7c0*/  FFMA R65, R40, R38, R99 ;  /* 0x0000002628417223 */ /* 0x000fe20000000063 */
[----:B------:R-:W-:Y:S01]  /*d7d0*/  FFMA R140, R38, R41, R57 ;  /* 0x00000029268c7223 */ /* 0x000fe20000000039 */
[C---:B0-----:R-:W-:Y:S01]  /*d7e0*/  FFMA R47, R48.reuse, R11, R109 ;  /* 0x0000000b302f7223 */ /* 0x041fe2000000006d */
[----:B------:R-:W-:Y:S01]  /*d7f0*/  FFMA R43, R48, R15, R56 ;  /* 0x0000000f302b7223 */ /* 0x000fe20000000038 */
[-C--:B------:R-:W-:Y:S01]  /*d800*/  FFMA R20, R11, R49.reuse, R6 ;  /* 0x000000310b147223 */ /* 0x080fe20000000006 */
[----:B------:R-:W-:Y:S01]  /*d810*/  FFMA R18, R15, R49, R58 ;  /* 0x000000310f127223 */ /* 0x000fe2000000003a */
[-C--:B------:R-:W-:Y:S01]  /*d820*/  FFMA R85, R11, R50.reuse, R36 ;  /* 0x000000320b557223 */ /* 0x080fe20000000024 */
[----:B------:R-:W-:Y:S01]  /*d830*/  FFMA R45, R15, R50, R60 ;  /* 0x000000320f2d7223 */ /* 0x000fe2000000003c */
[-C--:B------:R-:W-:Y:S01]  /*d840*/  FFMA R44, R11, R51.reuse, R44 ;  /* 0x000000330b2c7223 */ /* 0x080fe2000000002c */
[----:B------:R-:W-:Y:S01]  /*d850*/  FFMA R32, R15, R51, R62 ;  /* 0x000000330f207223 */ /* 0x000fe2000000003e */
[C---:B-1----:R-:W-:Y:S01]  /*d860*/  FFMA R87, R52.reuse, R11, R145 ;  /* 0x0000000b34577223 */ /* 0x042fe20000000091 */
        /* <DEDUP_REMOVED lines=55> */
[----:B------:R-:W-:Y:S06]  /*dbe0*/  BAR.SYNC.DEFER_BLOCKING 0x0 ;  /* 0x0000000000007b1d */ /* 0x000fec0000010000 */
[----:B------:R-:W-:Y:S05]  /*dbf0*/  @!P0 BRA `(.L_x_3) ;  /* 0x000000ec00d08947 */ /* 0x000fea0003800000 */
[----:B------:R-:W0:Y:S01]  /*dc00*/  LDCU UR39, c[0x0][0x398] ;  /* 0x00007300ff2777ac */ /* 0x000e220008000800 */
[----:B------:R-:W-:-:S05]  /*dc10*/  UMOV UR4, 0x1 ;  /* 0x0000000100047882 */ /* 0x000fca0000000000 */
.L_x_4:
[----:B------:R-:W1:Y:S01]  /*dc20*/  LDC R76, c[0x0][0x3a0] ;  /* 0x0000e800ff4c7b82 */ /* 0x000e620000000800 */
[----:B------:R-:W-:Y:S01]  /*dc30*/  USHF.L.U32 UR5, UR4, 0x5, URZ ;  /* 0x0000000504057899 */ /* 0x000fe200080006ff */
[----:B------:R-:W-:-:S03]  /*dc40*/  HFMA2 R67, -RZ, RZ, 0, 0 ;  /* 0x00000000ff437431 */ /* 0x000fc600000001ff */
[----:B------:R-:W-:Y:S02]  /*dc50*/  UIADD3 UR8, UPT, UPT, UR5, 0x1, URZ ;  /* 0x0000000105087890 */ /* 0x000fe4000fffe0ff */
[----:B------:R-:W-:Y:S02]  /*dc60*/  UIADD3 UR9, UPT, UPT, UR5, 0x2, URZ ;  /* 0x0000000205097890 */ /* 0x000fe4000fffe0ff */
[----:B------:R-:W-:Y:S02]  /*dc70*/  UIADD3 UR10, UPT, UPT, UR5, 0x3, URZ ;  /* 0x00000003050a7890 */ /* 0x000fe4000fffe0ff */
[C---:B-1----:R-:W-:Y:S02]  /*dc80*/  ISETP.LE.AND P0, PT, R76.reuse, UR5, PT ;  /* 0x000000054c007c0c */ /* 0x042fe4000bf03270 */
[----:B------:R-:W-:Y:S02]  /*dc90*/  ISETP.LE.AND P2, PT, R76, UR8, PT ;  /* 0x000000084c007c0c */ /* 0x000fe4000bf43270 */
[----:B0-----:R-:W-:-:S02]  /*dca0*/  ISETP.GE.OR P1, PT, R3, UR39, P0 ;  /* 0x0000002703007c0c */ /* 0x001fc40008726670 */
[C---:B------:R-:W-:Y:S02]  /*dcb0*/  ISETP.GE.OR P0, PT, R4.reuse, UR39, P0 ;  /* 0x0000002704007c0c */ /* 0x040fe40008706670 */
[----:B------:R-:W-:Y:S02]  /*dcc0*/  ISETP.LT.AND P5, PT, R3, UR39, !P2 ;  /* 0x0000002703007c0c */ /* 0x000fe4000d7a1270 */
[----:B------:R-:W-:Y:S02]  /*dcd0*/  ISETP.LT.AND P2, PT, R4, UR39, !P2 ;  /* 0x0000002704007c0c */ /* 0x000fe4000d741270 */
[----:B------:R-:W-:-:S04]  /*dce0*/  ISETP.LE.AND P3, PT, R76, UR9, PT ;  /* 0x000000094c007c0c */ /* 0x000fc8000bf63270 */
[C---:B------:R-:W-:Y:S01]  /*dcf0*/  ISETP.LT.AND P4, PT, R3.reuse, UR39, !P3 ;  /* 0x0000002703007c0c */ /* 0x040fe2000df81270 */
[----:B------:R-:W0:Y:S01]  /*dd00*/  @!P1 LDC.64 R62, c[0x0][0x380] ;  /* 0x0000e000ff3e9b82 */ /* 0x000e220000000a00 */
[CC--:B------:R-:W-:Y:S02]  /*dd10*/  @!P1 IMAD R53, R3.reuse, R76.reuse, UR5 ;  /* 0x0000000503359e24 */ /* 0x0c0fe4000f8e024c */
[CC--:B------:R-:W-:Y:S02]  /*dd20*/  @!P0 IMAD R39, R3.reuse, R76.reuse, R76 ;  /* 0x0000004c03278224 */ /* 0x0c0fe400078e024c */
[----:B------:R-:W-:-:S03]  /*dd30*/  @P5 IMAD R59, R3, R76, RZ ;  /* 0x0000004c033b5224 */ /* 0x000fc600078e02ff */
[----:B------:R-:W1:Y:S01]  /*dd40*/  @!P0 LDC.64 R60, c[0x0][0x380] ;  /* 0x0000e000ff3c8b82 */ /* 0x000e620000000a00 */
[----:B------:R-:W-:-:S07]  /*dd50*/  @!P0 IADD3 R39, PT, PT, R39, UR5, RZ ;  /* 0x0000000527278c10 */ /* 0x000fce000fffe0ff */
[----:B------:R-:W2:Y:S01]  /*dd60*/  @P5 LDC.64 R54, c[0x0][0x380] ;  /* 0x0000e000ff365b82 */ /* 0x000ea20000000a00 */
[----:B0-----:R-:W-:-:S07]  /*dd70*/  @!P1 IMAD.WIDE.U32 R62, R53, 0x4, R62 ;  /* 0x00000004353e9825 */ /* 0x001fce00078e003e */
[----:B------:R-:W0:Y:S01]  /*dd80*/  @P4 LDC.64 R56, c[0x0][0x380] ;  /* 0x0000e000ff384b82 */ /* 0x000e220000000a00 */
[----:B------:R3:W4:Y:S01]  /*dd90*/  @!P1 LDG.E R67, desc[UR6][R62.64] ;  /* 0x000000063e439981 */ /* 0x000722000c1e1900 */
[----:B-1----:R-:W-:-:S06]  /*dda0*/  @!P0 IMAD.WIDE.U32 R60, R39, 0x4, R60 ;  /* 0x00000004273c8825 */ /* 0x002fcc00078e003c */
[----:B------:R-:W1:Y:S01]  /*ddb0*/  @P2 LDC.64 R52, c[0x0][0x380] ;  /* 0x0000e000ff342b82 */ /* 0x000e620000000a00 */
[----:B------:R-:W-:Y:S02]  /*ddc0*/  MOV R39, RZ ;  /* 0x000000ff00277202 */ /* 0x000fe40000000f00 */
[----:B------:R-:W-:Y:S02]  /*ddd0*/  ISETP.LT.AND P1, PT, R4, UR39, !P3 ;  /* 0x0000002704007c0c */ /* 0x000fe4000df21270 */
[----:B------:R-:W-:Y:S02]  /*dde0*/  @P5 IADD3 R59, P3, PT, R59, UR5, RZ ;  /* 0x000000053b3b5c10 */ /* 0x000fe4000ff7e0ff */
[----:B------:R5:W4:Y:S02]  /*ddf0*/  @!P0 LDG.E R39, desc[UR6][R60.64] ;  /* 0x000000063c278981 */ /* 0x000b24000c1e1900 */
[----:B------:R-:W-:Y:S02]  /*de00*/  @P5 IADD3.X R64, PT, PT, RZ, RZ, RZ, P3, !PT ;  /* 0x000000ffff405210 */ /* 0x000fe40001ffe4ff */
[----:B--2---:R-:W-:Y:S01]  /*de10*/  @P5 LEA R58, P3, R59, R54, 0x2 ;  /* 0x000000363b3a5211 */ /* 0x004fe200078610ff */
[----:B------:R-:W-:Y:S01]  /*de20*/  @P2 IMAD R54, R3, R76, R76 ;  /* 0x0000004c03362224 */ /* 0x000fe200078e024c */
[----:B------:R-:W-:-:S02]  /*de30*/  ISETP.LE.AND P0, PT, R76, UR10, PT ;  /* 0x0000000a4c007c0c */ /* 0x000fc4000bf03270 */
[----:B------:R-:W-:Y:S02]  /*de40*/  @P5 LEA.HI.X R59, R59, R55, R64, 0x2, P3 ;  /* 0x000000373b3b5211 */ /* 0x000fe400018f1440 */
[C---:B------:R-:W-:Y:S02]  /*de50*/  ISETP.LT.AND P3, PT, R3.reuse, UR39, !P0 ;  /* 0x0000002703007c0c */ /* 0x040fe4000c761270 */
[----:B---3--:R-:W-:Y:S02]  /*de60*/  @P2 IADD3 R62, P6, PT, R54, UR5, RZ ;  /* 0x00000005363e2c10 */ /* 0x008fe4000ffde0ff */
[----:B------:R-:W2:Y:S01]  /*de70*/  @P1 LDC.64 R54, c[0x0][0x380] ;  /* 0x0000e000ff361b82 */ /* 0x000ea20000000a00 */
[CC--:B------:R-:W-:Y:S01]  /*de80*/  @P4 IMAD R63, R3.reuse, R76.reuse, RZ ;  /* 0x0000004c033f4224 */ /* 0x0c0fe200078e02ff */
[----:B-----5:R-:W-:Y:S01]  /*de90*/  @P2 IADD3.X R60, PT, PT, RZ, RZ, RZ, P6, !PT ;  /* 0x000000ffff3c2210 */ /* 0x020fe200037fe4ff */
[----:B------:R-:W-:Y:S01]  /*dea0*/  @P1 IMAD R64, R3, R76, R76 ;  /* 0x0000004c03401224 */ /* 0x000fe200078e024c */
[----:B-1----:R-:W-:Y:S01]  /*deb0*/  @P2 LEA R52, P6, R62, R52, 0x2 ;  /* 0x000000343e342211 */ /* 0x002fe200078c10ff */
[----:B------:R-:W3:Y:S01]  /*dec0*/  @P5 LDG.E R59, desc[UR6][R58.64+0x4] ;  /* 0x000004063a3b5981 */ /* 0x000ee2000c1e1900 */
[----:B------:R-:W-:-:S02]  /*ded0*/  ISETP.LT.AND P0, PT, R4, UR39, !P0 ;  /* 0x0000002704007c0c */ /* 0x000fc4000c701270 */
[----:B------:R-:W-:Y:S02]  /*dee0*/  @P2 LEA.HI.X R53, R62, R53, R60, 0x2, P6 ;  /* 0x000000353e352211 */ /* 0x000fe400030f143c */
[----:B------:R-:W-:Y:S01]  /*def0*/  @P4 IADD3 R4, P6, PT, R63, UR5, RZ ;  /* 0x000000053f044c10 */ /* 0x000fe2000ffde0ff */
[----:B------:R-:W1:Y:S03]  /*df00*/  @P3 LDC.64 R60, c[0x0][0x380] ;  /* 0x0000e000ff3c3b82 */ /* 0x000e660000000a00 */
[----:B------:R-:W-:Y:S01]  /*df10*/  @P4 IADD3.X R62, PT, PT, RZ, RZ, RZ, P6, !PT ;  /* 0x000000ffff3e4210 */ /* 0x000fe200037fe4ff */
[----:B------:R-:W-:Y:S01]  /*df20*/  @P3 IMAD R66, R3, R76, RZ ;  /* 0x0000004c03423224 */ /* 0x000fe200078e02ff */
[C---:B0-----:R-:W-:Y:S01]  /*df30*/  @P4 LEA R56, P6, R4.reuse, R56, 0x2 ;  /* 0x0000003804384211 */ /* 0x041fe200078c10ff */
[----:B------:R-:W5:Y:S03]  /*df40*/  @P2 LDG.E R53, desc[UR6][R52.64+0x4] ;  /* 0x0000040634352981 */ /* 0x000f66000c1e1900 */
[----:B------:R-:W-:-:S02]  /*df50*/  @P4 LEA.HI.X R57, R4, R57, R62, 0x2, P6 ;  /* 0x0000003904394211 */ /* 0x000fc400030f143e */
[----:B------:R-:W-:Y:S01]  /*df60*/  @P1 IADD3 R4, P6, PT, R64, UR5, RZ ;  /* 0x0000000540041c10 */ /* 0x000fe2000ffde0ff */
[----:B------:R-:W0:Y:S03]  /*df70*/  @P0 LDC.64 R62, c[0x0][0x380] ;  /* 0x0000e000ff3e0b82 */ /* 0x000e260000000a00 */
[----:B------:R-:W-:Y:S01]  /*df80*/  @P1 IADD3.X R65, PT, PT, RZ, RZ, RZ, P6, !PT ;  /* 0x000000ffff411210 */ /* 0x000fe200037fe4ff */
[----:B------:R0:W5:Y:S01]  /*df90*/  @P4 LDG.E R57, desc[UR6][R56.64+0x8] ;  /* 0x0000080638394981 */ /* 0x000162000c1e1900 */
[----:B--2---:R-:W-:-:S04]  /*dfa0*/  @P1 LEA R64, P6, R4, R54, 0x2 ;  /* 0x0000003604401211 */ /* 0x004fc800078c10ff */
[----:B------:R-:W-:Y:S02]  /*dfb0*/  @P1 LEA.HI.X R65, R4, R55, R65, 0x2, P6 ;  /* 0x0000003704411211 */ /* 0x000fe400030f1441 */
[----:B------:R-:W-:Y:S01]  /*dfc0*/  @P3 IADD3 R4, P6, PT, R66, UR5, RZ ;  /* 0x0000000542043c10 */ /* 0x000fe2000ffde0ff */
[----:B------:R-:W-:-:S03]  /*dfd0*/  @P0 IMAD R54, R3, R76, R76 ;  /* 0x0000004c03360224 */ /* 0x000fc600078e024c */
[----:B------:R-:W-:Y:S01]  /*dfe0*/  @P3 IADD3.X R3, PT, PT, RZ, RZ, RZ, P6, !PT ;  /* 0x000000ffff033210 */ /* 0x000fe200037fe4ff */
[----:B------:R-:W2:Y:S01]  /*dff0*/  @P1 LDG.E R65, desc[UR6][R64.64+0x8] ;  /* 0x0000080640411981 */ /* 0x000ea2000c1e1900 */
[----:B-1----:R-:W-:-:S04]  /*e000*/  @P3 LEA R60, P6, R4, R60, 0x2 ;  /* 0x0000003c043c3211 */ /* 0x002fc800078c10ff */
[----:B------:R-:W-:Y:S02]  /*e010*/  @P3 LEA.HI.X R61, R4, R61, R3, 0x2, P6 ;  /* 0x0000003d043d3211 */ /* 0x000fe400030f1403 */
[----:B------:R-:W-:-:S04]  /*e020*/  @P0 IADD3 R54, P6, PT, R54, UR5, RZ ;  /* 0x0000000536360c10 */ /* 0x000fc8000ffde0ff */
[----:B------:R-:W-:Y:S01]  /*e030*/  @P0 IADD3.X R3, PT, PT, RZ, RZ, RZ, P6, !PT ;  /* 0x000000ffff030210 */ /* 0x000fe200037fe4ff */
[----:B------:R-:W2:Y:S01]  /*e040*/  @P3 LDG.E R61, desc[UR6][R60.64+0xc] ;  /* 0x00000c063c3d3981 */ /* 0x000ea2000c1e1900 */
[----:B0-----:R-:W-:-:S04]  /*e050*/  @P0 LEA R62, P6, R54, R62, 0x2 ;  /* 0x0000003e363e0211 */ /* 0x001fc800078c10ff */
[----:B------:R-:W-:-:S06]  /*e060*/  @P0 LEA.HI.X R63, R54, R63, R3, 0x2, P6 ;  /* 0x0000003f363f0211 */ /* 0x000fcc00030f1403 */
[----:B------:R-:W2:Y:S01]  /*e070*/  @P0 LDG.E R63, desc[UR6][R62.64+0xc] ;  /* 0x00000c063e3f0981 */ /* 0x000ea2000c1e1900 */
[----:B------:R-:W0:Y:S01]  /*e080*/  S2R R54, SR_TID.Y ;  /* 0x0000000000367919 */ /* 0x000e220000002200 */
[----:B------:R-:W0:Y:S01]  /*e090*/  S2R R56, SR_TID.X ;  /* 0x0000000000387919 */ /* 0x000e220000002100 */
[----:B------:R-:W1:Y:S01]  /*e0a0*/  @!P2 S2R R4, SR_CgaCtaId ;  /* 0x000000000004a919 */ /* 0x000e620000008800 */
[----:B------:R-:W3:Y:S01]  /*e0b0*/  S2R R71, SR_CTAID.Y ;  /* 0x0000000000477919 */ /* 0x000ee20000002600 */
[----:B------:R-:W1:Y:S01]  /*e0c0*/  @!P4 S2R R55, SR_CgaCtaId ;  /* 0x000000000037c919 */ /* 0x000e620000008800 */
[----:B------:R-:W1:Y:S01]  /*e0d0*/  @!P1 S2R R69, SR_CgaCtaId ;  /* 0x0000000000459919 */ /* 0x000e620000008800 */
[----:B------:R-:W-:Y:S01]  /*e0e0*/  @!P2 MOV R3, 0x400 ;  /* 0x000004000003a802 */ /* 0x000fe20000000f00 */
[----:B------:R-:W-:Y:S01]  /*e0f0*/  UIADD3 UR11, UPT, UPT, UR5, 0x4, URZ ;  /* 0x00000004050b7890 */ /* 0x000fe2000fffe0ff */
[----:B------:R-:W5:Y:S01]  /*e100*/  @!P3 S2R R52, SR_CgaCtaId ;  /* 0x000000000034b919 */ /* 0x000f620000008800 */
[----:B------:R-:W5:Y:S01]  /*e110*/  @!P0 S2R R58, SR_CgaCtaId ;  /* 0x00000000003a8919 */ /* 0x000f620000008800 */
[----:B0-----:R-:W-:Y:S01]  /*e120*/  LEA R77, R54, R56, 0x2 ;  /* 0x00000038364d7211 */ /* 0x001fe200078e10ff */
[----:B------:R-:W-:Y:S01]  /*e130*/  @!P5 STS [R0+0x4], RZ ;  /* 0x000004ff0000d388 */ /* 0x000fe20000000800 */
[----:B-1----:R-:W-:-:S02]  /*e140*/  @!P2 LEA R3, R4, R3, 0x18 ;  /* 0x000000030403a211 */ /* 0x002fc400078ec0ff */
[----:B------:R-:W-:Y:S02]  /*e150*/  SHF.L.U32 R114, R77, 0x1, RZ ;  /* 0x000000014d727819 */ /* 0x000fe400000006ff */
[----:B------:R-:W-:-:S04]  /*e160*/  @!P4 MOV R4, 0x400 ;  /* 0x000004000004c802 */ /* 0x000fc80000000f00 */
[----:B------:R-:W-:Y:S02]  /*e170*/  @!P4 LEA R55, R55, R4, 0x18 ;  /* 0x000000043737c211 */ /* 0x000fe400078ec0ff */
[----:B------:R-:W-:-:S04]  /*e180*/  @!P1 MOV R4, 0x400 ;  /* 0x0000040000049802 */ /* 0x000fc80000000f00 */
[----:B------:R-:W-:Y:S01]  /*e190*/  @!P1 LEA R69, R69, R4, 0x18 ;  /* 0x0000000445459211 */ /* 0x000fe200078ec0ff */
[----:B------:R-:W-:Y:S02]  /*e1a0*/  UIADD3 UR12, UPT, UPT, UR5, 0x5, URZ ;  /* 0x00000005050c7890 */ /* 0x000fe4000fffe0ff */
[----:B------:R-:W-:Y:S02]  /*e1b0*/  UIADD3 UR13, UPT, UPT, UR5, 0x6, URZ ;  /* 0x00000006050d7890 */ /* 0x000fe4000fffe0ff */
[----:B------:R-:W-:Y:S01]  /*e1c0*/  UIADD3 UR14, UPT, UPT, UR5, 0x7, URZ ;  /* 0x00000007050e7890 */ /* 0x000fe2000fffe0ff */
[----:B----4-:R-:W-:Y:S04]  /*e1d0*/  STS [R0], R67 ;  /* 0x0000004300007388 */ /* 0x010fe80000000800 */
[----:B------:R-:W-:Y:S04]  /*e1e0*/  STS [R0+0x80], R39 ;  /* 0x0000802700007388 */ /* 0x000fe80000000800 */
[----:B---3--:R0:W-:Y:S01]  /*e1f0*/  @P5 STS [R0+0x4], R59 ;  /* 0x0000043b00005388 */ /* 0x0081e20000000800 */
[----:B------:R-:W-:-:S02]  /*e200*/  ISETP.LE.AND P5, PT, R76, UR11, PT ;  /* 0x0000000b4c007c0c */ /* 0x000fc4000bfa3270 */
[----:B0-----:R-:W-:Y:S02]  /*e210*/  @!P2 LEA R0, R114, R3, 0x7 ;  /* 0x000000037200a211 */ /* 0x001fe400078e38ff */
[----:B------:R-:W-:-:S04]  /*e220*/  LEA R3, R71, R114, 0x5 ;  /* 0x0000007247037211 */ /* 0x000fc800078e28ff */
[C---:B------:R-:W-:Y:S01]  /*e230*/  ISETP.LT.AND P6, PT, R3.reuse, UR39, !P5 ;  /* 0x0000002703007c0c */ /* 0x040fe2000efc1270 */
[----:B------:R-:W-:Y:S01]  /*e240*/  @!P2 STS [R0+0x84], RZ ;  /* 0x000084ff0000a388 */ /* 0x000fe20000000800 */
[----:B------:R-:W-:-:S03]  /*e250*/  IADD3 R4, PT, PT, R3, 0x1, RZ ;  /* 0x0000000103047810 */ /* 0x000fc60007ffe0ff */
[----:B-----5:R0:W-:Y:S01]  /*e260*/  @P2 STS [R0+0x84], R53 ;  /* 0x0000843500002388 */ /* 0x0201e20000000800 */
[----:B------:R-:W-:Y:S02]  /*e270*/  ISETP.LT.AND P5, PT, R4, UR39, !P5 ;  /* 0x0000002704007c0c */ /* 0x000fe4000efa1270 */
[----:B------:R-:W-:-:S05]  /*e280*/  @!P3 MOV R39, 0x400 ;  /* 0x000004000027b802 */ /* 0x000fca0000000f00 */
[----:B------:R-:W1:Y:S01]  /*e290*/  @P6 LDC.64 R106, c[0x0][0x380] ;  /* 0x0000e000ff6a6b82 */ /* 0x000e620000000a00 */
[----:B0-----:R-:W-:-:S05]  /*e2a0*/  @!P4 LEA R0, R114, R55, 0x7 ;  /* 0x000000377200c211 */ /* 0x001fca00078e38ff */
[----:B------:R-:W-:Y:S01]  /*e2b0*/  @!P4 STS [R0+0x8], RZ ;  /* 0x000008ff0000c388 */ /* 0x000fe20000000800 */
[----:B------:R-:W-:Y:S01]  /*e2c0*/  @!P0 MOV R53, 0x400 ;  /* 0x0000040000358802 */ /* 0x000fe20000000f00 */
[----:B------:R-:W0:Y:S02]  /*e2d0*/  @P5 LDC.64 R104, c[0x0][0x380] ;  /* 0x0000e000ff685b82 */ /* 0x000e240000000a00 */
[----:B------:R3:W-:Y:S01]  /*e2e0*/  @P4 STS [R0+0x8], R57 ;  /* 0x0000083900004388 */ /* 0x0007e20000000800 */
[----:B------:R-:W-:Y:S02]  /*e2f0*/  ISETP.LE.AND P4, PT, R76, UR12, PT ;  /* 0x0000000c4c007c0c */ /* 0x000fe4000bf83270 */
[----:B------:R-:W-:Y:S02]  /*e300*/  @!P3 LEA R39, R52, R39, 0x18 ;  /* 0x000000273427b211 */ /* 0x000fe400078ec0ff */
[----:B---3--:R-:W-:-:S05]  /*e310*/  @!P1 LEA R0, R114, R69, 0x7 ;  /* 0x0000004572009211 */ /* 0x008fca00078e38ff */
[----:B------:R-:W-:Y:S01]  /*e320*/  @!P1 STS [R0+0x88], RZ ;  /* 0x000088ff00009388 */ /* 0x000fe20000000800 */
[----:B------:R-:W-:-:S03]  /*e330*/  @!P0 LEA R53, R58, R53, 0x18 ;  /* 0x000000353a358211 */ /* 0x000fc600078ec0ff */
[----:B--2---:R2:W-:Y:S01]  /*e340*/  @P1 STS [R0+0x88], R65 ;  /* 0x0000884100001388 */ /* 0x0045e20000000800 */
[C---:B------:R-:W-:Y:S02]  /*e350*/  ISETP.LT.AND P1, PT, R3.reuse, UR39, !P4 ;  /* 0x0000002703007c0c */ /* 0x040fe4000e721270 */
[C---:B------:R-:W-:Y:S02]  /*e360*/  @!P0 LEA R53, R114.reuse, R53, 0x7 ;  /* 0x0000003572358211 */ /* 0x040fe400078e38ff */
[----:B--2---:R-:W-:Y:S01]  /*e370*/  @!P3 LEA R0, R114, R39, 0x7 ;  /* 0x000000277200b211 */ /* 0x004fe200078e38ff */
[----:B------:R-:W-:Y:S01]  /*e380*/  @P6 IMAD R39, R3, R76, RZ ;  /* 0x0000004c03276224 */ /* 0x000fe200078e02ff */
[----:B------:R-:W-:-:S07]  /*e390*/  ISETP.LT.AND P4, PT, R4, UR39, !P4 ;  /* 0x0000002704007c0c */ /* 0x000fce000e781270 */
[----:B------:R-:W2:Y:S01]  /*e3a0*/  @P1 LDC.64 R82, c[0x0][0x380] ;  /* 0x0000e000ff521b82 */ /* 0x000ea20000000a00 */
[----:B------:R-:W-:Y:S04]  /*e3b0*/  @!P3 STS [R0+0xc], RZ ;  /* 0x00000cff0000b388 */ /* 0x000fe80000000800 */
[----:B------:R-:W-:Y:S04]  /*e3c0*/  @P3 STS [R0+0xc], R61 ;  /* 0x00000c3d00003388 */ /* 0x000fe80000000800 */
[----:B------:R-:W-:Y:S01]  /*e3d0*/  @!P0 STS [R53+0x8c], RZ ;  /* 0x00008cff35008388 */ /* 0x000fe20000000800 */
[----:B------:R-:W-:Y:S01]  /*e3e0*/  ISETP.LE.AND P2, PT, R76, UR13, PT ;  /* 0x0000000d4c007c0c */ /* 0x000fe2000bf43270 */
[----:B------:R-:W-:Y:S01]  /*e3f0*/  @P5 IMAD R55, R3, R76, R76 ;  /* 0x0000004c03375224 */ /* 0x000fe200078e024c */
[----:B------:R-:W3:Y:S01]  /*e400*/  @P4 LDC.64 R80, c[0x0][0x380] ;  /* 0x0000e000ff504b82 */ /* 0x000ee20000000a00 */
[----:B------:R4:W-:Y:S01]  /*e410*/  @P0 STS [R0+0x8c], R63 ;  /* 0x00008c3f00000388 */ /* 0x0009e20000000800 */
[----:B------:R-:W-:-:S04]  /*e420*/  @P6 IADD3 R39, P0, PT, R39, UR5, RZ ;  /* 0x0000000527276c10 */ /* 0x000fc8000ff1e0ff */
[----:B------:R-:W-:Y:S02]  /*e430*/  @P6 IADD3.X R52, PT, PT, RZ, RZ, RZ, P0, !PT ;  /* 0x000000ffff346210 */ /* 0x000fe400007fe4ff */
[----:B-1----:R-:W-:Y:S02]  /*e440*/  @P6 LEA R106, P3, R39, R106, 0x2 ;  /* 0x0000006a276a6211 */ /* 0x002fe400078610ff */
[----:B------:R-:W-:Y:S02]  /*e450*/  ISETP.LT.AND P0, PT, R3, UR39, !P2 ;  /* 0x0000002703007c0c */ /* 0x000fe4000d701270 */
[----:B------:R-:W-:Y:S02]  /*e460*/  @P6 LEA.HI.X R107, R39, R107, R52, 0x2, P3 ;  /* 0x0000006b276b6211 */ /* 0x000fe400018f1434 */
[----:B------:R-:W-:Y:S01]  /*e470*/  @P5 IADD3 R55, P3, PT, R55, UR5, RZ ;  /* 0x0000000537375c10 */ /* 0x000fe2000ff7e0ff */
[----:B------:R-:W-:-:S03]  /*e480*/  @P1 IMAD R39, R3, R76, RZ ;  /* 0x0000004c03271224 */ /* 0x000fc600078e02ff */
[----:B----4-:R-:W-:Y:S02]  /*e490*/  @P5 IADD3.X R0, PT, PT, RZ, RZ, RZ, P3, !PT ;  /* 0x000000ffff005210 */ /* 0x010fe40001ffe4ff */
[C---:B0-----:R-:W-:Y:S02]  /*e4a0*/  @P5 LEA R104, P3, R55.reuse, R104, 0x2 ;  /* 0x0000006837685211 */ /* 0x041fe400078610ff */
[----:B------:R-:W-:Y:S01]  /*e4b0*/  ISETP.LT.AND P2, PT, R4, UR39, !P2 ;  /* 0x0000002704007c0c */ /* 0x000fe2000d741270 */
[----:B------:R-:W0:Y:S01]  /*e4c0*/  @P0 LDC.64 R78, c[0x0][0x380] ;  /* 0x0000e000ff4e0b82 */ /* 0x000e220000000a00 */
[----:B------:R-:W-:Y:S02]  /*e4d0*/  @P5 LEA.HI.X R105, R55, R105, R0, 0x2, P3 ;  /* 0x0000006937695211 */ /* 0x000fe400018f1400 */
[----:B------:R-:W-:Y:S01]  /*e4e0*/  @P1 IADD3 R0, P3, PT, R39, UR5, RZ ;  /* 0x0000000527001c10 */ /* 0x000fe2000ff7e0ff */
[----:B------:R-:W-:-:S03]  /*e4f0*/  @P4 IMAD R57, R3, R76, R76 ;  /* 0x0000004c03394224 */ /* 0x000fc600078e024c */
[----:B------:R-:W-:Y:S02]  /*e500*/  @P1 IADD3.X R39, PT, PT, RZ, RZ, RZ, P3, !PT ;  /* 0x000000ffff271210 */ /* 0x000fe40001ffe4ff */
[----:B--2---:R-:W-:-:S03]  /*e510*/  @P1 LEA R82, P3, R0, R82, 0x2 ;  /* 0x0000005200521211 */ /* 0x004fc600078610ff */
[----:B------:R-:W1:Y:S01]  /*e520*/  @P2 LDC.64 R74, c[0x0][0x380] ;  /* 0x0000e000ff4a2b82 */ /* 0x000e620000000a00 */
[----:B------:R-:W-:Y:S02]  /*e530*/  @P1 LEA.HI.X R83, R0, R83, R39, 0x2, P3 ;  /* 0x0000005300531211 */ /* 0x000fe400018f1427 */
[----:B------:R-:W-:Y:S01]  /*e540*/  @P4 IADD3 R0, P3, PT, R57, UR5, RZ ;  /* 0x0000000539004c10 */ /* 0x000fe2000ff7e0ff */
[----:B------:R-:W-:-:S03]  /*e550*/  @P0 IMAD R57, R3, R76, RZ ;  /* 0x0000004c03390224 */ /* 0x000fc600078e02ff */
[----:B------:R-:W-:Y:S02]  /*e560*/  @P4 IADD3.X R39, PT, PT, RZ, RZ, RZ, P3, !PT ;  /* 0x000000ffff274210 */ /* 0x000fe40001ffe4ff */
[----:B---3--:R-:W-:-:S04]  /*e570*/  @P4 LEA R80, P3, R0, R80, 0x2 ;  /* 0x0000005000504211 */ /* 0x008fc800078610ff */
[----:B------:R-:W-:Y:S02]  /*e580*/  @P4 LEA.HI.X R81, R0, R81, R39, 0x2, P3 ;  /* 0x0000005100514211 */ /* 0x000fe400018f1427 */
[----:B------:R-:W-:Y:S01]  /*e590*/  @P0 IADD3 R0, P3, PT, R57, UR5, RZ ;  /* 0x0000000539000c10 */ /* 0x000fe2000ff7e0ff */
[----:B------:R-:W-:-:S03]  /*e5a0*/  @P2 IMAD R57, R3, R76, R76 ;  /* 0x0000004c03392224 */ /* 0x000fc600078e024c */
[----:B------:R-:W-:Y:S01]  /*e5b0*/  @P0 IADD3.X R39, PT, PT, RZ, RZ, RZ, P3, !PT ;  /* 0x000000ffff270210 */ /* 0x000fe20001ffe4ff */
[----:B------:R-:W-:Y:S01]  /*e5c0*/  UIADD3 UR15, UPT, UPT, UR5, 0x8, URZ ;  /* 0x00000008050f7890 */ /* 0x000fe2000fffe0ff */
[----:B0-----:R-:W-:Y:S02]  /*e5d0*/  @P0 LEA R78, P3, R0, R78, 0x2 ;  /* 0x0000004e004e0211 */ /* 0x001fe400078610ff */
[----:B------:R-:W-:Y:S01]  /*e5e0*/  LOP3.LUT R2, R2, 0xfffffffe, RZ, 0xc0, !PT ;  /* 0xfffffffe02027812 */ /* 0x000fe200078ec0ff */
[----:B------:R-:W-:Y:S01]  /*e5f0*/  UIADD3 UR16, UPT, UPT, UR5, 0x9, URZ ;  /* 0x0000000905107890 */ /* 0x000fe2000fffe0ff */
[----:B------:R-:W-:Y:S01]  /*e600*/  @P0 LEA.HI.X R79, R0, R79, R39, 0x2, P3 ;  /* 0x0000004f004f0211 */ /* 0x000fe200018f1427 */
[----:B------:R-:W-:Y:S02]  /*e610*/  UIADD3 UR17, UPT, UPT, UR5, 0xa, URZ ;  /* 0x0000000a05117890 */ /* 0x000fe4000fffe0ff */
[----:B------:R-:W-:Y:S01]  /*e620*/  @P2 IADD3 R0, P3, PT, R57, UR5, RZ ;  /* 0x0000000539002c10 */ /* 0x000fe2000ff7e0ff */
[----:B------:R-:W-:Y:S01]  /*e630*/  UIADD3 UR18, UPT, UPT, UR5, 0xb, URZ ;  /* 0x0000000b05127890 */ /* 0x000fe2000fffe0ff */
[----:B------:R-:W-:Y:S01]  /*e640*/  P2R R53, PR, RZ, 0x40 ;  /* 0x00000040ff357803 */ /* 0x000fe20000000000 */
[----:B------:R-:W-:Y:S01]  /*e650*/  UIADD3 UR19, UPT, UPT, UR5, 0xc, URZ ;  /* 0x0000000c05137890 */ /* 0x000fe2000fffe0ff */
[----:B------:R-:W-:Y:S01]  /*e660*/  @P2 IADD3.X R39, PT, PT, RZ, RZ, RZ, P3, !PT ;  /* 0x000000ffff272210 */ /* 0x000fe20001ffe4ff */
[----:B------:R-:W-:Y:S01]  /*e670*/  UIADD3 UR20, UPT, UPT, UR5, 0xd, URZ ;  /* 0x0000000d05147890 */ /* 0x000fe2000fffe0ff */
[----:B-1----:R-:W-:Y:S01]  /*e680*/  @P2 LEA R74, P3, R0, R74, 0x2 ;  /* 0x0000004a004a2211 */ /* 0x002fe200078610ff */
[----:B------:R-:W-:Y:S01]  /*e690*/  UIADD3 UR21, UPT, UPT, UR5, 0xe, URZ ;  /* 0x0000000e05157890 */ /* 0x000fe2000fffe0ff */
[----:B------:R-:W-:Y:S01]  /*e6a0*/  ISETP.LE.AND P6, PT, R76, UR14, PT ;  /* 0x0000000e4c007c0c */ /* 0x000fe2000bfc3270 */
[----:B------:R-:W0:Y:S01]  /*e6b0*/  S2UR UR23, SR_CgaCtaId ;  /* 0x00000000001779c3 */ /* 0x000e220000008800 */
[----:B------:R-:W-:Y:S01]  /*e6c0*/  @P2 LEA.HI.X R75, R0, R75, R39, 0x2, P3 ;  /* 0x0000004b004b2211 */ /* 0x000fe200018f1427 */
[----:B------:R-:W-:Y:S01]  /*e6d0*/  UMOV UR22, 0x400 ;  /* 0x0000040000167882 */ /* 0x000fe20000000000 */
[----:B------:R-:W-:Y:S01]  /*e6e0*/  ISETP.LT.AND P3, PT, R3, UR39, !P6 ;  /* 0x0000002703007c0c */ /* 0x000fe2000f761270 */
[----:B------:R-:W2:Y:S01]  /*e6f0*/  @P0 LDG.E R79, desc[UR6][R78.64+0x18] ;  /* 0x000018064e4f0981 */ /* 0x000ea2000c1e1900 */
[----:B------:R-:W-:-:S02]  /*e700*/  P2R R52, PR, RZ, 0x20 ;  /* 0x00000020ff347803 */ /* 0x000fc40000000000 */
[----:B------:R-:W-:Y:S01]  /*e710*/  P2R R55, PR, RZ, 0x2 ;  /* 0x00000002ff377803 */ /* 0x000fe20000000000 */
[----:B------:R-:W3:Y:S04]  /*e720*/  @P4 LDG.E R81, desc[UR6][R80.64+0x14] ;  /* 0x0000140650514981 */ /* 0x000ee8000c1e1900 */
[----:B------:R-:W4:Y:S04]  /*e730*/  @P2 LDG.E R75, desc[UR6][R74.64+0x18] ;  /* 0x000018064a4b2981 */ /* 0x000f28000c1e1900 */
[----:B------:R-:W-:Y:S01]  /*e740*/  @P3 IMAD R0, R3, R76, RZ ;  /* 0x0000004c03003224 */ /* 0x000fe200078e02ff */
[----:B------:R-:W1:Y:S04]  /*e750*/  @P3 LDC.64 R72, c[0x0][0x380] ;  /* 0x0000e000ff483b82 */ /* 0x000e680000000a00 */
[----:B------:R-:W-:-:S04]  /*e760*/  @P3 IADD3 R0, P5, PT, R0, UR5, RZ ;  /* 0x0000000500003c10 */ /* 0x000fc8000ffbe0ff */
[----:B------:R-:W-:Y:S02]  /*e770*/  @P3 IADD3.X R39, PT, PT, RZ, RZ, RZ, P5, !PT ;  /* 0x000000ffff273210 */ /* 0x000fe40002ffe4ff */
[----:B------:R-:W-:-:S13]  /*e780*/  ISETP.LT.AND P5, PT, R4, UR39, !P6 ;  /* 0x0000002704007c0c */ /* 0x000fda000f7a1270 */
[----:B------:R-:W5:Y:S01]  /*e790*/  @P5 LDC.64 R70, c[0x0][0x380] ;  /* 0x0000e000ff465b82 */ /* 0x000f620000000a00 */
[----:B-1----:R-:W-:-:S04]  /*e7a0*/  @P3 LEA R72, P1, R0, R72, 0x2 ;  /* 0x0000004800483211 */ /* 0x002fc800078210ff */
[----:B------:R-:W-:Y:S01]  /*e7b0*/  @P3 LEA.HI.X R73, R0, R73, R39, 0x2, P1 ;  /* 0x0000004900493211 */ /* 0x000fe200008f1427 */
[----:B------:R-:W-:-:S05]  /*e7c0*/  @P5 IMAD R0, R3, R76, R76 ;  /* 0x0000004c03005224 */ /* 0x000fca00078e024c */
[----:B------:R-:W-:Y:S01]  /*e7d0*/  @P5 IADD3 R0, P1, PT, R0, UR5, RZ ;  /* 0x0000000500005c10 */ /* 0x000fe2000ff3e0ff */
[----:B------:R-:W-:Y:S01]  /*e7e0*/  UIADD3 UR24, UPT, UPT, UR5, 0x11, URZ ;  /* 0x0000001105187890 */ /* 0x000fe2000fffe0ff */
[----:B------:R-:W-:Y:S01]  /*e7f0*/  @P5 LOP3.LUT R2, R2, 0x1, RZ, 0xfc, !PT ;  /* 0x0000000102025812 */ /* 0x000fe200078efcff */
[----:B------:R-:W4:Y:S01]  /*e800*/  @P3 LDG.E R73, desc[UR6][R72.64+0x1c] ;  /* 0x00001c0648493981 */ /* 0x000f22000c1e1900 */
[----:B------:R-:W-:Y:S02]  /*e810*/  @P5 IADD3.X R39, PT, PT, RZ, RZ, RZ, P1, !PT ;  /* 0x000000ffff275210 */ /* 0x000fe40000ffe4ff */
[----:B-----5:R-:W-:-:S04]  /*e820*/  @P5 LEA R70, P1, R0, R70, 0x2 ;  /* 0x0000004600465211 */ /* 0x020fc800078210ff */
[----:B------:R-:W-:Y:S02]  /*e830*/  @P5 LEA.HI.X R71, R0, R71, R39, 0x2, P1 ;  /* 0x0000004700475211 */ /* 0x000fe400008f1427 */
[----:B------:R-:W-:-:S04]  /*e840*/  ISETP.LE.AND P1, PT, R76, UR15, PT ;  /* 0x0000000f4c007c0c */ /* 0x000fc8000bf23270 */
[----:B------:R-:W-:-:S13]  /*e850*/  ISETP.LT.AND P6, PT, R3, UR39, !P1 ;  /* 0x0000002703007c0c */ /* 0x000fda000cfc1270 */
[----:B------:R-:W1:Y:S01]  /*e860*/  @P6 LDC.64 R62, c[0x0][0x380] ;  /* 0x0000e000ff3e6b82 */ /* 0x000e620000000a00 */
[----:B------:R-:W-:-:S05]  /*e870*/  @P6 IMAD R0, R3, R76, RZ ;  /* 0x0000004c03006224 */ /* 0x000fca00078e02ff */
[----:B------:R-:W-:-:S04]  /*e880*/  @P6 IADD3 R0, P5, PT, R0, UR5, RZ ;  /* 0x0000000500006c10 */ /* 0x000fc8000ffbe0ff */
[----:B------:R-:W-:Y:S02]  /*e890*/  @P6 IADD3.X R39, PT, PT, RZ, RZ, RZ, P5, !PT ;  /* 0x000000ffff276210 */ /* 0x000fe40002ffe4ff */
[----:B-1----:R-:W-:-:S04]  /*e8a0*/  @P6 LEA R62, P5, R0, R62, 0x2 ;  /* 0x0000003e003e6211 */ /* 0x002fc800078a10ff */
[----:B------:R-:W-:Y:S02]  /*e8b0*/  @P6 LEA.HI.X R63, R0, R63, R39, 0x2, P5 ;  /* 0x0000003f003f6211 */ /* 0x000fe400028f1427 */
[----:B------:R-:W-:-:S13]  /*e8c0*/  ISETP.LT.AND P5, PT, R4, UR39, !P1 ;  /* 0x0000002704007c0c */ /* 0x000fda000cfa1270 */
[----:B------:R-:W1:Y:S01]  /*e8d0*/  @P5 LDC.64 R60, c[0x0][0x380] ;  /* 0x0000e000ff3c5b82 */ /* 0x000e620000000a00 */
[----:B------:R-:W-:-:S05]  /*e8e0*/  @P5 IMAD R0, R3, R76, R76 ;  /* 0x0000004c03005224 */ /* 0x000fca00078e024c */
[----:B------:R-:W-:-:S04]  /*e8f0*/  @P5 IADD3 R0, P1, PT, R0, UR5, RZ ;  /* 0x0000000500005c10 */ /* 0x000fc8000ff3e0ff */
[----:B------:R-:W-:Y:S02]  /*e900*/  @P5 IADD3.X R39, PT, PT, RZ, RZ, RZ, P1, !PT ;  /* 0x000000ffff275210 */ /* 0x000fe40000ffe4ff */
[----:B------:R-:W-:-:S04]  /*e910*/  LOP3.LUT R2, R2, 0xfffffffd, RZ, 0xc0, !PT ;  /* 0xfffffffd02027812 */ /* 0x000fc800078ec0ff */
[----:B------:R-:W-:Y:S02]  /*e920*/  @P6 LOP3.LUT R2, R2, 0x2, RZ, 0xfc, !PT ;  /* 0x0000000202026812 */ /* 0x000fe400078efcff */
[----:B-1----:R-:W-:-:S04]  /*e930*/  @P5 LEA R60, P1, R0, R60, 0x2 ;  /* 0x0000003c003c5211 */ /* 0x002fc800078210ff */
[----:B------:R-:W-:Y:S02]  /*e940*/  @P5 LEA.HI.X R61, R0, R61, R39, 0x2, P1 ;  /* 0x0000003d003d5211 */ /* 0x000fe400008f1427 */
[----:B------:R-:W-:-:S04]  /*e950*/  ISETP.LE.AND P1, PT, R76, UR16, PT ;  /* 0x000000104c007c0c */ /* 0x000fc8000bf23270 */
[----:B------:R-:W-:-:S13]  /*e960*/  ISETP.LT.AND P6, PT, R3, UR39, !P1 ;  /* 0x0000002703007c0c */ /* 0x000fda000cfc1270 */
[----:B------:R-:W1:Y:S01]  /*e970*/  @P6 LDC.64 R64, c[0x0][0x380] ;  /* 0x0000e000ff406b82 */ /* 0x000e620000000a00 */
[----:B------:R-:W-:Y:S01]  /*e980*/  LOP3.LUT R2, R2, 0xfffffffb, RZ, 0xc0, !PT ;  /* 0xfffffffb02027812 */ /* 0x000fe200078ec0ff */
[----:B------:R-:W-:-:S03]  /*e990*/  @P6 IMAD R0, R3, R76, RZ ;  /* 0x0000004c03006224 */ /* 0x000fc600078e02ff */
[----:B------:R-:W-:Y:S02]  /*e9a0*/  @P5 LOP3.LUT R2, R2, 0x4, RZ, 0xfc, !PT ;  /* 0x0000000402025812 */ /* 0x000fe400078efcff */
        /* <DEDUP_REMOVED lines=95> */
[----:B------:R-:W-:Y:S02]  /*efa0*/  @P6 IADD3 R0, P5, PT, R0, UR5, RZ ;  /* 0x0000000500006c10 */ /* 0x000fe4000ffbe0ff */
[----:B------:R-:W-:Y:S02]  /*efb0*/  LOP3.LUT R2, R2, 0xffffdfff, RZ, 0xc0, !PT ;  /* 0xffffdfff02027812 */ /* 0x000fe400078ec0ff */
[----:B------:R-:W-:Y:S02]  /*efc0*/  @P6 IADD3.X R39, PT, PT, RZ, RZ, RZ, P5, !PT ;  /* 0x000000ffff276210 */ /* 0x000fe40002ffe4ff */
[----:B------:R-:W-:Y:S02]  /*efd0*/  @P6 LOP3.LUT R2, R2, 0x2000, RZ, 0xfc, !PT ;  /* 0x0000200002026812 */ /* 0x000fe400078efcff */
[----:B-1----:R-:W-:-:S04]  /*efe0*/  @P6 LEA R66, P5, R0, R66, 0x2 ;  /* 0x0000004200426211 */ /* 0x002fc800078a10ff */
[----:B------:R-:W-:Y:S02]  /*eff0*/  @P6 LEA.HI.X R67, R0, R67, R39, 0x2, P5 ;  /* 0x0000004300436211 */ /* 0x000fe400028f1427 */
[----:B------:R-:W-:-:S13]  /*f000*/  ISETP.NE.AND P6, PT, R53, RZ, PT ;  /* 0x000000ff3500720c */ /* 0x000fda0003fc5270 */
[----:B------:R-:W5:Y:S01]  /*f010*/  @P6 LDG.E R107, desc[UR6][R106.64+0x10] ;  /* 0x000010066a6b6981 */ /* 0x000f62000c1e1900 */
[----:B------:R-:W-:-:S13]  /*f020*/  ISETP.LT.AND P5, PT, R4, UR39, !P1 ;  /* 0x0000002704007c0c */ /* 0x000fda000cfa1270 */
[----:B------:R-:W1:Y:S01]  /*f030*/  @P5 LDC.64 R118, c[0x0][0x380] ;  /* 0x0000e000ff765b82 */ /* 0x000e620000000a00 */
[----:B------:R-:W-:-:S05]  /*f040*/  @P5 IMAD R0, R3, R76, R76 ;  /* 0x0000004c03005224 */ /* 0x000fca00078e024c */
[----:B------:R-:W-:Y:S02]  /*f050*/  @P5 IADD3 R0, P1, PT, R0, UR5, RZ ;  /* 0x0000000500005c10 */ /* 0x000fe4000ff3e0ff */
[----:B------:R-:W-:Y:S02]  /*f060*/  @!P6 MOV R140, UR22 ;  /* 0x00000016008cec02 */ /* 0x000fe40008000f00 */
[----:B------:R-:W-:Y:S02]  /*f070*/  @P5 IADD3.X R39, PT, PT, RZ, RZ, RZ, P1, !PT ;  /* 0x000000ffff275210 */ /* 0x000fe40000ffe4ff */
[----:B0-----:R-:W-:Y:S02]  /*f080*/  @!P6 MOV R53, UR23 ;  /* 0x000000170035ec02 */ /* 0x001fe40008000f00 */
[----:B-1----:R-:W-:-:S04]  /*f090*/  @P5 LEA R118, P1, R0, R118, 0x2 ;  /* 0x0000007600765211 */ /* 0x002fc800078210ff */
[----:B------:R-:W-:Y:S02]  /*f0a0*/  @P5 LEA.HI.X R119, R0, R119, R39, 0x2, P1 ;  /* 0x0000007700775211 */ /* 0x000fe400008f1427 */
[----:B------:R-:W-:Y:S02]  /*f0b0*/  @!P6 LEA R39, R53, R140, 0x18 ;  /* 0x0000008c3527e211 */ /* 0x000fe400078ec0ff */
[----:B------:R-:W-:Y:S02]  /*f0c0*/  @P6 MOV R140, UR22 ;  /* 0x00000016008c6c02 */ /* 0x000fe40008000f00 */
[----:B------:R-:W-:Y:S02]  /*f0d0*/  @P6 MOV R53, UR23 ;  /* 0x0000001700356c02 */ /* 0x000fe40008000f00 */
[----:B------:R-:W-:Y:S02]  /*f0e0*/  @!P6 LEA R0, R114, R39, 0x7 ;  /* 0x000000277200e211 */ /* 0x000fe400078e38ff */
[----:B------:R-:W-:Y:S01]  /*f0f0*/  @P6 LEA R39, R53, R140, 0x18 ;  /* 0x0000008c35276211 */ /* 0x000fe200078ec0ff */
[----:B------:R-:W-:-:S02]  /*f100*/  UIADD3 UR22, UPT, UPT, UR5, 0xf, URZ ;  /* 0x0000000f05167890 */ /* 0x000fc4000fffe0ff */
[----:B------:R-:W-:Y:S01]  /*f110*/  @!P6 STS [R0+0x10], RZ ;  /* 0x000010ff0000e388 */ /* 0x000fe20000000800 */
[----:B------:R-:W-:Y:S02]  /*f120*/  @P6 LEA R0, R114, R39, 0x7 ;  /* 0x0000002772006211 */ /* 0x000fe400078e38ff */
[----:B------:R-:W-:-:S04]  /*f130*/  LOP3.LUT R2, R2, 0xffffbfff, RZ, 0xc0, !PT ;  /* 0xffffbfff02027812 */ /* 0x000fc800078ec0ff */
[----:B------:R-:W-:-:S04]  /*f140*/  @P5 LOP3.LUT R2, R2, 0x4000, RZ, 0xfc, !PT ;  /* 0x0000400002025812 */ /* 0x000fc800078efcff */
[----:B------:R-:W-:Y:S01]  /*f150*/  LOP3.LUT R2, R2, 0xffff7fff, RZ, 0xc0, !PT ;  /* 0xffff7fff02027812 */ /* 0x000fe200078ec0ff */
[----:B-----5:R0:W-:Y:S01]  /*f160*/  @P6 STS [R0+0x10], R107 ;  /* 0x0000106b00006388 */ /* 0x0201e20000000800 */
[----:B------:R-:W-:-:S04]  /*f170*/  ISETP.LE.AND P6, PT, R76, UR22, PT ;  /* 0x000000164c007c0c */ /* 0x000fc8000bfc3270 */
[----:B------:R-:W-:-:S13]  /*f180*/  ISETP.LT.AND P1, PT, R3, UR39, !P6 ;  /* 0x0000002703007c0c */ /* 0x000fda000f721270 */
[----:B------:R-:W1:Y:S01]  /*f190*/  @P1 LDC.64 R116, c[0x0][0x380] ;  /* 0x0000e000ff741b82 */ /* 0x000e620000000a00 */
[----:B------:R-:W-:-:S05]  /*f1a0*/  @P1 IMAD R57, R3, R76, RZ ;  /* 0x0000004c03391224 */ /* 0x000fca00078e02ff */
[----:B------:R-:W-:-:S04]  /*f1b0*/  @P1 IADD3 R57, P5, PT, R57, UR5, RZ ;  /* 0x0000000539391c10 */ /* 0x000fc8000ffbe0ff */
[----:B------:R-:W-:Y:S02]  /*f1c0*/  @P1 IADD3.X R86, PT, PT, RZ, RZ, RZ, P5, !PT ;  /* 0x000000ffff561210 */ /* 0x000fe40002ffe4ff */
[----:B------:R-:W-:Y:S02]  /*f1d0*/  @P1 LOP3.LUT R2, R2, 0x8000, RZ, 0xfc, !PT ;  /* 0x0000800002021812 */ /* 0x000fe400078efcff */
[----:B-1----:R-:W-:-:S04]  /*f1e0*/  @P1 LEA R116, P5, R57, R116, 0x2 ;  /* 0x0000007439741211 */ /* 0x002fc800078a10ff */
[----:B------:R-:W-:Y:S02]  /*f1f0*/  @P1 LEA.HI.X R117, R57, R117, R86, 0x2, P5 ;  /* 0x0000007539751211 */ /* 0x000fe400028f1456 */
[----:B------:R-:W-:Y:S02]  /*f200*/  ISETP.NE.AND P5, PT, R52, RZ, PT ;  /* 0x000000ff3400720c */ /* 0x000fe40003fa5270 */
[----:B------:R-:W-:-:S11]  /*f210*/  ISETP.NE.AND P1, PT, R55, RZ, PT ;  /* 0x000000ff3700720c */ /* 0x000fd60003f25270 */
[----:B------:R-:W5:Y:S04]  /*f220*/  @P5 LDG.E R105, desc[UR6][R104.64+0x10] ;  /* 0x0000100668695981 */ /* 0x000f68000c1e1900 */
[----:B------:R-:W4:Y:S01]  /*f230*/  @P1 LDG.E R83, desc[UR6][R82.64+0x14] ;  /* 0x0000140652531981 */ /* 0x000f22000c1e1900 */
[----:B------:R-:W-:-:S13]  /*f240*/  ISETP.LT.AND P6, PT, R4, UR39, !P6 ;  /* 0x0000002704007c0c */ /* 0x000fda000f7c1270 */
[----:B0-----:R-:W0:Y:S01]  /*f250*/  @P6 LDC.64 R106, c[0x0][0x380] ;  /* 0x0000e000ff6a6b82 */ /* 0x001e220000000a00 */
[----:B------:R-:W-:Y:S01]  /*f260*/  @P6 IMAD R52, R3, R76, R76 ;  /* 0x0000004c03346224 */ /* 0x000fe200078e024c */
[----:B------:R-:W-:Y:S01]  /*f270*/  @!P5 STS [R0+0x90], RZ ;  /* 0x000090ff0000d388 */ /* 0x000fe20000000800 */
[----:B------:R-:W-:Y:S01]  /*f280*/  UIADD3 UR23, UPT, UPT, UR5, 0x10, URZ ;  /* 0x0000001005177890 */ /* 0x000fe2000fffe0ff */
[----:B------:R-:W-:Y:S02]  /*f290*/  LOP3.LUT R2, R2, 0xfffeffff, RZ, 0xc0, !PT ;  /* 0xfffeffff02027812 */ /* 0x000fe400078ec0ff */
[----:B------:R-:W-:Y:S02]  /*f2a0*/  @!P1 STS [R0+0x14], RZ ;  /* 0x000014ff00009388 */ /* 0x000fe40000000800 */
[----:B------:R-:W-:-:S04]  /*f2b0*/  @P6 LOP3.LUT R2, R2, 0x10000, RZ, 0xfc, !PT ;  /* 0x0001000002026812 */ /* 0x000fc800078efcff */
[----:B------:R-:W-:Y:S01]  /*f2c0*/  LOP3.LUT R2, R2, 0xfffdffff, RZ, 0xc0, !PT ;  /* 0xfffdffff02027812 */ /* 0x000fe200078ec0ff */
[----:B------:R-:W-:Y:S04]  /*f2d0*/  @!P0 STS [R0+0x18], RZ ;  /* 0x000018ff00008388 */ /* 0x000fe80000000800 */
[----:B--2---:R-:W-:Y:S01]  /*f2e0*/  @P0 STS [R0+0x18], R79 ;  /* 0x0000184f00000388 */ /* 0x004fe20000000800 */
[----:B------:R-:W-:-:S03]  /*f2f0*/  ISETP.LE.AND P0, PT, R76, UR24, PT ;  /* 0x000000184c007c0c */ /* 0x000fc6000bf03270 */
[----:B------:R-:W-:Y:S04]  /*f300*/  @!P4 STS [R0+0x94], RZ ;  /* 0x000094ff0000c388 */ /* 0x000fe80000000800 */
[----:B---3--:R1:W-:Y:S01]  /*f310*/  @P4 STS [R0+0x94], R81 ;  /* 0x0000945100004388 */ /* 0x0083e20000000800 */
[----:B------:R-:W-:-:S13]  /*f320*/  ISETP.LT.AND P4, PT, R3, UR39, !P0 ;  /* 0x0000002703007c0c */ /* 0x000fda000c781270 */
[----:B-1----:R-:W1:Y:S01]  /*f330*/  @P4 LDC.64 R80, c[0x0][0x380] ;  /* 0x0000e000ff504b82 */ /* 0x002e620000000a00 */
[----:B-----5:R2:W-:Y:S01]  /*f340*/  @P5 STS [R0+0x90], R105 ;  /* 0x0000906900005388 */ /* 0x0205e20000000800 */
[----:B------:R-:W-:-:S03]  /*f350*/  @P6 IADD3 R52, P5, PT, R52, UR5, RZ ;  /* 0x0000000534346c10 */ /* 0x000fc6000ffbe0ff */
[----:B----4-:R3:W-:Y:S01]  /*f360*/  @P1 STS [R0+0x14], R83 ;  /* 0x0000145300001388 */ /* 0x0107e20000000800 */
[----:B------:R-:W-:Y:S02]  /*f370*/  @P6 IADD3.X R55, PT, PT, RZ, RZ, RZ, P5, !PT ;  /* 0x000000ffff376210 */ /* 0x000fe40002ffe4ff */
[----:B0-----:R-:W-:Y:S02]  /*f380*/  @P6 LEA R106, P5, R52, R106, 0x2 ;  /* 0x0000006a346a6211 */ /* 0x001fe400078a10ff */
[----:B------:R-:W-:Y:S02]  /*f390*/  ISETP.LE.AND P1, PT, R76, UR23, PT ;  /* 0x000000174c007c0c */ /* 0x000fe4000bf23270 */
[----:B------:R-:W-:Y:S02]  /*f3a0*/  @P6 LEA.HI.X R107, R52, R107, R55, 0x2, P5 ;  /* 0x0000006b346b6211 */ /* 0x000fe400028f1437 */
[----:B------:R-:W-:-:S13]  /*f3b0*/  ISETP.LT.AND P6, PT, R3, UR39, !P1 ;  /* 0x0000002703007c0c */ /* 0x000fda000cfc1270 */
[----:B--2---:R-:W0:Y:S01]  /*f3c0*/  @P6 LDC.64 R104, c[0x0][0x380] ;  /* 0x0000e000ff686b82 */ /* 0x004e220000000a00 */
[----:B------:R-:W-:-:S05]  /*f3d0*/  @P6 IMAD R52, R3, R76, RZ ;  /* 0x0000004c03346224 */ /* 0x000fca00078e02ff */
[----:B------:R-:W-:-:S04]  /*f3e0*/  @P6 IADD3 R52, P5, PT, R52, UR5, RZ ;  /* 0x0000000534346c10 */ /* 0x000fc8000ffbe0ff */
[----:B------:R-:W-:Y:S02]  /*f3f0*/  @P6 IADD3.X R55, PT, PT, RZ, RZ, RZ, P5, !PT ;  /* 0x000000ffff376210 */ /* 0x000fe40002ffe4ff */
[----:B------:R-:W-:Y:S02]  /*f400*/  @P6 LOP3.LUT R2, R2, 0x20000, RZ, 0xfc, !PT ;  /* 0x0002000002026812 */ /* 0x000fe400078efcff */
[----:B0-----:R-:W-:-:S04]  /*f410*/  @P6 LEA R104, P5, R52, R104, 0x2 ;  /* 0x0000006834686211 */ /* 0x001fc800078a10ff */
[----:B------:R-:W-:Y:S02]  /*f420*/  @P6 LEA.HI.X R105, R52, R105, R55, 0x2, P5 ;  /* 0x0000006934696211 */ /* 0x000fe400028f1437 */
[----:B------:R-:W-:Y:S02]  /*f430*/  ISETP.LT.AND P6, PT, R4, UR39, !P1 ;  /* 0x0000002704007c0c */ /* 0x000fe4000cfc1270 */
[----:B------:R-:W-:-:S11]  /*f440*/  LOP3.LUT R2, R2, 0xfffbffff, RZ, 0xc0, !PT ;  /* 0xfffbffff02027812 */ /* 0x000fd600078ec0ff */
[----:B------:R-:W-:Y:S01]  /*f450*/  @P6 LOP3.LUT R2, R2, 0x40000, RZ, 0xfc, !PT ;  /* 0x0004000002026812 */ /* 0x000fe200078efcff */
[----:B---3--:R-:W0:Y:S03]  /*f460*/  @P6 LDC.64 R82, c[0x0][0x380] ;  /* 0x0000e000ff526b82 */ /* 0x008e260000000a00 */
[----:B------:R-:W-:-:S13]  /*f470*/  LOP3.LUT P5, RZ, R2, 0x1, RZ, 0xc0, !PT ;  /* 0x0000000102ff7812 */ /* 0x000fda00078ac0ff */
[----:B------:R-:W2:Y:S01]  /*f480*/  @P5 LDG.E R71, desc[UR6][R70.64+0x1c] ;  /* 0x00001c0646475981 */ /* 0x000ea2000c1e1900 */
[----:B------:R-:W-:-:S05]  /*f490*/  @P6 IMAD R52, R3, R76, R76 ;  /* 0x0000004c03346224 */ /* 0x000fca00078e024c */
[----:B------:R-:W-:-:S04]  /*f4a0*/  @P6 IADD3 R52, P1, PT, R52, UR5, RZ ;  /* 0x0000000534346c10 */ /* 0x000fc8000ff3e0ff */
[----:B------:R-:W-:Y:S02]  /*f4b0*/  @P6 IADD3.X R55, PT, PT, RZ, RZ, RZ, P1, !PT ;  /* 0x000000ffff376210 */ /* 0x000fe40000ffe4ff */
[----:B0-----:R-:W-:-:S04]  /*f4c0*/  @P6 LEA R82, P1, R52, R82, 0x2 ;  /* 0x0000005234526211 */ /* 0x001fc800078210ff */
[----:B------:R-:W-:Y:S01]  /*f4d0*/  @P6 LEA.HI.X R83, R52, R83, R55, 0x2, P1 ;  /* 0x0000005334536211 */ /* 0x000fe200008f1437 */
[----:B------:R-:W-:-:S05]  /*f4e0*/  @P4 IMAD R52, R3, R76, RZ ;  /* 0x0000004c03344224 */ /* 0x000fca00078e02ff */
[----:B------:R-:W-:Y:S02]  /*f4f0*/  @P4 IADD3 R52, P1, PT, R52, UR5, RZ ;  /* 0x0000000534344c10 */ /* 0x000fe4000ff3e0ff */
[----:B------:R-:W-:Y:S02]  /*f500*/  LOP3.LUT R2, R2, 0xfff7ffff, RZ, 0xc0, !PT ;  /* 0xfff7ffff02027812 */ /* 0x000fe400078ec0ff */
[----:B------:R-:W-:Y:S02]  /*f510*/  @P4 IADD3.X R55, PT, PT, RZ, RZ, RZ, P1, !PT ;  /* 0x000000ffff374210 */ /* 0x000fe40000ffe4ff */
[----:B-1----:R-:W-:Y:S02]  /*f520*/  @P4 LEA R80, P1, R52, R80, 0x2 ;  /* 0x0000005034504211 */ /* 0x002fe400078210ff */
[----:B------:R-:W-:Y:S02]  /*f530*/  @P4 LOP3.LUT R2, R2, 0x80000, RZ, 0xfc, !PT ;  /* 0x0008000002024812 */ /* 0x000fe400078efcff */
[----:B------:R-:W-:-:S02]  /*f540*/  @P4 LEA.HI.X R81, R52, R81, R55, 0x2, P1 ;  /* 0x0000005134514211 */ /* 0x000fc400008f1437 */
[----:B------:R-:W-:-:S13]  /*f550*/  ISETP.LT.AND P4, PT, R4, UR39, !P0 ;  /* 0x0000002704007c0c */ /* 0x000fda000c781270 */
[----:B------:R-:W0:Y:S01]  /*f560*/  @P4 LDC.64 R78, c[0x0][0x380] ;  /* 0x0000e000ff4e4b82 */ /* 0x000e220000000a00 */
[----:B------:R-:W-:Y:S01]  /*f570*/  @P4 IMAD R52, R3, R76, R76 ;  /* 0x0000004c03344224 */ /* 0x000fe200078e024c */
[C---:B------:R-:W-:Y:S02]  /*f580*/  LOP3.LUT P6, RZ, R2.reuse, 0x2, RZ, 0xc0, !PT ;  /* 0x0000000202ff7812 */ /* 0x040fe400078cc0ff */
[----:B------:R-:W-:Y:S02]  /*f590*/  LOP3.LUT R2, R2, 0xffefffff, RZ, 0xc0, !PT ;  /* 0xffefffff02027812 */ /* 0x000fe400078ec0ff */
[----:B------:R-:W-:Y:S02]  /*f5a0*/  @P4 IADD3 R52, P0, PT, R52, UR5, RZ ;  /* 0x0000000534344c10 */ /* 0x000fe4000ff1e0ff */
[----:B------:R-:W-:Y:S02]  /*f5b0*/  @P4 LOP3.LUT R2, R2, 0x100000, RZ, 0xfc, !PT ;  /* 0x0010000002024812 */ /* 0x000fe400078efcff */
[----:B------:R-:W-:-:S05]  /*f5c0*/  @P4 IADD3.X R55, PT, PT, RZ, RZ, RZ, P0, !PT ;  /* 0x000000ffff374210 */ /* 0x000fca00007fe4ff */
[----:B------:R-:W3:Y:S01]  /*f5d0*/  @P6 LDG.E R63, desc[UR6][R62.64+0x20] ;  /* 0x000020063e3f6981 */ /* 0x000ee2000c1e1900 */
[----:B0-----:R-:W-:-:S04]  /*f5e0*/  @P4 LEA R78, P0, R52, R78, 0x2 ;  /* 0x0000004e344e4211 */ /* 0x001fc800078010ff */
[----:B------:R-:W-:Y:S02]  /*f5f0*/  @P4 LEA.HI.X R79, R52, R79, R55, 0x2, P0 ;  /* 0x0000004f344f4211 */ /* 0x000fe400000f1437 */
[----:B------:R-:W-:-:S13]  /*f600*/  LOP3.LUT P4, RZ, R2, 0x4, RZ, 0xc0, !PT ;  /* 0x0000000402ff7812 */ /* 0x000fda000788c0ff */
[----:B------:R-:W4:Y:S01]  /*f610*/  @P4 LDG.E R61, desc[UR6][R60.64+0x20] ;  /* 0x000020063c3d4981 */ /* 0x000f22000c1e1900 */
[----:B------:R-:W-:-:S03]  /*f620*/  UIADD3 UR25, UPT, UPT, UR5, 0x12, URZ ;  /* 0x0000001205197890 */ /* 0x000fc6000fffe0ff */
[----:B------:R-:W-:Y:S03]  /*f630*/  @!P2 STS [R0+0x98], RZ ;  /* 0x000098ff0000a388 */ /* 0x000fe60000000800 */
[----:B------:R-:W-:Y:S01]  /*f640*/  ISETP.LE.AND P0, PT, R76, UR25, PT ;  /* 0x000000194c007c0c */ /* 0x000fe2000bf03270 */
[----:B------:R0:W-:Y:S03]  /*f650*/  @P2 STS [R0+0x98], R75 ;  /* 0x0000984b00002388 */ /* 0x0001e60000000800 */
[C---:B------:R-:W-:Y:S02]  /*f660*/  ISETP.LT.AND P2, PT, R3.reuse, UR39, !P0 ;  /* 0x0000002703007c0c */ /* 0x040fe4000c741270 */
[----:B------:R-:W-:Y:S01]  /*f670*/  LOP3.LUT R2, R2, 0xffdfffff, RZ, 0xc0, !PT ;  /* 0xffdfffff02027812 */ /* 0x000fe200078ec0ff */
[----:B------:R-:W-:Y:S10]  /*f680*/  @!P5 STS [R0+0x9c], RZ ;  /* 0x00009cff0000d388 */ /* 0x000ff40000000800 */
[----:B------:R-:W-:Y:S01]  /*f690*/  @P2 LOP3.LUT R2, R2, 0x200000, RZ, 0xfc, !PT ;  /* 0x0020000002022812 */ /* 0x000fe200078efcff */
[----:B0-----:R-:W0:Y:S01]  /*f6a0*/  @P2 LDC.64 R74, c[0x0][0x380] ;  /* 0x0000e000ff4a2b82 */ /* 0x001e220000000a00 */
[----:B------:R-:W-:-:S05]  /*f6b0*/  @P2 IMAD R52, R3, R76, RZ ;  /* 0x0000004c03342224 */ /* 0x000fca00078e02ff */
[----:B------:R-:W-:-:S04]  /*f6c0*/  @P2 IADD3 R52, P1, PT, R52, UR5, RZ ;  /* 0x0000000534342c10 */ /* 0x000fc8000ff3e0ff */
[----:B------:R-:W-:Y:S01]  /*f6d0*/  @P2 IADD3.X R55, PT, PT, RZ, RZ, RZ, P1, !PT ;  /* 0x000000ffff372210 */ /* 0x000fe20000ffe4ff */
[----:B--2---:R-:W-:Y:S01]  /*f6e0*/  @P5 STS [R0+0x9c], R71 ;  /* 0x00009c4700005388 */ /* 0x004fe20000000800 */
[----:B------:R-:W-:-:S13]  /*f6f0*/  LOP3.LUT P5, RZ, R2, 0x8, RZ, 0xc0, !PT ;  /* 0x0000000802ff7812 */ /* 0x000fda00078ac0ff */
[----:B------:R-:W2:Y:S01]  /*f700*/  @P5 LDG.E R65, desc[UR6][R64.64+0x24] ;  /* 0x0000240640415981 */ /* 0x000ea2000c1e1900 */
[----:B0-----:R-:W-:-:S04]  /*f710*/  @P2 LEA R74, P1, R52, R74, 0x2 ;  /* 0x0000004a344a2211 */ /* 0x001fc800078210ff */
[----:B------:R-:W-:Y:S02]  /*f720*/  @P2 LEA.HI.X R75, R52, R75, R55, 0x2, P1 ;  /* 0x0000004b344b2211 */ /* 0x000fe400008f1437 */
[----:B------:R-:W-:Y:S01]  /*f730*/  ISETP.LT.AND P1, PT, R4, UR39, !P0 ;  /* 0x0000002704007c0c */ /* 0x000fe2000c721270 */
[----:B------:R-:W-:Y:S04]  /*f740*/  @!P3 STS [R0+0x1c], RZ ;  /* 0x00001cff0000b388 */ /* 0x000fe80000000800 */
[----:B------:R0:W-:Y:S08]  /*f750*/  @P3 STS [R0+0x1c], R73 ;  /* 0x00001c4900003388 */ /* 0x0001f00000000800 */
[----:B0-----:R-:W0:Y:S01]  /*f760*/  @P1 LDC.64 R72, c[0x0][0x380] ;  /* 0x0000e000ff481b82 */ /* 0x001e220000000a00 */
[----:B------:R-:W-:Y:S01]  /*f770*/  @P1 IMAD R52, R3, R76, R76 ;  /* 0x0000004c03341224 */ /* 0x000fe200078e024c */
[----:B------:R-:W-:-:S04]  /*f780*/  UIADD3 UR26, UPT, UPT, UR5, 0x13, URZ ;  /* 0x00000013051a7890 */ /* 0x000fc8000fffe0ff */
[----:B------:R-:W-:-:S04]  /*f790*/  @P1 IADD3 R52, P0, PT, R52, UR5, RZ ;  /* 0x0000000534341c10 */ /* 0x000fc8000ff1e0ff */
[----:B------:R-:W-:Y:S02]  /*f7a0*/  @P1 IADD3.X R55, PT, PT, RZ, RZ, RZ, P0, !PT ;  /* 0x000000ffff371210 */ /* 0x000fe400007fe4ff */
[----:B------:R-:W-:Y:S02]  /*f7b0*/  LOP3.LUT R2, R2, 0xffbfffff, RZ, 0xc0, !PT ;  /* 0xffbfffff02027812 */ /* 0x000fe400078ec0ff */
[----:B0-----:R-:W-:-:S04]  /*f7c0*/  @P1 LEA R72, P0, R52, R72, 0x2 ;  /* 0x0000004834481211 */ /* 0x001fc800078010ff */
[----:B------:R-:W-:Y:S02]  /*f7d0*/  @P1 LEA.HI.X R73, R52, R73, R55, 0x2, P0 ;  /* 0x0000004934491211 */ /* 0x000fe400000f1437 */
[----:B------:R-:W-:-:S04]  /*f7e0*/  ISETP.LE.AND P0, PT, R76, UR26, PT ;  /* 0x0000001a4c007c0c */ /* 0x000fc8000bf03270 */
[----:B------:R-:W-:Y:S02]  /*f7f0*/  ISETP.LT.AND P2, PT, R3, UR39, !P0 ;  /* 0x0000002703007c0c */ /* 0x000fe4000c741270 */
[----:B------:R-:W-:Y:S01]  /*f800*/  @P1 LOP3.LUT R2, R2, 0x400000, RZ, 0xfc, !PT ;  /* 0x0040000002021812 */ /* 0x000fe200078efcff */
[----:B------:R-:W-:Y:S04]  /*f810*/  @!P6 STS [R0+0x20], RZ ;  /* 0x000020ff0000e388 */ /* 0x000fe80000000800 */
[----:B---3--:R0:W-:Y:S01]  /*f820*/  @P6 STS [R0+0x20], R63 ;  /* 0x0000203f00006388 */ /* 0x0081e20000000800 */
[C---:B------:R-:W-:Y:S02]  /*f830*/  LOP3.LUT P6, RZ, R2.reuse, 0x10, RZ, 0xc0, !PT ;  /* 0x0000001002ff7812 */ /* 0x040fe400078cc0ff */
[----:B------:R-:W-:Y:S01]  /*f840*/  LOP3.LUT R2, R2, 0xff7fffff, RZ, 0xc0, !PT ;  /* 0xff7fffff02027812 */ /* 0x000fe200078ec0ff */
[----:B------:R-:W-:Y:S02]  /*f850*/  @!P4 STS [R0+0xa0], RZ ;  /* 0x0000a0ff0000c388 */ /* 0x000fe40000000800 */
[----:B------:R-:W1:Y:S01]  /*f860*/  @P2 LDC.64 R70, c[0x0][0x380] ;  /* 0x0000e000ff462b82 */ /* 0x000e620000000a00 */
[----:B------:R-:W-:Y:S01]  /*f870*/  @P2 LOP3.LUT R2, R2, 0x800000, RZ, 0xfc, !PT ;  /* 0x0080000002022812 */ /* 0x000fe200078efcff */
[----:B----4-:R3:W-:Y:S03]  /*f880*/  @P4 STS [R0+0xa0], R61 ;  /* 0x0000a03d00004388 */ /* 0x0107e60000000800 */
[----:B------:R-:W-:-:S03]  /*f890*/  LOP3.LUT P4, RZ, R2, 0x20, RZ, 0xc0, !PT ;  /* 0x0000002002ff7812 */ /* 0x000fc6000788c0ff */
[----:B------:R-:W4:Y:S10]  /*f8a0*/  @P6 LDG.E R127, desc[UR6][R126.64+0x24] ;  /* 0x000024067e7f6981 */ /* 0x000f34000c1e1900 */
[----:B------:R-:W5:Y:S01]  /*f8b0*/  @P4 LDG.E R59, desc[UR6][R58.64+0x28] ;  /* 0x000028063a3b4981 */ /* 0x000f62000c1e1900 */
[----:B------:R-:W-:-:S05]  /*f8c0*/  @P2 IMAD R52, R3, R76, RZ ;  /* 0x0000004c03342224 */ /* 0x000fca00078e02ff */
[----:B------:R-:W-:-:S04]  /*f8d0*/  @P2 IADD3 R52, P1, PT, R52, UR5, RZ ;  /* 0x0000000534342c10 */ /* 0x000fc8000ff3e0ff */
[----:B------:R-:W-:Y:S02]  /*f8e0*/  @P2 IADD3.X R55, PT, PT, RZ, RZ, RZ, P1, !PT ;  /* 0x000000ffff372210 */ /* 0x000fe40000ffe4ff */
[----:B-1----:R-:W-:-:S04]  /*f8f0*/  @P2 LEA R70, P1, R52, R70, 0x2 ;  /* 0x0000004634462211 */ /* 0x002fc800078210ff */
[----:B------:R-:W-:Y:S02]  /*f900*/  @P2 LEA.HI.X R71, R52, R71, R55, 0x2, P1 ;  /* 0x0000004734472211 */ /* 0x000fe400008f1437 */
[----:B------:R-:W-:Y:S02]  /*f910*/  ISETP.LT.AND P1, PT, R4, UR39, !P0 ;  /* 0x0000002704007c0c */ /* 0x000fe4000c721270 */
[----:B------:R-:W-:-:S11]  /*f920*/  LOP3.LUT R2, R2, 0xfeffffff, RZ, 0xc0, !PT ;  /* 0xfeffffff02027812 */ /* 0x000fd600078ec0ff */
[----:B0-----:R-:W0:Y:S01]  /*f930*/  @P1 LDC.64 R62, c[0x0][0x380] ;  /* 0x0000e000ff3e1b82 */ /* 0x001e220000000a00 */
[----:B------:R-:W-:-:S04]  /*f940*/  @P1 LOP3.LUT R2, R2, 0x1000000, RZ, 0xfc, !PT ;  /* 0x0100000002021812 */ /* 0x000fc800078efcff */
[----:B------:R-:W-:Y:S01]  /*f950*/  LOP3.LUT P2, RZ, R2, 0x40, RZ, 0xc0, !PT ;  /* 0x0000004002ff7812 */ /* 0x000fe2000784c0ff */
[----:B------:R-:W-:Y:S01]  /*f960*/  @P1 IMAD R52, R3, R76, R76 ;  /* 0x0000004c03341224 */ /* 0x000fe200078e024c */
[----:B------:R-:W-:-:S04]  /*f970*/  UIADD3 UR27, UPT, UPT, UR5, 0x14, URZ ;  /* 0x00000014051b7890 */ /* 0x000fc8000fffe0ff */
[----:B------:R-:W-:Y:S01]  /*f980*/  @P1 IADD3 R52, P0, PT, R52, UR5, RZ ;  /* 0x0000000534341c10 */ /* 0x000fe2000ff1e0ff */
[----:B------:R-:W-:Y:S03]  /*f990*/  @!P5 STS [R0+0x24], RZ ;  /* 0x000024ff0000d388 */ /* 0x000fe60000000800 */
[----:B------:R-:W-:-:S03]  /*f9a0*/  @P1 IADD3.X R55, PT, PT, RZ, RZ, RZ, P0, !PT ;  /* 0x000000ffff371210 */ /* 0x000fc600007fe4ff */
[----:B------:R-:W4:Y:S01]  /*f9b0*/  @P2 LDG.E R125, desc[UR6][R124.64+0x28] ;  /* 0x000028067c7d2981 */ /* 0x000f22000c1e1900 */
[----:B0-----:R-:W-:-:S04]  /*f9c0*/  @P1 LEA R62, P0, R52, R62, 0x2 ;  /* 0x0000003e343e1211 */ /* 0x001fc800078010ff */
[----:B------:R-:W-:Y:S02]  /*f9d0*/  @P1 LEA.HI.X R63, R52, R63, R55, 0x2, P0 ;  /* 0x0000003f343f1211 */ /* 0x000fe400000f1437 */
[----:B------:R-:W-:Y:S01]  /*f9e0*/  LOP3.LUT R2, R2, 0xfdffffff, RZ, 0xc0, !PT ;  /* 0xfdffffff02027812 */ /* 0x000fe200078ec0ff */
[----:B--2---:R0:W-:Y:S01]  /*f9f0*/  @P5 STS [R0+0x24], R65 ;  /* 0x0000244100005388 */ /* 0x0041e20000000800 */
[----:B------:R-:W-:-:S04]  /*fa00*/  ISETP.LE.AND P5, PT, R76, UR27, PT ;  /* 0x0000001b4c007c0c */ /* 0x000fc8000bfa3270 */
[----:B------:R-:W-:Y:S02]  /*fa10*/  ISETP.LT.AND P1, PT, R3, UR39, !P5 ;  /* 0x0000002703007c0c */ /* 0x000fe4000ef21270 */
[----:B------:R-:W-:-:S11]  /*fa20*/  ISETP.LT.AND P5, PT, R4, UR39, !P5 ;  /* 0x0000002704007c0c */ /* 0x000fd6000efa1270 */
[----:B---3--:R-:W1:Y:S01]  /*fa30*/  @P1 LDC.64 R60, c[0x0][0x380] ;  /* 0x0000e000ff3c1b82 */ /* 0x008e620000000a00 */
[----:B------:R-:W-:-:S07]  /*fa40*/  @P1 IMAD R52, R3, R76, RZ ;  /* 0x0000004c03341224 */ /* 0x000fce00078e02ff */
[----:B0-----:R-:W0:Y:S01]  /*fa50*/  @P5 LDC.64 R64, c[0x0][0x380] ;  /* 0x0000e000ff405b82 */ /* 0x001e220000000a00 */
[----:B------:R-:W-:-:S04]  /*fa60*/  @P1 IADD3 R52, P0, PT, R52, UR5, RZ ;  /* 0x0000000534341c10 */ /* 0x000fc8000ff1e0ff */
[----:B------:R-:W-:Y:S02]  /*fa70*/  @P1 IADD3.X R55, PT, PT, RZ, RZ, RZ, P0, !PT ;  /* 0x000000ffff371210 */ /* 0x000fe400007fe4ff */
[----:B-1----:R-:W-:-:S04]  /*fa80*/  @P1 LEA R60, P0, R52, R60, 0x2 ;  /* 0x0000003c343c1211 */ /* 0x002fc800078010ff */
[----:B------:R-:W-:Y:S01]  /*fa90*/  @P1 LEA.HI.X R61, R52, R61, R55, 0x2, P0 ;  /* 0x0000003d343d1211 */ /* 0x000fe200000f1437 */
[----:B------:R-:W-:-:S05]  /*faa0*/  @P5 IMAD R52, R3, R76, R76 ;  /* 0x0000004c03345224 */ /* 0x000fca00078e024c */
[----:B------:R-:W-:-:S04]  /*fab0*/  @P5 IADD3 R52, P0, PT, R52, UR5, RZ ;  /* 0x0000000534345c10 */ /* 0x000fc8000ff1e0ff */
[----:B------:R-:W-:Y:S02]  /*fac0*/  @P5 IADD3.X R55, PT, PT, RZ, RZ, RZ, P0, !PT ;  /* 0x000000ffff375210 */ /* 0x000fe400007fe4ff */
[----:B0-----:R-:W-:Y:S02]  /*fad0*/  @P5 LEA R64, P0, R52, R64, 0x2 ;  /* 0x0000004034405211 */ /* 0x001fe400078010ff */
[----:B------:R-:W-:Y:S02]  /*fae0*/  @P1 LOP3.LUT R2, R2, 0x2000000, RZ, 0xfc, !PT ;  /* 0x0200000002021812 */ /* 0x000fe400078efcff */
[----:B------:R-:W-:Y:S02]  /*faf0*/  @P5 LEA.HI.X R65, R52, R65, R55, 0x2, P0 ;  /* 0x0000004134415211 */ /* 0x000fe400000f1437 */
[----:B------:R-:W-:Y:S02]  /*fb00*/  P2R R52, PR, RZ, 0x20 ;  /* 0x00000020ff347803 */ /* 0x000fe40000000000 */
[----:B------:R-:W-:-:S13]  /*fb10*/  LOP3.LUT P5, RZ, R2, 0x100, RZ, 0xc0, !PT ;  /* 0x0000010002ff7812 */ /* 0x000fda00078ac0ff */
[----:B------:R-:W2:Y:S01]  /*fb20*/  @P5 LDG.E R121, desc[UR6][R120.64+0x2c] ;  /* 0x00002c0678795981 */ /* 0x000ea2000c1e1900 */
[----:B------:R-:W-:-:S03]  /*fb30*/  UIADD3 UR28, UPT, UPT, UR5, 0x15, URZ ;  /* 0x00000015051c7890 */ /* 0x000fc6000fffe0ff */
[----:B------:R-:W-:Y:S03]  /*fb40*/  @!P4 STS [R0+0x28], RZ ;  /* 0x000028ff0000c388 */ /* 0x000fe60000000800 */
[----:B------:R-:W-:Y:S01]  /*fb50*/  ISETP.LE.AND P0, PT, R76, UR28, PT ;  /* 0x0000001c4c007c0c */ /* 0x000fe2000bf03270 */
[----:B------:R-:W-:Y:S04]  /*fb60*/  @!P6 STS [R0+0xa4], RZ ;  /* 0x0000a4ff0000e388 */ /* 0x000fe80000000800 */
[----:B-----5:R-:W-:Y:S01]  /*fb70*/  @P4 STS [R0+0x28], R59 ;  /* 0x0000283b00004388 */ /* 0x020fe20000000800 */
[----:B------:R-:W-:-:S03]  /*fb80*/  ISETP.LT.AND P4, PT, R3, UR39, !P0 ;  /* 0x0000002703007c0c */ /* 0x000fc6000c781270 */
[----:B----4-:R0:W-:Y:S01]  /*fb90*/  @P6 STS [R0+0xa4], R127 ;  /* 0x0000a47f00006388 */ /* 0x0101e20000000800 */
[----:B------:R-:W-:Y:S02]  /*fba0*/  LOP3.LUT P6, RZ, R2, 0x80, RZ, 0xc0, !PT ;  /* 0x0000008002ff7812 */ /* 0x000fe400078cc0ff */
[----:B------:R-:W-:-:S07]  /*fbb0*/  ISETP.LT.AND P0, PT, R4, UR39, !P0 ;  /* 0x0000002704007c0c */ /* 0x000fce000c701270 */
[----:B0-----:R-:W0:Y:S04]  /*fbc0*/  @P4 LDC.64 R126, c[0x0][0x380] ;  /* 0x0000e000ff7e4b82 */ /* 0x001e280000000a00 */
[----:B------:R-:W3:Y:S04]  /*fbd0*/  @P6 LDG.E R123, desc[UR6][R122.64+0x2c] ;  /* 0x00002c067a7b6981 */ /* 0x000ee8000c1e1900 */
[----:B------:R-:W1:Y:S01]  /*fbe0*/  @P0 LDC.64 R58, c[0x0][0x380] ;  /* 0x0000e000ff3a0b82 */ /* 0x000e620000000a00 */
[----:B------:R-:W-:-:S05]  /*fbf0*/  @P4 IMAD R55, R3, R76, RZ ;  /* 0x0000004c03374224 */ /* 0x000fca00078e02ff */
[----:B------:R-:W-:Y:S01]  /*fc00*/  @P4 IADD3 R55, P1, PT, R55, UR5, RZ ;  /* 0x0000000537374c10 */ /* 0x000fe2000ff3e0ff */
[----:B------:R-:W-:-:S03]  /*fc10*/  @P0 IMAD R57, R3, R76, R76 ;  /* 0x0000004c03390224 */ /* 0x000fc600078e024c */
[----:B------:R-:W-:Y:S02]  /*fc20*/  @P4 IADD3.X R86, PT, PT, RZ, RZ, RZ, P1, !PT ;  /* 0x000000ffff564210 */ /* 0x000fe40000ffe4ff */
[----:B0-----:R-:W-:-:S04]  /*fc30*/  @P4 LEA R126, P1, R55, R126, 0x2 ;  /* 0x0000007e377e4211 */ /* 0x001fc800078210ff */
[----:B------:R-:W-:Y:S02]  /*fc40*/  @P4 LEA.HI.X R127, R55, R127, R86, 0x2, P1 ;  /* 0x0000007f377f4211 */ /* 0x000fe400008f1456 */
[----:B------:R-:W-:-:S04]  /*fc50*/  @P0 IADD3 R57, P1, PT, R57, UR5, RZ ;  /* 0x0000000539390c10 */ /* 0x000fc8000ff3e0ff */
[----:B------:R-:W-:Y:S02]  /*fc60*/  @P0 IADD3.X R86, PT, PT, RZ, RZ, RZ, P1, !PT ;  /* 0x000000ffff560210 */ /* 0x000fe40000ffe4ff */
[----:B-1----:R-:W-:-:S04]  /*fc70*/  @P0 LEA R58, P1, R57, R58, 0x2 ;  /* 0x0000003a393a0211 */ /* 0x002fc800078210ff */
[----:B------:R-:W-:Y:S02]  /*fc80*/  @P0 LEA.HI.X R59, R57, R59, R86, 0x2, P1 ;  /* 0x0000003b393b0211 */ /* 0x000fe400008f1456 */
[----:B------:R-:W-:Y:S02]  /*fc90*/  P2R R86, PR, RZ, 0x1 ;  /* 0x00000001ff567803 */ /* 0x000fe40000000000 */
[C---:B------:R-:W-:Y:S01]  /*fca0*/  LOP3.LUT P0, RZ, R2.reuse, 0x400, RZ, 0xc0, !PT ;  /* 0x0000040002ff7812 */ /* 0x040fe2000780c0ff */
[----:B------:R-:W-:Y:S04]  /*fcb0*/  @!P2 STS [R0+0xa8], RZ ;  /* 0x0000a8ff0000a388 */ /* 0x000fe80000000800 */
[----:B------:R0:W-:Y:S01]  /*fcc0*/  @P2 STS [R0+0xa8], R125 ;  /* 0x0000a87d00002388 */ /* 0x0001e20000000800 */
[----:B------:R-:W-:-:S07]  /*fcd0*/  LOP3.LUT P2, RZ, R2, 0x200, RZ, 0xc0, !PT ;  /* 0x0000020002ff7812 */ /* 0x000fce000784c0ff */
[----:B------:R-:W4:Y:S01]  /*fce0*/  @P0 LDG.E R111, desc[UR6][R110.64+0x30] ;  /* 0x000030066e6f0981 */ /* 0x000f22000c1e1900 */
[----:B------:R-:W-:Y:S02]  /*fcf0*/  P2R R55, PR, RZ, 0x10 ;  /* 0x00000010ff377803 */ /* 0x000fe40000000000 */
[----:B------:R-:W-:-:S03]  /*fd00*/  LOP3.LUT P4, RZ, R2, 0x800, RZ, 0xc0, !PT ;  /* 0x0000080002ff7812 */ /* 0x000fc6000788c0ff */
[----:B------:R-:W5:Y:S10]  /*fd10*/  @P2 LDG.E R113, desc[UR6][R112.64+0x30] ;  /* 0x0000300670712981 */ /* 0x000f74000c1e1900 */
[----:B------:R-:W5:Y:S04]  /*fd20*/  @P4 LDG.E R109, desc[UR6][R108.64+0x34] ;  /* 0x000034066c6d4981 */ /* 0x000f68000c1e1900 */
[----:B------:R-:W-:Y:S01]  /*fd30*/  @!P5 STS [R0+0xac], RZ ;  /* 0x0000acff0000d388 */ /* 0x000fe20000000800 */
[----:B------:R-:W-:-:S03]  /*fd40*/  UIADD3 UR29, UPT, UPT, UR5, 0x16, URZ ;  /* 0x00000016051d7890 */ /* 0x000fc6000fffe0ff */
[----:B------:R-:W-:Y:S03]  /*fd50*/  @!P6 STS [R0+0x2c], RZ ;  /* 0x00002cff0000e388 */ /* 0x000fe60000000800 */
[----:B------:R-:W-:Y:S01]  /*fd60*/  ISETP.LE.AND P3, PT, R76, UR29, PT ;  /* 0x0000001d4c007c0c */ /* 0x000fe2000bf63270 */
[----:B--2---:R-:W-:Y:S01]  /*fd70*/  @P5 STS [R0+0xac], R121 ;  /* 0x0000ac7900005388 */ /* 0x004fe20000000800 */
[----:B------:R-:W-:-:S13]  /*fd80*/  LOP3.LUT P5, RZ, R2, 0x1000, RZ, 0xc0, !PT ;  /* 0x0000100002ff7812 */ /* 0x000fda00078ac0ff */
[----:B------:R-:W2:Y:S04]  /*fd90*/  @P5 LDG.E R69, desc[UR6][R68.64+0x34] ;  /* 0x0000340644455981 */ /* 0x000ea8000c1e1900 */
[----:B---3--:R1:W-:Y:S01]  /*fda0*/  @P6 STS [R0+0x2c], R123 ;  /* 0x00002c7b00006388 */ /* 0x0083e20000000800 */
[----:B------:R-:W-:Y:S02]  /*fdb0*/  ISETP.LT.AND P6, PT, R3, UR39, !P3 ;  /* 0x0000002703007c0c */ /* 0x000fe4000dfc1270 */
[----:B------:R-:W-:-:S11]  /*fdc0*/  ISETP.LT.AND P3, PT, R4, UR39, !P3 ;  /* 0x0000002704007c0c */ /* 0x000fd6000df61270 */
[----:B0-----:R-:W0:Y:S01]  /*fdd0*/  @P6 LDC.64 R124, c[0x0][0x380] ;  /* 0x0000e000ff7c6b82 */ /* 0x001e220000000a00 */
[----:B------:R-:W-:-:S07]  /*fde0*/  @P6 IMAD R57, R3, R76, RZ ;  /* 0x0000004c03396224 */ /* 0x000fce00078e02ff */
[----:B-1----:R-:W1:Y:S01]  /*fdf0*/  @P3 LDC.64 R122, c[0x0][0x380] ;  /* 0x0000e000ff7a3b82 */ /* 0x002e620000000a00 */
[----:B------:R-:W-:-:S04]  /*fe00*/  @P6 IADD3 R57, P1, PT, R57, UR5, RZ ;  /* 0x0000000539396c10 */ /* 0x000fc8000ff3e0ff */
[----:B------:R-:W-:Y:S02]  /*fe10*/  @P6 IADD3.X R128, PT, PT, RZ, RZ, RZ, P1, !PT ;  /* 0x000000ffff806210 */ /* 0x000fe40000ffe4ff */
[----:B0-----:R-:W-:-:S04]  /*fe20*/  @P6 LEA R124, P1, R57, R124, 0x2 ;  /* 0x0000007c397c6211 */ /* 0x001fc800078210ff */
[----:B------:R-:W-:Y:S01]  /*fe30*/  @P6 LEA.HI.X R125, R57, R125, R128, 0x2, P1 ;  /* 0x0000007d397d6211 */ /* 0x000fe200008f1480 */
[----:B------:R-:W-:Y:S01]  /*fe40*/  @P3 IMAD R57, R3, R76, R76 ;  /* 0x0000004c03393224 */ /* 0x000fe200078e024c */
[----:B------:R-:W-:Y:S04]  /*fe50*/  @!P0 STS [R0+0xb0], RZ ;  /* 0x0000b0ff00008388 */ /* 0x000fe80000000800 */
[----:B------:R-:W-:Y:S01]  /*fe60*/  @P3 IADD3 R57, P1, PT, R57, UR5, RZ ;  /* 0x0000000539393c10 */ /* 0x000fe2000ff3e0ff */
[----:B------:R-:W-:Y:S01]  /*fe70*/  UIADD3 UR30, UPT, UPT, UR5, 0x17, URZ ;  /* 0x00000017051e7890 */ /* 0x000fe2000fffe0ff */
[----:B----4-:R-:W-:Y:S01]  /*fe80*/  @P0 STS [R0+0xb0], R111 ;  /* 0x0000b06f00000388 */ /* 0x010fe20000000800 */
[----:B------:R-:W-:Y:S02]  /*fe90*/  LOP3.LUT P0, RZ, R2, 0x2000, RZ, 0xc0, !PT ;  /* 0x0000200002ff7812 */ /* 0x000fe4000780c0ff */
[----:B------:R-:W-:-:S02]  /*fea0*/  @P3 IADD3.X R128, PT, PT, RZ, RZ, RZ, P1, !PT ;  /* 0x000000ffff803210 */ /* 0x000fc40000ffe4ff */
[C---:B-1----:R-:W-:Y:S01]  /*feb0*/  @P3 LEA R122, P1, R57.reuse, R122, 0x2 ;  /* 0x0000007a397a3211 */ /* 0x042fe200078210ff */
[----:B------:R-:W-:Y:S03]  /*fec0*/  @!P2 STS [R0+0x30], RZ ;  /* 0x000030ff0000a388 */ /* 0x000fe60000000800 */
[----:B------:R-:W-:Y:S02]  /*fed0*/  @P3 LEA.HI.X R123, R57, R123, R128, 0x2, P1 ;  /* 0x0000007b397b3211 */ /* 0x000fe400008f1480 */
[----:B------:R-:W-:Y:S01]  /*fee0*/  ISETP.LE.AND P1, PT, R76, UR30, PT ;  /* 0x0000001e4c007c0c */ /* 0x000fe2000bf23270 */
[----:B-----5:R0:W-:Y:S03]  /*fef0*/  @P2 STS [R0+0x30], R113 ;  /* 0x0000307100002388 */ /* 0x0201e60000000800 */
[----:B------:R-:W-:Y:S01]  /*ff00*/  ISETP.LT.AND P2, PT, R3, UR39, !P1 ;  /* 0x0000002703007c0c */ /* 0x000fe2000cf41270 */
[----:B------:R-:W3:Y:S04]  /*ff10*/  @P0 LDG.E R67, desc[UR6][R66.64+0x38] ;  /* 0x0000380642430981 */ /* 0x000ee8000c1e1900 */
[----:B------:R-:W-:Y:S04]  /*ff20*/  @!P4 STS [R0+0x34], RZ ;  /* 0x000034ff0000c388 */ /* 0x000fe80000000800 */
[----:B------:R1:W-:Y:S01]  /*ff30*/  @P4 STS [R0+0x34], R109 ;  /* 0x0000346d00004388 */ /* 0x0003e20000000800 */
[----:B------:R-:W-:-:S03]  /*ff40*/  LOP3.LUT P4, RZ, R2, 0x4000, RZ, 0xc0, !PT ;  /* 0x0000400002ff7812 */ /* 0x000fc6000788c0ff */
[----:B------:R-:W4:Y:S01]  /*ff50*/  @P2 LDC.64 R120, c[0x0][0x380] ;  /* 0x0000e000ff782b82 */ /* 0x000f220000000a00 */
[----:B------:R-:W-:Y:S01]  /*ff60*/  ISETP.LT.AND P1, PT, R4, UR39, !P1 ;  /* 0x0000002704007c0c */ /* 0x000fe2000cf21270 */
[----:B------:R-:W-:-:S08]  /*ff70*/  @P2 IMAD R57, R3, R76, RZ ;  /* 0x0000004c03392224 */ /* 0x000fd000078e02ff */
[----:B------:R-:W5:Y:S01]  /*ff80*/  @P4 LDG.E R119, desc[UR6][R118.64+0x38] ;  /* 0x0000380676774981 */ /* 0x000f62000c1e1900 */
[----:B------:R-:W-:-:S03]  /*ff90*/  P2R R115, PR, RZ, 0x8 ;  /* 0x00000008ff737803 */ /* 0x000fc60000000000 */
[----:B0-----:R-:W0:Y:S01]  /*ffa0*/  @P1 LDC.64 R112, c[0x0][0x380] ;  /* 0x0000e000ff701b82 */ /* 0x001e220000000a00 */
[----:B------:R-:W-:-:S04]  /*ffb0*/  @P2 IADD3 R57, P3, PT, R57, UR5, RZ ;  /* 0x0000000539392c10 */ /* 0x000fc8000ff7e0ff */
[----:B------:R-:W-:Y:S02]  /*ffc0*/  @P2 IADD3.X R128, PT, PT, RZ, RZ, RZ, P3, !PT ;  /* 0x000000ffff802210 */ /* 0x000fe40001ffe4ff */
[----:B----4-:R-:W-:-:S04]  /*ffd0*/  @P2 LEA R120, P3, R57, R120, 0x2 ;  /* 0x0000007839782211 */ /* 0x010fc800078610ff */
[----:B------:R-:W-:Y:S01]  /*ffe0*/  @P2 LEA.HI.X R121, R57, R121, R128, 0x2, P3 ;  /* 0x0000007939792211 */ /* 0x000fe200018f1480 */
[----:B------:R-:W-:Y:S01]  /*fff0*/  @P1 IMAD R128, R3, R76, R76 ;  /* 0x0000004c03801224 */ /* 0x000fe200078e024c */
[----:B------:R-:W-:-:S04]  /*10000*/  P2R R57, PR, RZ, 0x4 ;  /* 0x00000004ff397803 */ /* 0x000fc80000000000 */
[----:B------:R-:W-:Y:S01]  /*10010*/  @P1 IADD3 R128, P2, PT, R128, UR5, RZ ;  /* 0x0000000580801c10 */ /* 0x000fe2000ff5e0ff */
[----:B------:R-:W-:-:S03]  /*10020*/  UIADD3 UR31, UPT, UPT, UR5, 0x18, URZ ;  /* 0x00000018051f7890 */ /* 0x000fc6000fffe0ff */
[----:B------:R-:W-:Y:S02]  /*10030*/  @P1 IADD3.X R129, PT, PT, RZ, RZ, RZ, P2, !PT ;  /* 0x000000ffff811210 */ /* 0x000fe400017fe4ff */
[----:B0-----:R-:W-:-:S04]  /*10040*/  @P1 LEA R112, P2, R128, R112, 0x2 ;  /* 0x0000007080701211 */ /* 0x001fc800078410ff */
[----:B------:R-:W-:Y:S02]  /*10050*/  @P1 LEA.HI.X R113, R128, R113, R129, 0x2, P2 ;  /* 0x0000007180711211 */ /* 0x000fe400010f1481 */
[----:B------:R-:W-:Y:S02]  /*10060*/  ISETP.LE.AND P2, PT, R76, UR31, PT ;  /* 0x0000001f4c007c0c */ /* 0x000fe4000bf43270 */
[----:B------:R-:W-:Y:S02]  /*10070*/  P2R R103, PR, RZ, 0x40 ;  /* 0x00000040ff677803 */ /* 0x000fe40000000000 */
[----:B------:R-:W-:Y:S02]  /*10080*/  ISETP.LT.AND P6, PT, R3, UR39, !P2 ;  /* 0x0000002703007c0c */ /* 0x000fe4000d7c1270 */
[----:B------:R-:W-:Y:S01]  /*10090*/  LOP3.LUT R2, R2, 0xfffffffe, RZ, 0xc0, !PT ;  /* 0xfffffffe02027812 */ /* 0x000fe200078ec0ff */
[----:B------:R-:W-:Y:S01]  /*100a0*/  @!P5 STS [R0+0xb4], RZ ;  /* 0x0000b4ff0000d388 */ /* 0x000fe20000000800 */
[----:B------:R-:W-:-:S03]  /*100b0*/  UIADD3 UR32, UPT, UPT, UR5, 0x19, URZ ;  /* 0x0000001905207890 */ /* 0x000fc6000fffe0ff */
[----:B------:R-:W-:Y:S04]  /*100c0*/  @!P0 STS [R0+0x38], RZ ;  /* 0x000038ff00008388 */ /* 0x000fe80000000800 */
[----:B------:R-:W-:Y:S02]  /*100d0*/  @!P4 STS [R0+0xb8], RZ ;  /* 0x0000b8ff0000c388 */ /* 0x000fe40000000800 */
[----:B------:R-:W-:Y:S01]  /*100e0*/  @P6 LOP3.LUT R2, R2, 0x1, RZ, 0xfc, !PT ;  /* 0x0000000102026812 */ /* 0x000fe200078efcff */
[----:B------:R-:W0:Y:S01]  /*100f0*/  @P6 LDC.64 R110, c[0x0][0x380] ;  /* 0x0000e000ff6e6b82 */ /* 0x000e220000000a00 */
[----:B------:R-:W-:Y:S02]  /*10100*/  UIADD3 UR33, UPT, UPT, UR5, 0x1a, URZ ;  /* 0x0000001a05217890 */ /* 0x000fe4000fffe0ff */
[----:B------:R-:W-:-:S02]  /*10110*/  UIADD3 UR34, UPT, UPT, UR5, 0x1b, URZ ;  /* 0x0000001b05227890 */ /* 0x000fc4000fffe0ff */
[----:B------:R-:W-:Y:S02]  /*10120*/  UIADD3 UR35, UPT, UPT, UR5, 0x1c, URZ ;  /* 0x0000001c05237890 */ /* 0x000fe4000fffe0ff */
[----:B------:R-:W-:Y:S02]  /*10130*/  UIADD3 UR36, UPT, UPT, UR5, 0x1d, URZ ;  /* 0x0000001d05247890 */ /* 0x000fe4000fffe0ff */
[----:B------:R-:W-:Y:S02]  /*10140*/  UIADD3 UR37, UPT, UPT, UR5, 0x1e, URZ ;  /* 0x0000001e05257890 */ /* 0x000fe4000fffe0ff */
[----:B------:R-:W-:Y:S01]  /*10150*/  UIADD3 UR38, UPT, UPT, UR5, 0x1f, URZ ;  /* 0x0000001f05267890 */ /* 0x000fe2000fffe0ff */
[----:B------:R-:W-:Y:S01]  /*10160*/  HFMA2 R144, -RZ, RZ, 0, 0 ;  /* 0x00000000ff907431 */ /* 0x000fe200000001ff */
[----:B------:R-:W-:Y:S01]  /*10170*/  SHF.L.U32 R141, R54, 0x3, RZ ;  /* 0x00000003368d7819 */ /* 0x000fe200000006ff */
[----:B------:R-:W4:Y:S04]  /*10180*/  @P1 LDG.E R113, desc[UR6][R112.64+0x5c] ;  /* 0x00005c0670711981 */ /* 0x000f28000c1e1900 */
[----:B--2---:R2:W-:Y:S01]  /*10190*/  @P5 STS [R0+0xb4], R69 ;  /* 0x0000b44500005388 */ /* 0x0045e20000000800 */
[----:B------:R-:W-:-:S13]  /*101a0*/  LOP3.LUT P5, RZ, R2, 0x8000, RZ, 0xc0, !PT ;  /* 0x0000800002ff7812 */ /* 0x000fda00078ac0ff */
[----:B------:R-:W4:Y:S01]  /*101b0*/  @P5 LDG.E R117, desc[UR6][R116.64+0x3c] ;  /* 0x00003c0674755981 */ /* 0x000f22000c1e1900 */
[----:B------:R-:W-:-:S05]  /*101c0*/  @P6 IMAD R128, R3, R76, RZ ;  /* 0x0000004c03806224 */ /* 0x000fca00078e02ff */
[----:B------:R-:W-:-:S04]  /*101d0*/  @P6 IADD3 R128, P3, PT, R128, UR5, RZ ;  /* 0x0000000580806c10 */ /* 0x000fc8000ff7e0ff */
[----:B------:R-:W-:Y:S02]  /*101e0*/  @P6 IADD3.X R129, PT, PT, RZ, RZ, RZ, P3, !PT ;  /* 0x000000ffff816210 */ /* 0x000fe40001ffe4ff */
[----:B0-----:R-:W-:-:S04]  /*101f0*/  @P6 LEA R110, P3, R128, R110, 0x2 ;  /* 0x0000006e806e6211 */ /* 0x001fc800078610ff */
[----:B------:R-:W-:Y:S02]  /*10200*/  @P6 LEA.HI.X R111, R128, R111, R129, 0x2, P3 ;  /* 0x0000006f806f6211 */ /* 0x000fe400018f1481 */
[----:B------:R-:W-:-:S13]  /*10210*/  ISETP.LT.AND P3, PT, R4, UR39, !P2 ;  /* 0x0000002704007c0c */ /* 0x000fda000d761270 */
[----:B-1----:R-:W0:Y:S01]  /*10220*/  @P3 LDC.64 R108, c[0x0][0x380] ;  /* 0x0000e000ff6c3b82 */ /* 0x002e220000000a00 */
[----:B------:R-:W-:-:S05]  /*10230*/  @P3 IMAD R128, R3, R76, R76 ;  /* 0x0000004c03803224 */ /* 0x000fca00078e024c */
[----:B------:R-:W-:Y:S02]  /*10240*/  @P3 IADD3 R128, P2, PT, R128, UR5, RZ ;  /* 0x0000000580803c10 */ /* 0x000fe4000ff5e0ff */
[----:B------:R-:W-:Y:S02]  /*10250*/  LOP3.LUT R2, R2, 0xfffffffd, RZ, 0xc0, !PT ;  /* 0xfffffffd02027812 */ /* 0x000fe400078ec0ff */
[----:B------:R-:W-:Y:S02]  /*10260*/  @P3 IADD3.X R129, PT, PT, RZ, RZ, RZ, P2, !PT ;  /* 0x000000ffff813210 */ /* 0x000fe400017fe4ff */
[----:B------:R-:W-:Y:S02]  /*10270*/  @P3 LOP3.LUT R2, R2, 0x2, RZ, 0xfc, !PT ;  /* 0x0000000202023812 */ /* 0x000fe400078efcff */
[----:B0-----:R-:W-:-:S04]  /*10280*/  @P3 LEA R108, P2, R128, R108, 0x2 ;  /* 0x0000006c806c3211 */ /* 0x001fc800078410ff */
[----:B------:R-:W-:Y:S01]  /*10290*/  @P3 LEA.HI.X R109, R128, R109, R129, 0x2, P2 ;  /* 0x0000006d806d3211 */ /* 0x000fe200010f1481 */
[----:B---3--:R0:W-:Y:S01]  /*102a0*/  @P0 STS [R0+0x38], R67 ;  /* 0x0000384300000388 */ /* 0x0081e20000000800 */
[----:B------:R-:W-:-:S04]  /*102b0*/  ISETP.LE.AND P0, PT, R76, UR32, PT ;  /* 0x000000204c007c0c */ /* 0x000fc8000bf03270 */
[----:B------:R-:W-:Y:S02]  /*102c0*/  ISETP.LT.AND P3, PT, R3, UR39, !P0 ;  /* 0x0000002703007c0c */ /* 0x000fe4000c761270 */
[C---:B------:R-:W-:Y:S02]  /*102d0*/  LOP3.LUT P6, RZ, R2.reuse, 0x10000, RZ, 0xc0, !PT ;  /* 0x0001000002ff7812 */ /* 0x040fe400078cc0ff */
[----:B------:R-:W-:-:S09]  /*102e0*/  LOP3.LUT R2, R2, 0xfffffffb, RZ, 0xc0, !PT ;  /* 0xfffffffb02027812 */ /* 0x000fd200078ec0ff */
[----:B------:R-:W-:Y:S01]  /*102f0*/  @P3 LOP3.LUT R2, R2, 0x4, RZ, 0xfc, !PT ;  /* 0x0000000402023812 */ /* 0x000fe200078efcff */
[----:B--2---:R-:W1:Y:S01]  /*10300*/  @P3 LDC.64 R68, c[0x0][0x380] ;  /* 0x0000e000ff443b82 */ /* 0x004e620000000a00 */
[----:B-----5:R2:W-:Y:S02]  /*10310*/  @P4 STS [R0+0xb8], R119 ;  /* 0x0000b87700004388 */ /* 0x0205e40000000800 */
[----:B------:R-:W-:Y:S01]  /*10320*/  LOP3.LUT P4, RZ, R2, 0x20000, RZ, 0xc0, !PT ;  /* 0x0002000002ff7812 */ /* 0x000fe2000788c0ff */
[----:B------:R-:W-:Y:S01]  /*10330*/  @P3 IMAD R128, R3, R76, RZ ;  /* 0x0000004c03803224 */ /* 0x000fe200078e02ff */
[----:B------:R-:W3:Y:S11]  /*10340*/  @P6 LDG.E R107, desc[UR6][R106.64+0x3c] ;  /* 0x00003c066a6b6981 */ /* 0x000ef6000c1e1900 */
[----:B------:R-:W5:Y:S01]  /*10350*/  @P4 LDG.E R105, desc[UR6][R104.64+0x40] ;  /* 0x0000400668694981 */ /* 0x000f62000c1e1900 */
[----:B------:R-:W-:-:S04]  /*10360*/  @P3 IADD3 R128, P2, PT, R128, UR5, RZ ;  /* 0x0000000580803c10 */ /* 0x000fc8000ff5e0ff */
[----:B------:R-:W-:Y:S02]  /*10370*/  @P3 IADD3.X R129, PT, PT, RZ, RZ, RZ, P2, !PT ;  /* 0x000000ffff813210 */ /* 0x000fe400017fe4ff */
[----:B-1----:R-:W-:-:S04]  /*10380*/  @P3 LEA R68, P2, R128, R68, 0x2 ;  /* 0x0000004480443211 */ /* 0x002fc800078410ff */
[----:B------:R-:W-:Y:S02]  /*10390*/  @P3 LEA.HI.X R69, R128, R69, R129, 0x2, P2 ;  /* 0x0000004580453211 */ /* 0x000fe400010f1481 */
[----:B------:R-:W-:Y:S02]  /*103a0*/  ISETP.LT.AND P2, PT, R4, UR39, !P0 ;  /* 0x0000002704007c0c */ /* 0x000fe4000c741270 */
[----:B------:R-:W-:Y:S01]  /*103b0*/  LOP3.LUT R2, R2, 0xfffffff7, RZ, 0xc0, !PT ;  /* 0xfffffff702027812 */ /* 0x000fe200078ec0ff */
[----:B------:R-:W-:Y:S10]  /*103c0*/  @!P5 STS [R0+0x3c], RZ ;  /* 0x00003cff0000d388 */ /* 0x000ff40000000800 */
[----:B------:R-:W-:Y:S01]  /*103d0*/  @P2 LOP3.LUT R2, R2, 0x8, RZ, 0xfc, !PT ;  /* 0x0000000802022812 */ /* 0x000fe200078efcff */
[----:B0-----:R-:W0:Y:S01]  /*103e0*/  @P2 LDC.64 R66, c[0x0][0x380] ;  /* 0x0000e000ff422b82 */ /* 0x001e220000000a00 */
[----:B------:R-:W-:-:S05]  /*103f0*/  @P2 IMAD R128, R3, R76, R76 ;  /* 0x0000004c03802224 */ /* 0x000fca00078e024c */
[----:B------:R-:W-:-:S04]  /*10400*/  @P2 IADD3 R128, P0, PT, R128, UR5, RZ ;  /* 0x0000000580802c10 */ /* 0x000fc8000ff1e0ff */
[----:B------:R-:W-:Y:S02]  /*10410*/  @P2 IADD3.X R129, PT, PT, RZ, RZ, RZ, P0, !PT ;  /* 0x000000ffff812210 */ /* 0x000fe400007fe4ff */
[----:B0-----:R-:W-:-:S04]  /*10420*/  @P2 LEA R66, P0, R128, R66, 0x2 ;  /* 0x0000004280422211 */ /* 0x001fc800078010ff */
[----:B------:R-:W-:Y:S01]  /*10430*/  @P2 LEA.HI.X R67, R128, R67, R129, 0x2, P0 ;  /* 0x0000004380432211 */ /* 0x000fe200000f1481 */
[----:B----4-:R0:W-:Y:S01]  /*10440*/  @P5 STS [R0+0x3c], R117 ;  /* 0x00003c7500005388 */ /* 0x0101e20000000800 */
[----:B------:R-:W-:-:S13]  /*10450*/  LOP3.LUT P5, RZ, R2, 0x40000, RZ, 0xc0, !PT ;  /* 0x0004000002ff7812 */ /* 0x000fda00078ac0ff */
[----:B------:R-:W4:Y:S01]  /*10460*/  @P5 LDG.E R83, desc[UR6][R82.64+0x40] ;  /* 0x0000400652535981 */ /* 0x000f22000c1e1900 */
[----:B------:R-:W-:-:S04]  /*10470*/  ISETP.LE.AND P0, PT, R76, UR33, PT ;  /* 0x000000214c007c0c */ /* 0x000fc8000bf03270 */
[----:B------:R-:W-:-:S13]  /*10480*/  ISETP.LT.AND P3, PT, R3, UR39, !P0 ;  /* 0x0000002703007c0c */ /* 0x000fda000c761270 */
[----:B--2---:R-:W1:Y:S01]  /*10490*/  @P3 LDC.64 R118, c[0x0][0x380] ;  /* 0x0000e000ff763b82 */ /* 0x004e620000000a00 */
[----:B------:R-:W-:Y:S01]  /*104a0*/  @P3 IMAD R128, R3, R76, RZ ;  /* 0x0000004c03803224 */ /* 0x000fe200078e02ff */
[----:B------:R-:W-:-:S04]  /*104b0*/  LOP3.LUT R2, R2, 0xffffffdf, RZ, 0xc0, !PT ;  /* 0xffffffdf02027812 */ /* 0x000fc800078ec0ff */
[----:B------:R-:W-:-:S04]  /*104c0*/  @P3 IADD3 R128, P2, PT, R128, UR5, RZ ;  /* 0x0000000580803c10 */ /* 0x000fc8000ff5e0ff */
[----:B------:R-:W-:Y:S02]  /*104d0*/  @P3 IADD3.X R129, PT, PT, RZ, RZ, RZ, P2, !PT ;  /* 0x000000ffff813210 */ /* 0x000fe400017fe4ff */
[----:B------:R-:W-:Y:S02]  /*104e0*/  @P3 LOP3.LUT R2, R2, 0x20, RZ, 0xfc, !PT ;  /* 0x0000002002023812 */ /* 0x000fe400078efcff */
[----:B-1----:R-:W-:-:S04]  /*104f0*/  @P3 LEA R118, P2, R128, R118, 0x2 ;  /* 0x0000007680763211 */ /* 0x002fc800078410ff */
[----:B------:R-:W-:Y:S02]  /*10500*/  @P3 LEA.HI.X R119, R128, R119, R129, 0x2, P2 ;  /* 0x0000007780773211 */ /* 0x000fe400010f1481 */
[----:B------:R-:W-:Y:S02]  /*10510*/  ISETP.LT.AND P3, PT, R4, UR39, !P0 ;  /* 0x0000002704007c0c */ /* 0x000fe4000c761270 */
[C---:B------:R-:W-:Y:S01]  /*10520*/  LOP3.LUT P0, RZ, R2.reuse, 0x80000, RZ, 0xc0, !PT ;  /* 0x0008000002ff7812 */ /* 0x040fe2000780c0ff */
[----:B------:R-:W-:Y:S10]  /*10530*/  @!P4 STS [R0+0x40], RZ ;  /* 0x000040ff0000c388 */ /* 0x000ff40000000800 */
[----:B0-----:R-:W0:Y:S02]  /*10540*/  @P3 LDC.64 R116, c[0x0][0x380] ;  /* 0x0000e000ff743b82 */ /* 0x001e240000000a00 */
[----:B------:R-:W2:Y:S01]  /*10550*/  @P0 LDG.E R81, desc[UR6][R80.64+0x44] ;  /* 0x0000440650510981 */ /* 0x000ea2000c1e1900 */
[----:B------:R-:W-:-:S04]  /*10560*/  LOP3.LUT R2, R2, 0xffffffbf, RZ, 0xc0, !PT ;  /* 0xffffffbf02027812 */ /* 0x000fc800078ec0ff */
[----:B------:R-:W-:Y:S01]  /*10570*/  @P3 LOP3.LUT R2, R2, 0x40, RZ, 0xfc, !PT ;  /* 0x0000004002023812 */ /* 0x000fe200078efcff */
[----:B-----5:R-:W-:Y:S03]  /*10580*/  @P4 STS [R0+0x40], R105 ;  /* 0x0000406900004388 */ /* 0x020fe60000000800 */
[----:B------:R-:W-:-:S13]  /*10590*/  LOP3.LUT P4, RZ, R2, 0x100000, RZ, 0xc0, !PT ;  /* 0x0010000002ff7812 */ /* 0x000fda000788c0ff */
[----:B------:R-:W5:Y:S01]  /*105a0*/  @P4 LDG.E R79, desc[UR6][R78.64+0x44] ;  /* 0x000044064e4f4981 */ /* 0x000f62000c1e1900 */
[----:B------:R-:W-:-:S05]  /*105b0*/  @P3 IMAD R128, R3, R76, R76 ;  /* 0x0000004c03803224 */ /* 0x000fca00078e024c */
[----:B------:R-:W-:-:S04]  /*105c0*/  @P3 IADD3 R128, P2, PT, R128, UR5, RZ ;  /* 0x0000000580803c10 */ /* 0x000fc8000ff5e0ff */
[----:B------:R-:W-:Y:S02]  /*105d0*/  @P3 IADD3.X R129, PT, PT, RZ, RZ, RZ, P2, !PT ;  /* 0x000000ffff813210 */ /* 0x000fe400017fe4ff */
[C---:B0-----:R-:W-:Y:S01]  /*105e0*/  @P3 LEA R116, P2, R128.reuse, R116, 0x2 ;  /* 0x0000007480743211 */ /* 0x041fe200078410ff */
[----:B------:R-:W-:Y:S03]  /*105f0*/  @!P6 STS [R0+0xbc], RZ ;  /* 0x0000bcff0000e388 */ /* 0x000fe60000000800 */
[----:B------:R-:W-:Y:S02]  /*10600*/  @P3 LEA.HI.X R117, R128, R117, R129, 0x2, P2 ;  /* 0x0000007580753211 */ /* 0x000fe400010f1481 */
[----:B------:R-:W-:Y:S01]  /*10610*/  ISETP.LE.AND P2, PT, R76, UR34, PT ;  /* 0x000000224c007c0c */ /* 0x000fe2000bf43270 */
[----:B---3--:R0:W-:Y:S03]  /*10620*/  @P6 STS [R0+0xbc], R107 ;  /* 0x0000bc6b00006388 */ /* 0x0081e60000000800 */
[----:B------:R-:W-:-:S02]  /*10630*/  ISETP.LT.AND P6, PT, R3, UR39, !P2 ;  /* 0x0000002703007c0c */ /* 0x000fc4000d7c1270 */
[----:B------:R-:W-:Y:S01]  /*10640*/  LOP3.LUT R2, R2, 0xffffff7f, RZ, 0xc0, !PT ;  /* 0xffffff7f02027812 */ /* 0x000fe200078ec0ff */
[----:B------:R-:W-:Y:S10]  /*10650*/  @!P5 STS [R0+0xc0], RZ ;  /* 0x0000c0ff0000d388 */ /* 0x000ff40000000800 */
[----:B------:R-:W-:Y:S01]  /*10660*/  @P6 LOP3.LUT R2, R2, 0x80, RZ, 0xfc, !PT ;  /* 0x0000008002026812 */ /* 0x000fe200078efcff */
[----:B0-----:R-:W0:Y:S01]  /*10670*/  @P6 LDC.64 R106, c[0x0][0x380] ;  /* 0x0000e000ff6a6b82 */ /* 0x001e220000000a00 */
[----:B------:R-:W-:-:S05]  /*10680*/  @P6 IMAD R128, R3, R76, RZ ;  /* 0x0000004c03806224 */ /* 0x000fca00078e02ff */
[----:B------:R-:W-:-:S04]  /*10690*/  @P6 IADD3 R128, P3, PT, R128, UR5, RZ ;  /* 0x0000000580806c10 */ /* 0x000fc8000ff7e0ff */
[----:B------:R-:W-:Y:S01]  /*106a0*/  @P6 IADD3.X R129, PT, PT, RZ, RZ, RZ, P3, !PT ;  /* 0x000000ffff816210 */ /* 0x000fe20001ffe4ff */
[----:B----4-:R1:W-:Y:S01]  /*106b0*/  @P5 STS [R0+0xc0], R83 ;  /* 0x0000c05300005388 */ /* 0x0103e20000000800 */
[----:B------:R-:W-:-:S13]  /*106c0*/  LOP3.LUT P5, RZ, R2, 0x200000, RZ, 0xc0, !PT ;  /* 0x0020000002ff7812 */ /* 0x000fda00078ac0ff */
[----:B------:R-:W3:Y:S01]  /*106d0*/  @P5 LDG.E R75, desc[UR6][R74.64+0x48] ;  /* 0x000048064a4b5981 */ /* 0x000ee2000c1e1900 */
[----:B0-----:R-:W-:-:S04]  /*106e0*/  @P6 LEA R106, P3, R128, R106, 0x2 ;  /* 0x0000006a806a6211 */ /* 0x001fc800078610ff */
[----:B------:R-:W-:Y:S02]  /*106f0*/  @P6 LEA.HI.X R107, R128, R107, R129, 0x2, P3 ;  /* 0x0000006b806b6211 */ /* 0x000fe400018f1481 */
[----:B------:R-:W-:-:S13]  /*10700*/  ISETP.LT.AND P3, PT, R4, UR39, !P2 ;  /* 0x0000002704007c0c */ /* 0x000fda000d761270 */
[----:B------:R-:W0:Y:S01]  /*10710*/  @P3 LDC.64 R104, c[0x0][0x380] ;  /* 0x0000e000ff683b82 */ /* 0x000e220000000a00 */
[----:B------:R-:W-:Y:S01]  /*10720*/  @P3 IMAD R128, R3, R76, R76 ;  /* 0x0000004c03803224 */ /* 0x000fe200078e024c */
[----:B------:R-:W-:-:S04]  /*10730*/  LOP3.LUT R2, R2, 0xfffffeff, RZ, 0xc0, !PT ;  /* 0xfffffeff02027812 */ /* 0x000fc800078ec0ff */
[----:B------:R-:W-:Y:S01]  /*10740*/  @P3 IADD3 R128, P2, PT, R128, UR5, RZ ;  /* 0x0000000580803c10 */ /* 0x000fe2000ff5e0ff */
[----:B------:R-:W-:Y:S01]  /*10750*/  @!P0 STS [R0+0x44], RZ ;  /* 0x000044ff00008388 */ /* 0x000fe20000000800 */
[----:B------:R-:W-:Y:S02]  /*10760*/  @P3 LOP3.LUT R2, R2, 0x100, RZ, 0xfc, !PT ;  /* 0x0000010002023812 */ /* 0x000fe400078efcff */
[----:B------:R-:W-:Y:S02]  /*10770*/  @P3 IADD3.X R129, PT, PT, RZ, RZ, RZ, P2, !PT ;  /* 0x000000ffff813210 */ /* 0x000fe400017fe4ff */
[----:B------:R-:W-:Y:S02]  /*10780*/  LOP3.LUT P6, RZ, R2, 0x400000, RZ, 0xc0, !PT ;  /* 0x0040000002ff7812 */ /* 0x000fe400078cc0ff */
[----:B0-----:R-:W-:-:S11]  /*10790*/  @P3 LEA R104, P2, R128, R104, 0x2 ;  /* 0x0000006880683211 */ /* 0x001fd600078410ff */
[----:B------:R-:W4:Y:S04]  /*107a0*/  @P6 LDG.E R73, desc[UR6][R72.64+0x48] ;  /* 0x0000480648496981 */ /* 0x000f28000c1e1900 */
[----:B--2---:R0:W-:Y:S01]  /*107b0*/  @P0 STS [R0+0x44], R81 ;  /* 0x0000445100000388 */ /* 0x0041e20000000800 */
[----:B------:R-:W-:Y:S02]  /*107c0*/  ISETP.LE.AND P0, PT, R76, UR35, PT ;  /* 0x000000234c007c0c */ /* 0x000fe4000bf03270 */
[----:B------:R-:W-:Y:S02]  /*107d0*/  @P3 LEA.HI.X R105, R128, R105, R129, 0x2, P2 ;  /* 0x0000006980693211 */ /* 0x000fe400010f1481 */
[----:B------:R-:W-:-:S13]  /*107e0*/  ISETP.LT.AND P3, PT, R3, UR39, !P0 ;  /* 0x0000002703007c0c */ /* 0x000fda000c761270 */
[----:B-1----:R-:W1:Y:S01]  /*107f0*/  @P3 LDC.64 R82, c[0x0][0x380] ;  /* 0x0000e000ff523b82 */ /* 0x002e620000000a00 */
[----:B------:R-:W-:-:S05]  /*10800*/  @P3 IMAD R128, R3, R76, RZ ;  /* 0x0000004c03803224 */ /* 0x000fca00078e02ff */
[----:B------:R-:W-:Y:S02]  /*10810*/  @P3 IADD3 R128, P2, PT, R128, UR5, RZ ;  /* 0x0000000580803c10 */ /* 0x000fe4000ff5e0ff */
[----:B------:R-:W-:Y:S02]  /*10820*/  LOP3.LUT R2, R2, 0xfffffdff, RZ, 0xc0, !PT ;  /* 0xfffffdff02027812 */ /* 0x000fe400078ec0ff */
[----:B------:R-:W-:Y:S02]  /*10830*/  @P3 IADD3.X R129, PT, PT, RZ, RZ, RZ, P2, !PT ;  /* 0x000000ffff813210 */ /* 0x000fe400017fe4ff */
[----:B------:R-:W-:Y:S02]  /*10840*/  @P3 LOP3.LUT R2, R2, 0x200, RZ, 0xfc, !PT ;  /* 0x0000020002023812 */ /* 0x000fe400078efcff */
[----:B-1----:R-:W-:-:S04]  /*10850*/  @P3 LEA R82, P2, R128, R82, 0x2 ;  /* 0x0000005280523211 */ /* 0x002fc800078410ff */
[----:B------:R-:W-:Y:S02]  /*10860*/  @P3 LEA.HI.X R83, R128, R83, R129, 0x2, P2 ;  /* 0x0000005380533211 */ /* 0x000fe400010f1481 */
[----:B------:R-:W-:Y:S02]  /*10870*/  ISETP.LT.AND P3, PT, R4, UR39, !P0 ;  /* 0x0000002704007c0c */ /* 0x000fe4000c761270 */
[C---:B------:R-:W-:Y:S02]  /*10880*/  LOP3.LUT P0, RZ, R2.reuse, 0x800000, RZ, 0xc0, !PT ;  /* 0x0080000002ff7812 */ /* 0x040fe4000780c0ff */
[----:B------:R-:W-:Y:S01]  /*10890*/  LOP3.LUT R2, R2, 0xfffffbff, RZ, 0xc0, !PT ;  /* 0xfffffbff02027812 */ /* 0x000fe200078ec0ff */
[----:B------:R-:W-:Y:S04]  /*108a0*/  @!P4 STS [R0+0xc4], RZ ;  /* 0x0000c4ff0000c388 */ /* 0x000fe80000000800 */
[----:B-----5:R1:W-:Y:S04]  /*108b0*/  @P4 STS [R0+0xc4], R79 ;  /* 0x0000c44f00004388 */ /* 0x0203e80000000800 */
[----:B------:R-:W-:Y:S01]  /*108c0*/  @P3 LOP3.LUT R2, R2, 0x400, RZ, 0xfc, !PT ;  /* 0x0000040002023812 */ /* 0x000fe200078efcff */
[----:B0-----:R-:W0:Y:S01]  /*108d0*/  @P3 LDC.64 R80, c[0x0][0x380] ;  /* 0x0000e000ff503b82 */ /* 0x001e220000000a00 */
[----:B------:R-:W-:Y:S01]  /*108e0*/  @P3 IMAD R128, R3, R76, R76 ;  /* 0x0000004c03803224 */ /* 0x000fe200078e024c */
[----:B------:R-:W2:Y:S01]  /*108f0*/  @P0 LDG.E R71, desc[UR6][R70.64+0x4c] ;  /* 0x00004c0646470981 */ /* 0x000ea2000c1e1900 */
[----:B------:R-:W-:-:S03]  /*10900*/  LOP3.LUT P4, RZ, R2, 0x1000000, RZ, 0xc0, !PT ;  /* 0x0100000002ff7812 */ /* 0x000fc6000788c0ff */
[----:B------:R-:W-:-:S10]  /*10910*/  @P3 IADD3 R128, P2, PT, R128, UR5, RZ ;  /* 0x0000000580803c10 */ /* 0x000fd4000ff5e0ff */
[----:B------:R-:W5:Y:S01]  /*10920*/  @P4 LDG.E R63, desc[UR6][R62.64+0x4c] ;  /* 0x00004c063e3f4981 */ /* 0x000f62000c1e1900 */
[----:B------:R-:W-:Y:S02]  /*10930*/  @P3 IADD3.X R129, PT, PT, RZ, RZ, RZ, P2, !PT ;  /* 0x000000ffff813210 */ /* 0x000fe400017fe4ff */
[----:B0-----:R-:W-:-:S04]  /*10940*/  @P3 LEA R80, P2, R128, R80, 0x2 ;  /* 0x0000005080503211 */ /* 0x001fc800078410ff */
[----:B------:R-:W-:Y:S02]  /*10950*/  @P3 LEA.HI.X R81, R128, R81, R129, 0x2, P2 ;  /* 0x0000005180513211 */ /* 0x000fe400010f1481 */
[----:B------:R-:W-:-:S04]  /*10960*/  ISETP.LE.AND P2, PT, R76, UR36, PT ;  /* 0x000000244c007c0c */ /* 0x000fc8000bf43270 */
[----:B------:R-:W-:-:S13]  /*10970*/  ISETP.LT.AND P3, PT, R3, UR39, !P2 ;  /* 0x0000002703007c0c */ /* 0x000fda000d761270 */
[----:B-1----:R-:W0:Y:S01]  /*10980*/  @P3 LDC.64 R78, c[0x0][0x380] ;  /* 0x0000e000ff4e3b82 */ /* 0x002e220000000a00 */
[----:B------:R-:W-:Y:S01]  /*10990*/  @P3 IMAD R128, R3, R76, RZ ;  /* 0x0000004c03803224 */ /* 0x000fe200078e02ff */
[----:B------:R-:W-:Y:S01]  /*109a0*/  @!P5 STS [R0+0x48], RZ ;  /* 0x000048ff0000d388 */ /* 0x000fe20000000800 */
[----:B------:R-:W-:-:S04]  /*109b0*/  LOP3.LUT R2, R2, 0xfffff7ff, RZ, 0xc0, !PT ;  /* 0xfffff7ff02027812 */ /* 0x000fc800078ec0ff */
[----:B------:R-:W-:Y:S01]  /*109c0*/  @P3 LOP3.LUT R2, R2, 0x800, RZ, 0xfc, !PT ;  /* 0x0000080002023812 */ /* 0x000fe200078efcff */
[----:B---3--:R1:W-:Y:S01]  /*109d0*/  @P5 STS [R0+0x48], R75 ;  /* 0x0000484b00005388 */ /* 0x0083e20000000800 */
[----:B------:R-:W-:-:S04]  /*109e0*/  @P3 IADD3 R128, P5, PT, R128, UR5, RZ ;  /* 0x0000000580803c10 */ /* 0x000fc8000ffbe0ff */
[----:B------:R-:W-:Y:S02]  /*109f0*/  @P3 IADD3.X R129, PT, PT, RZ, RZ, RZ, P5, !PT ;  /* 0x000000ffff813210 */ /* 0x000fe40002ffe4ff */
[----:B0-----:R-:W-:-:S04]  /*10a00*/  @P3 LEA R78, P5, R128, R78, 0x2 ;  /* 0x0000004e804e3211 */ /* 0x001fc800078a10ff */
[----:B------:R-:W-:Y:S02]  /*10a10*/  @P3 LEA.HI.X R79, R128, R79, R129, 0x2, P5 ;  /* 0x0000004f804f3211 */ /* 0x000fe400028f1481 */
[----:B------:R-:W-:-:S13]  /*10a20*/  LOP3.LUT P5, RZ, R2, 0x2000000, RZ, 0xc0, !PT ;  /* 0x0200000002ff7812 */ /* 0x000fda00078ac0ff */
[----:B------:R-:W3:Y:S04]  /*10a30*/  @P5 LDG.E R61, desc[UR6][R60.64+0x50] ;  /* 0x000050063c3d5981 */ /* 0x000ee8000c1e1900 */
[----:B------:R-:W-:Y:S04]  /*10a40*/  @!P6 STS [R0+0xc8], RZ ;  /* 0x0000c8ff0000e388 */ /* 0x000fe80000000800 */
[----:B----4-:R0:W-:Y:S01]  /*10a50*/  @P6 STS [R0+0xc8], R73 ;  /* 0x0000c84900006388 */ /* 0x0101e20000000800 */
[----:B------:R-:W-:-:S13]  /*10a60*/  ISETP.LT.AND P6, PT, R4, UR39, !P2 ;  /* 0x0000002704007c0c */ /* 0x000fda000d7c1270 */
[----:B-1----:R-:W1:Y:S01]  /*10a70*/  @P6 LDC.64 R74, c[0x0][0x380] ;  /* 0x0000e000ff4a6b82 */ /* 0x002e620000000a00 */
[----:B------:R-:W-:Y:S01]  /*10a80*/  ISETP.NE.AND P3, PT, R115, RZ, PT ;  /* 0x000000ff7300720c */ /* 0x000fe20003f65270 */
[----:B------:R-:W-:-:S05]  /*10a90*/  @P6 IMAD R115, R3, R76, R76 ;  /* 0x0000004c03736224 */ /* 0x000fca00078e024c */
[----:B------:R-:W-:-:S04]  /*10aa0*/  @P6 IADD3 R115, P2, PT, R115, UR5, RZ ;  /* 0x0000000573736c10 */ /* 0x000fc8000ff5e0ff */
[----:B------:R-:W-:Y:S02]  /*10ab0*/  @P6 IADD3.X R128, PT, PT, RZ, RZ, RZ, P2, !PT ;  /* 0x000000ffff806210 */ /* 0x000fe400017fe4ff */
[----:B------:R-:W-:Y:S01]  /*10ac0*/  LOP3.LUT R2, R2, 0xffffefff, RZ, 0xc0, !PT ;  /* 0xffffefff02027812 */ /* 0x000fe200078ec0ff */
[----:B------:R-:W-:Y:S04]  /*10ad0*/  @!P4 STS [R0+0xcc], RZ ;  /* 0x0000ccff0000c388 */ /* 0x000fe80000000800 */
[----:B------:R-:W-:Y:S04]  /*10ae0*/  @!P0 STS [R0+0x4c], RZ ;  /* 0x00004cff00008388 */ /* 0x000fe80000000800 */
[----:B------:R-:W-:Y:S01]  /*10af0*/  @!P5 STS [R0+0x50], RZ ;  /* 0x000050ff0000d388 */ /* 0x000fe20000000800 */
[----:B-1----:R-:W-:-:S03]  /*10b00*/  @P6 LEA R74, P2, R115, R74, 0x2 ;  /* 0x0000004a734a6211 */ /* 0x002fc600078410ff */
[----:B------:R-:W4:Y:S01]  /*10b10*/  @P3 LDG.E R123, desc[UR6][R122.64+0x58] ;  /* 0x000058067a7b3981 */ /* 0x000f22000c1e1900 */
[----:B------:R-:W-:Y:S02]  /*10b20*/  @P6 LEA.HI.X R75, R115, R75, R128, 0x2, P2 ;  /* 0x0000004b734b6211 */ /* 0x000fe400010f1480 */
[----:B------:R-:W-:Y:S02]  /*10b30*/  ISETP.LE.AND P2, PT, R76, UR37, PT ;  /* 0x000000254c007c0c */ /* 0x000fe4000bf43270 */
[----:B------:R-:W-:Y:S02]  /*10b40*/  @P6 LOP3.LUT R2, R2, 0x1000, RZ, 0xfc, !PT ;  /* 0x0000100002026812 */ /* 0x000fe400078efcff */
[----:B------:R-:W-:-:S13]  /*10b50*/  ISETP.LT.AND P6, PT, R3, UR39, !P2 ;  /* 0x0000002703007c0c */ /* 0x000fda000d7c1270 */
[----:B0-----:R-:W0:Y:S01]  /*10b60*/  @P6 LDC.64 R72, c[0x0][0x380] ;  /* 0x0000e000ff486b82 */ /* 0x001e220000000a00 */
[----:B------:R-:W-:Y:S01]  /*10b70*/  @P6 IMAD R115, R3, R76, RZ ;  /* 0x0000004c03736224 */ /* 0x000fe200078e02ff */
[----:B--2---:R1:W-:Y:S04]  /*10b80*/  @P0 STS [R0+0x4c], R71 ;  /* 0x00004c4700000388 */ /* 0x0043e80000000800 */
[----:B-----5:R2:W-:Y:S01]  /*10b90*/  @P4 STS [R0+0xcc], R63 ;  /* 0x0000cc3f00004388 */ /* 0x0205e20000000800 */
[----:B------:R-:W-:Y:S02]  /*10ba0*/  ISETP.LT.AND P4, PT, R4, UR39, !P2 ;  /* 0x0000002704007c0c */ /* 0x000fe4000d781270 */
[----:B------:R-:W-:-:S04]  /*10bb0*/  @P6 IADD3 R115, P0, PT, R115, UR5, RZ ;  /* 0x0000000573736c10 */ /* 0x000fc8000ff1e0ff */
[----:B------:R-:W-:-:S07]  /*10bc0*/  @P6 IADD3.X R128, PT, PT, RZ, RZ, RZ, P0, !PT ;  /* 0x000000ffff806210 */ /* 0x000fce00007fe4ff */
[----:B-1----:R-:W1:Y:S01]  /*10bd0*/  @P4 LDC.64 R70, c[0x0][0x380] ;  /* 0x0000e000ff464b82 */ /* 0x002e620000000a00 */
[----:B0-----:R-:W-:-:S04]  /*10be0*/  @P6 LEA R72, P0, R115, R72, 0x2 ;  /* 0x0000004873486211 */ /* 0x001fc800078010ff */
[----:B------:R-:W-:Y:S02]  /*10bf0*/  @P6 LEA.HI.X R73, R115, R73, R128, 0x2, P0 ;  /* 0x0000004973496211 */ /* 0x000fe400000f1480 */
[----:B------:R-:W-:Y:S01]  /*10c00*/  ISETP.NE.AND P0, PT, R86, RZ, PT ;  /* 0x000000ff5600720c */ /* 0x000fe20003f05270 */
[----:B------:R-:W-:Y:S01]  /*10c10*/  @P4 IMAD R86, R3, R76, R76 ;  /* 0x0000004c03564224 */ /* 0x000fe200078e024c */
[----:B------:R-:W-:-:S04]  /*10c20*/  LOP3.LUT R2, R2, 0xffffdfff, RZ, 0xc0, !PT ;  /* 0xffffdfff02027812 */ /* 0x000fc800078ec0ff */
[----:B------:R-:W-:Y:S02]  /*10c30*/  @P4 IADD3 R86, P2, PT, R86, UR5, RZ ;  /* 0x0000000556564c10 */ /* 0x000fe4000ff5e0ff */
[----:B------:R-:W-:Y:S02]  /*10c40*/  @P6 LOP3.LUT R2, R2, 0x2000, RZ, 0xfc, !PT ;  /* 0x0000200002026812 */ /* 0x000fe400078efcff */
[----:B------:R-:W-:Y:S02]  /*10c50*/  ISETP.NE.AND P6, PT, R103, RZ, PT ;  /* 0x000000ff6700720c */ /* 0x000fe40003fc5270 */
[----:B------:R-:W-:Y:S02]  /*10c60*/  @P4 IADD3.X R103, PT, PT, RZ, RZ, RZ, P2, !PT ;  /* 0x000000ffff674210 */ /* 0x000fe400017fe4ff */
[----:B-1----:R-:W-:Y:S02]  /*10c70*/  @P4 LEA R70, P2, R86, R70, 0x2 ;  /* 0x0000004656464211 */ /* 0x002fe400078410ff */
[----:B------:R-:W-:-:S02]  /*10c80*/  LOP3.LUT R2, R2, 0xffffbfff, RZ, 0xc0, !PT ;  /* 0xffffbfff02027812 */ /* 0x000fc400078ec0ff */
[----:B------:R-:W-:Y:S02]  /*10c90*/  @P4 LEA.HI.X R71, R86, R71, R103, 0x2, P2 ;  /* 0x0000004756474211 */ /* 0x000fe400010f1467 */
[----:B------:R-:W-:-:S03]  /*10ca0*/  ISETP.LE.AND P2, PT, R76, UR38, PT ;  /* 0x000000264c007c0c */ /* 0x000fc6000bf43270 */
[----:B------:R-:W5:Y:S01]  /*10cb0*/  @P6 LDG.E R125, desc[UR6][R124.64+0x58] ;  /* 0x000058067c7d6981 */ /* 0x000f62000c1e1900 */
[----:B------:R-:W-:Y:S02]  /*10cc0*/  @P4 LOP3.LUT R2, R2, 0x4000, RZ, 0xfc, !PT ;  /* 0x0000400002024812 */ /* 0x000fe400078efcff */
[----:B------:R-:W-:-:S13]  /*10cd0*/  ISETP.LT.AND P4, PT, R3, UR39, !P2 ;  /* 0x0000002703007c0c */ /* 0x000fda000d781270 */
[----:B--2---:R-:W0:Y:S01]  /*10ce0*/  @P4 LDC.64 R62, c[0x0][0x380] ;  /* 0x0000e000ff3e4b82 */ /* 0x004e220000000a00 */
[----:B------:R-:W-:Y:S01]  /*10cf0*/  @P4 IMAD R86, R3, R76, RZ ;  /* 0x0000004c03564224 */ /* 0x000fe200078e02ff */
[----:B------:R-:W-:-:S04]  /*10d00*/  LOP3.LUT R2, R2, 0xfffeffff, RZ, 0xc0, !PT ;  /* 0xfffeffff02027812 */ /* 0x000fc800078ec0ff */
[----:B------:R-:W-:Y:S01]  /*10d10*/  @P4 LOP3.LUT R2, R2, 0x10000, RZ, 0xfc, !PT ;  /* 0x0001000002024812 */ /* 0x000fe200078efcff */
[----:B---3--:R1:W-:Y:S01]  /*10d20*/  @P5 STS [R0+0x50], R61 ;  /* 0x0000503d00005388 */ /* 0x0083e20000000800 */
[----:B------:R-:W-:-:S04]  /*10d30*/  @P4 IADD3 R86, P5, PT, R86, UR5, RZ ;  /* 0x0000000556564c10 */ /* 0x000fc8000ffbe0ff */
[----:B------:R-:W-:Y:S02]  /*10d40*/  @P4 IADD3.X R103, PT, PT, RZ, RZ, RZ, P5, !PT ;  /* 0x000000ffff674210 */ /* 0x000fe40002ffe4ff */
[----:B0-----:R-:W-:-:S04]  /*10d50*/  @P4 LEA R62, P5, R86, R62, 0x2 ;  /* 0x0000003e563e4211 */ /* 0x001fc800078a10ff */
[----:B------:R-:W-:Y:S02]  /*10d60*/  @P4 LEA.HI.X R63, R86, R63, R103, 0x2, P5 ;  /* 0x0000003f563f4211 */ /* 0x000fe400028f1467 */
[----:B------:R-:W-:-:S13]  /*10d70*/  ISETP.NE.AND P5, PT, R52, RZ, PT ;  /* 0x000000ff3400720c */ /* 0x000fda0003fa5270 */
[----:B------:R0:W2:Y:S01]  /*10d80*/  @P5 LDG.E R65, desc[UR6][R64.64+0x50] ;  /* 0x0000500640415981 */ /* 0x0000a2000c1e1900 */
[----:B------:R-:W-:-:S13]  /*10d90*/  ISETP.NE.AND P4, PT, R55, RZ, PT ;  /* 0x000000ff3700720c */ /* 0x000fda0003f85270 */
[----:B------:R-:W3:Y:S01]  /*10da0*/  @P4 LDG.E R103, desc[UR6][R126.64+0x54] ;  /* 0x000054067e674981 */ /* 0x000ee2000c1e1900 */
[----:B------:R-:W-:-:S13]  /*10db0*/  ISETP.LT.AND P2, PT, R4, UR39, !P2 ;  /* 0x0000002704007c0c */ /* 0x000fda000d741270 */
[----:B-1----:R-:W1:Y:S01]  /*10dc0*/  @P2 LDC.64 R60, c[0x0][0x380] ;  /* 0x0000e000ff3c2b82 */ /* 0x002e620000000a00 */
[----:B------:R-:W-:Y:S01]  /*10dd0*/  @P2 IMAD R52, R3, R76, R76 ;  /* 0x0000004c03342224 */ /* 0x000fe200078e024c */
[----:B------:R-:W-:Y:S01]  /*10de0*/  @!P5 STS [R0+0xd0], RZ ;  /* 0x0000d0ff0000d388 */ /* 0x000fe20000000800 */
[----:B0-----:R-:W0:Y:S03]  /*10df0*/  S2R R64, SR_CTAID.X ;  /* 0x0000000000407919 */ /* 0x001e260000002500 */
[----:B------:R-:W-:Y:S04]  /*10e00*/  @!P4 STS [R0+0x54], RZ ;  /* 0x000054ff0000c388 */ /* 0x000fe80000000800 */
[----:B--2---:R2:W-:Y:S01]  /*10e10*/  @P5 STS [R0+0xd0], R65 ;  /* 0x0000d04100005388 */ /* 0x0045e20000000800 */
[----:B------:R-:W-:-:S04]  /*10e20*/  @P2 IADD3 R52, P5, PT, R52, UR5, RZ ;  /* 0x0000000534342c10 */ /* 0x000fc8000ffbe0ff */
[----:B------:R-:W-:Y:S02]  /*10e30*/  @P2 IADD3.X R55, PT, PT, RZ, RZ, RZ, P5, !PT ;  /* 0x000000ffff372210 */ /* 0x000fe40002ffe4ff */
[----:B-1----:R-:W-:-:S04]  /*10e40*/  @P2 LEA R60, P5, R52, R60, 0x2 ;  /* 0x0000003c343c2211 */ /* 0x002fc800078a10ff */
[----:B------:R-:W-:Y:S02]  /*10e50*/  @P2 LEA.HI.X R61, R52, R61, R55, 0x2, P5 ;  /* 0x0000003d343d2211 */ /* 0x000fe400028f1437 */
[----:B------:R-:W1:Y:S01]  /*10e60*/  LDC R55, c[0x0][0x39c] ;  /* 0x0000e700ff377b82 */ /* 0x000e620000000800 */
[----:B0-----:R-:W-:Y:S01]  /*10e70*/  LEA R52, R64, R114, 0x5 ;  /* 0x0000007240347211 */ /* 0x001fe200078e28ff */
[----:B---3--:R0:W-:Y:S03]  /*10e80*/  @P4 STS [R0+0x54], R103 ;  /* 0x0000546700004388 */ /* 0x0081e60000000800 */
[----:B-1----:R-:W-:-:S04]  /*10e90*/  ISETP.GE.AND P4, PT, R52, R55, PT ;  /* 0x000000373400720c */ /* 0x002fc80003f86270 */
[----:B------:R-:W-:-:S13]  /*10ea0*/  ISETP.LE.OR P4, PT, R76, UR5, P4 ;  /* 0x000000054c007c0c */ /* 0x000fda000a783670 */
[----:B------:R-:W-:Y:S01]  /*10eb0*/  @!P4 LEA R86, R64, R77, 0x4 ;  /* 0x0000004d4056c211 */ /* 0x000fe200078e20ff */
[----:B------:R-:W1:Y:S01]  /*10ec0*/  @!P4 LDC.64 R126, c[0x0][0x388] ;  /* 0x0000e200ff7ecb82 */ /* 0x000e620000000a00 */
[----:B------:R3:W4:Y:S01]  /*10ed0*/  @P0 LDG.E R77, desc[UR6][R58.64+0x54] ;  /* 0x000054063a4d0981 */ /* 0x000722000c1e1900 */
[----:B--2---:R-:W-:-:S05]  /*10ee0*/  @!P4 IMAD R65, R55, UR4, RZ ;  /* 0x000000043741cc24 */ /* 0x004fca000f8e02ff */
[----:B------:R-:W-:-:S04]  /*10ef0*/  @!P4 LEA R65, R65, R86, 0x4 ;  /* 0x000000564141c211 */ /* 0x000fc800078e20ff */
[----:B------:R-:W-:Y:S02]  /*10f00*/  @!P4 SHF.L.U32 R65, R65, 0x1, RZ ;  /* 0x000000014141c819 */ /* 0x000fe400000006ff */
[----:B------:R-:W-:Y:S02]  /*10f10*/  IADD3 R86, PT, PT, R52, 0x1, RZ ;  /* 0x0000000134567810 */ /* 0x000fe40007ffe0ff */
[----:B------:R-:W-:Y:S01]  /*10f20*/  LOP3.LUT R2, R2, 0xfffbffff, RZ, 0xc0, !PT ;  /* 0xfffbffff02027812 */ /* 0x000fe200078ec0ff */
[----:B-1----:R-:W-:-:S03]  /*10f30*/  @!P4 IMAD.WIDE R126, R65, 0x4, R126 ;  /* 0x00000004417ec825 */ /* 0x002fc600078e027e */
[----:B------:R-:W-:Y:S02]  /*10f40*/  @P2 LOP3.LUT R2, R2, 0x40000, RZ, 0xfc, !PT ;  /* 0x0004000002022812 */ /* 0x000fe400078efcff */
[----:B------:R-:W2:Y:S01]  /*10f50*/  @!P4 LDG.E R144, desc[UR6][R126.64] ;  /* 0x000000067e90c981 */ /* 0x000ea2000c1e1900 */
[----:B------:R-:W-:-:S04]  /*10f60*/  ISETP.GE.AND P4, PT, R86, R55, PT ;  /* 0x000000375600720c */ /* 0x000fc80003f86270 */
[----:B------:R-:W-:-:S13]  /*10f70*/  ISETP.LE.OR P2, PT, R76, UR5, P4 ;  /* 0x000000054c007c0c */ /* 0x000fda000a743670 */
[----:B---3--:R-:W1:Y:S01]  /*10f80*/  @!P2 LDC.64 R58, c[0x0][0x388] ;  /* 0x0000e200ff3aab82 */ /* 0x008e620000000a00 */
[----:B------:R-:W-:Y:S01]  /*10f90*/  @!P2 IMAD R65, R55, UR4, RZ ;  /* 0x000000043741ac24 */ /* 0x000fe2000f8e02ff */
[----:B0-----:R-:W-:-:S04]  /*10fa0*/  @!P2 SHF.L.U32 R103, R64, 0x5, RZ ;  /* 0x000000054067a819 */ /* 0x001fc800000006ff */
[----:B------:R-:W-:Y:S02]  /*10fb0*/  @!P2 SHF.L.U32 R65, R65, 0x5, RZ ;  /* 0x000000054141a819 */ /* 0x000fe400000006ff */
[----:B------:R-:W-:Y:S02]  /*10fc0*/  @!P2 SHF.R.S32.HI R115, RZ, 0x1f, R103 ;  /* 0x0000001fff73a819 */ /* 0x000fe40000011467 */
[----:B------:R-:W-:Y:S02]  /*10fd0*/  @!P2 SHF.R.S32.HI R86, RZ, 0x1f, R65 ;  /* 0x0000001fff56a819 */ /* 0x000fe40000011441 */
[----:B------:R-:W-:Y:S01]  /*10fe0*/  @!P2 IADD3 R65, P5, P4, R65, R114, R103 ;  /* 0x000000724141a210 */ /* 0x000fe20007cbe067 */
[----:B------:R-:W-:Y:S01]  /*10ff0*/  @!P0 STS [R0+0xd4], RZ ;  /* 0x0000d4ff00008388 */ /* 0x000fe20000000800 */
[----:B------:R-:W-:Y:S02]  /*11000*/  LOP3.LUT R2, R2, 0xffffffef, RZ, 0xc0, !PT ;  /* 0xffffffef02027812 */ /* 0x000fe400078ec0ff */
[----:B------:R-:W-:-:S02]  /*11010*/  @!P2 IADD3.X R86, PT, PT, R86, RZ, R115, P5, P4 ;  /* 0x000000ff5656a210 */ /* 0x000fc40002fe8473 */
[----:B------:R-:W-:Y:S02]  /*11020*/  @P2 LOP3.LUT R2, R2, 0x10, RZ, 0xfc, !PT ;  /* 0x0000001002022812 */ /* 0x000fe400078efcff */
[----:B------:R-:W-:Y:S01]  /*11030*/  LEA R141, R56, R141, 0x1 ;  /* 0x0000008d388d7211 */ /* 0x000fe200078e08ff */
[----:B----4-:R0:W-:Y:S01]  /*11040*/  @P0 STS [R0+0xd4], R77 ;  /* 0x0000d44d00000388 */ /* 0x0101e20000000800 */
[----:B-1----:R-:W-:-:S04]  /*11050*/  @!P2 LEA R58, P0, R65, R58, 0x2 ;  /* 0x0000003a413aa211 */ /* 0x002fc800078010ff */
[----:B------:R-:W-:Y:S02]  /*11060*/  @!P2 LEA.HI.X R59, R65, R59, R86, 0x2, P0 ;  /* 0x0000003b413ba211 */ /* 0x000fe400000f1456 */
[----:B------:R-:W-:-:S13]  /*11070*/  ISETP.NE.AND P2, PT, R57, RZ, PT ;  /* 0x000000ff3900720c */ /* 0x000fda0003f45270 */
[----:B------:R-:W3:Y:S01]  /*11080*/  @P2 LDG.E R121, desc[UR6][R120.64+0x5c] ;  /* 0x00005c0678792981 */ /* 0x000ee2000c1e1900 */
[----:B------:R-:W-:-:S04]  /*11090*/  LEA R146, R64, R141, 0x5 ;  /* 0x0000008d40927211 */ /* 0x000fc800078e28ff */
[----:B------:R-:W-:-:S04]  /*110a0*/  IADD3 R86, PT, PT, R146, 0x1, RZ ;  /* 0x0000000192567810 */ /* 0x000fc80007ffe0ff */
[----:B------:R-:W-:-:S04]  /*110b0*/  ISETP.GE.AND P0, PT, R86, R55, PT ;  /* 0x000000375600720c */ /* 0x000fc80003f06270 */
[----:B------:R-:W-:Y:S01]  /*110c0*/  ISETP.GT.AND P5, PT, R76, UR8, !P0 ;  /* 0x000000084c007c0c */ /* 0x000fe2000c7a4270 */
[----:B------:R-:W-:-:S12]  /*110d0*/  @!P6 STS [R0+0x58], RZ ;  /* 0x000058ff0000e388 */ /* 0x000fd80000000800 */
[----:B------:R-:W-:Y:S01]  /*110e0*/  @P5 IMAD R86, R55, UR4, RZ ;  /* 0x0000000437565c24 */ /* 0x000fe2000f8e02ff */
[----:B------:R-:W-:-:S04]  /*110f0*/  @P5 SHF.L.U32 R57, R64, 0x5, RZ ;  /* 0x0000000540395819 */ /* 0x000fc800000006ff */
[----:B------:R-:W-:Y:S01]  /*11100*/  @P5 LEA R139, R86, R55, 0x5 ;  /* 0x00000037568b5211 */ /* 0x000fe200078e28ff */
[----:B-----5:R-:W-:Y:S01]  /*11110*/  @P6 STS [R0+0x58], R125 ;  /* 0x0000587d00006388 */ /* 0x020fe20000000800 */
[----:B------:R-:W-:Y:S02]  /*11120*/  @P5 SHF.R.S32.HI R65, RZ, 0x1f, R57 ;  /* 0x0000001fff415819 */ /* 0x000fe40000011439 */
[----:B------:R-:W-:Y:S02]  /*11130*/  @P5 SHF.R.S32.HI R142, RZ, 0x1f, R139 ;  /* 0x0000001fff8e5819 */ /* 0x000fe4000001148b */
[----:B------:R-:W-:-:S04]  /*11140*/  @P5 IADD3 R139, P6, P4, R139, R114, R57 ;  /* 0x000000728b8b5210 */ /* 0x000fc80007cde039 */
[----:B------:R-:W-:Y:S02]  /*11150*/  @P5 IADD3.X R142, PT, PT, R142, RZ, R65, P6, P4 ;  /* 0x000000ff8e8e5210 */ /* 0x000fe400037e8441 */
[----:B------:R-:W-:Y:S01]  /*11160*/  ISETP.GT.AND P4, PT, R76, UR9, !P0 ;  /* 0x000000094c007c0c */ /* 0x000fe2000c784270 */
[----:B------:R-:W-:Y:S04]  /*11170*/  @!P3 STS [R0+0xd8], RZ ;  /* 0x0000d8ff0000b388 */ /* 0x000fe80000000800 */
[----:B------:R-:W-:Y:S08]  /*11180*/  @P3 STS [R0+0xd8], R123 ;  /* 0x0000d87b00003388 */ /* 0x000ff00000000800 */
[----:B------:R-:W-:Y:S01]  /*11190*/  @P4 IMAD R57, R55, UR9, RZ ;  /* 0x0000000937394c24 */ /* 0x000fe2000f8e02ff */
[----:B------:R-:W-:-:S04]  /*111a0*/  @P4 SHF.L.U32 R86, R64, 0x5, RZ ;  /* 0x0000000540564819 */ /* 0x000fc800000006ff */
[--C-:B------:R-:W-:Y:S02]  /*111b0*/  @P4 SHF.R.S32.HI R122, RZ, 0x1f, R86.reuse ;  /* 0x0000001fff7a4819 */ /* 0x100fe40000011456 */
[----:B------:R-:W-:Y:S02]  /*111c0*/  @P4 SHF.R.S32.HI R137, RZ, 0x1f, R57 ;  /* 0x0000001fff894819 */ /* 0x000fe40000011439 */
[----:B------:R-:W-:-:S04]  /*111d0*/  @P4 IADD3 R86, P6, P3, R57, R114, R86 ;  /* 0x0000007239564210 */ /* 0x000fc80007bde056 */
[----:B------:R-:W-:Y:S02]  /*111e0*/  @P4 IADD3.X R137, PT, PT, R137, RZ, R122, P6, P3 ;  /* 0x000000ff89894210 */ /* 0x000fe400037e647a */
[----:B------:R-:W-:Y:S02]  /*111f0*/  ISETP.GT.AND P3, PT, R76, UR10, !P0 ;  /* 0x0000000a4c007c0c */ /* 0x000fe4000c764270 */
[----:B------:R-:W-:Y:S02]  /*11200*/  P2R R143, PR, RZ, 0x20 ;  /* 0x00000020ff8f7803 */ /* 0x000fe40000000000 */
[----:B------:R-:W-:Y:S01]  /*11210*/  LOP3.LUT P5, RZ, R2, 0x1, RZ, 0xc0, !PT ;  /* 0x0000000102ff7812 */ /* 0x000fe200078ac0ff */
[----:B------:R-:W-:Y:S08]  /*11220*/  @!P2 STS [R0+0x5c], RZ ;  /* 0x00005cff0000a388 */ /* 0x000ff00000000800 */
[----:B------:R-:W-:Y:S01]  /*11230*/  @P3 IMAD R133, R55, UR10, RZ ;  /* 0x0000000a37853c24 */ /* 0x000fe2000f8e02ff */
[----:B------:R-:W-:-:S04]  /*11240*/  @P3 SHF.L.U32 R57, R64, 0x5, RZ ;  /* 0x0000000540393819 */ /* 0x000fc800000006ff */
[----:B------:R-:W-:Y:S02]  /*11250*/  @P3 SHF.R.S32.HI R138, RZ, 0x1f, R133 ;  /* 0x0000001fff8a3819 */ /* 0x000fe40000011485 */
[--C-:B------:R-:W-:Y:S01]  /*11260*/  @P3 SHF.R.S32.HI R65, RZ, 0x1f, R57.reuse ;  /* 0x0000001fff413819 */ /* 0x100fe20000011439 */
[----:B---3--:R-:W-:Y:S01]  /*11270*/  @P2 STS [R0+0x5c], R121 ;  /* 0x00005c7900002388 */ /* 0x008fe20000000800 */
[----:B------:R-:W-:-:S03]  /*11280*/  @P3 IADD3 R133, P6, P2, R133, R114, R57 ;  /* 0x0000007285853210 */ /* 0x000fc60007ade039 */
[----:B------:R1:W3:Y:S01]  /*11290*/  @P5 LDG.E R57, desc[UR6][R110.64+0x60] ;  /* 0x000060066e395981 */ /* 0x0002e2000c1e1900 */
[----:B------:R-:W-:Y:S02]  /*112a0*/  @P3 IADD3.X R138, PT, PT, R138, RZ, R65, P6, P2 ;  /* 0x000000ff8a8a3210 */ /* 0x000fe400037e4441 */
[----:B------:R-:W-:Y:S02]  /*112b0*/  ISETP.GT.AND P2, PT, R76, UR11, !P0 ;  /* 0x0000000b4c007c0c */ /* 0x000fe4000c744270 */
[----:B------:R-:W-:Y:S02]  /*112c0*/  P2R R103, PR, RZ, 0x10 ;  /* 0x00000010ff677803 */ /* 0x000fe40000000000 */
[----:B------:R-:W-:Y:S01]  /*112d0*/  LOP3.LUT P4, RZ, R2, 0x2, RZ, 0xc0, !PT ;  /* 0x0000000202ff7812 */ /* 0x000fe2000788c0ff */
[----:B------:R-:W-:Y:S08]  /*112e0*/  @!P1 STS [R0+0xdc], RZ ;  /* 0x0000dcff00009388 */ /* 0x000ff00000000800 */
[----:B------:R-:W-:Y:S01]  /*112f0*/  @P2 IMAD R115, R55, UR11, RZ ;  /* 0x0000000b37732c24 */ /* 0x000fe2000f8e02ff */
[----:B------:R-:W-:Y:S01]  /*11300*/  @P2 SHF.L.U32 R65, R64, 0x5, RZ ;  /* 0x0000000540412819 */ /* 0x000fe200000006ff */
[----:B------:R4:W-:Y:S03]  /*11310*/  @P1 STS [R0+0xdc], R113 ;  /* 0x0000dc7100001388 */ /* 0x0009e60000000800 */
[----:B------:R-:W-:-:S02]  /*11320*/  @P2 SHF.R.S32.HI R136, RZ, 0x1f, R115 ;  /* 0x0000001fff882819 */ /* 0x000fc40000011473 */
[--C-:B0-----:R-:W-:Y:S02]  /*11330*/  @P2 SHF.R.S32.HI R77, RZ, 0x1f, R65.reuse ;  /* 0x0000001fff4d2819 */ /* 0x101fe40000011441 */
[----:B------:R-:W-:Y:S02]  /*11340*/  @P2 IADD3 R115, P6, P1, R115, R114, R65 ;  /* 0x0000007273732210 */ /* 0x000fe400079de041 */
[----:B------:R-:W5:Y:S01]  /*11350*/  @P4 LDG.E R65, desc[UR6][R108.64+0x60] ;  /* 0x000060066c414981 */ /* 0x000f62000c1e1900 */
[----:B------:R-:W-:Y:S02]  /*11360*/  P2R R131, PR, RZ, 0x4 ;  /* 0x00000004ff837803 */ /* 0x000fe40000000000 */
[----:B------:R-:W-:Y:S02]  /*11370*/  @P2 IADD3.X R136, PT, PT, R136, RZ, R77, P6, P1 ;  /* 0x000000ff88882210 */ /* 0x000fe400037e244d */
[----:B------:R-:W-:Y:S02]  /*11380*/  LOP3.LUT P2, RZ, R2, 0x4, RZ, 0xc0, !PT ;  /* 0x0000000402ff7812 */ /* 0x000fe4000784c0ff */
[----:B------:R-:W-:Y:S01]  /*11390*/  ISETP.GT.AND P1, PT, R76, UR12, !P0 ;  /* 0x0000000c4c007c0c */ /* 0x000fe2000c724270 */
[----:B------:R-:W-:Y:S01]  /*113a0*/  @!P5 STS [R0+0x60], RZ ;  /* 0x000060ff0000d388 */ /* 0x000fe20000000800 */
[----:B------:R-:W-:-:S02]  /*113b0*/  P2R R135, PR, RZ, 0x8 ;  /* 0x00000008ff877803 */ /* 0x000fc40000000000 */
[----:B------:R-:W-:-:S04]  /*113c0*/  LOP3.LUT P3, RZ, R2, 0x8, RZ, 0xc0, !PT ;  /* 0x0000000802ff7812 */ /* 0x000fc8000786c0ff */
[----:B------:R-:W-:-:S05]  /*113d0*/  P2R R112, PR, RZ, 0x8 ;  /* 0x00000008ff707803 */ /* 0x000fca0000000000 */
[----:B-1----:R-:W-:Y:S01]  /*113e0*/  @P1 IMAD R111, R55, UR12, RZ ;  /* 0x0000000c376f1c24 */ /* 0x002fe2000f8e02ff */
[----:B------:R-:W-:-:S04]  /*113f0*/  @P1 SHF.L.U32 R77, R64, 0x5, RZ ;  /* 0x00000005404d1819 */ /* 0x000fc800000006ff */
[----:B------:R-:W-:Y:S02]  /*11400*/  @P1 SHF.R.S32.HI R134, RZ, 0x1f, R111 ;  /* 0x0000001fff861819 */ /* 0x000fe4000001146f */
[--C-:B----4-:R-:W-:Y:S02]  /*11410*/  @P1 SHF.R.S32.HI R113, RZ, 0x1f, R77.reuse ;  /* 0x0000001fff711819 */ /* 0x110fe4000001144d */
[----:B------:R-:W-:-:S04]  /*11420*/  @P1 IADD3 R111, P3, P6, R111, R114, R77 ;  /* 0x000000726f6f1210 */ /* 0x000fc80007e7e04d */
[----:B------:R-:W-:Y:S02]  /*11430*/  @P1 IADD3.X R134, PT, PT, R134, RZ, R113, P3, P6 ;  /* 0x000000ff86861210 */ /* 0x000fe40001fec471 */
[----:B------:R-:W-:-:S13]  /*11440*/  ISETP.NE.AND P3, PT, R112, RZ, PT ;  /* 0x000000ff7000720c */ /* 0x000fda0003f65270 */
[----:B------:R-:W4:Y:S04]  /*11450*/  @P3 LDG.E R67, desc[UR6][R66.64+0x64] ;  /* 0x0000640642433981 */ /* 0x000f28000c1e1900 */
[----:B---3--:R0:W-:Y:S04]  /*11460*/  @P5 STS [R0+0x60], R57 ;  /* 0x0000603900005388 */ /* 0x0081e80000000800 */
[----:B0-----:R0:W3:Y:S04]  /*11470*/  @P2 LDG.E R57, desc[UR6][R68.64+0x64] ;  /* 0x0000640644392981 */ /* 0x0010e8000c1e1900 */
[----:B------:R-:W-:Y:S04]  /*11480*/  @!P4 STS [R0+0xe0], RZ ;  /* 0x0000e0ff0000c388 */ /* 0x000fe80000000800 */
[----:B-----5:R1:W-:Y:S01]  /*11490*/  @P4 STS [R0+0xe0], R65 ;  /* 0x0000e04100004388 */ /* 0x0203e20000000800 */
[----:B------:R-:W-:-:S04]  /*114a0*/  LOP3.LUT P4, RZ, R2, 0x40, RZ, 0xc0, !PT ;  /* 0x0000004002ff7812 */ /* 0x000fc8000788c0ff */
[----:B------:R-:W-:Y:S02]  /*114b0*/  P2R R108, PR, RZ, 0x10 ;  /* 0x00000010ff6c7803 */ /* 0x000fe40000000000 */
[----:B------:R-:W-:Y:S02]  /*114c0*/  ISETP.GT.AND P4, PT, R76, UR13, !P0 ;  /* 0x0000000d4c007c0c */ /* 0x000fe4000c784270 */
[----:B------:R-:W-:-:S11]  /*114d0*/  P2R R113, PR, RZ, 0x2 ;  /* 0x00000002ff717803 */ /* 0x000fd60000000000 */
[----:B------:R-:W-:Y:S01]  /*114e0*/  @P4 IMAD R109, R55, UR13, RZ ;  /* 0x0000000d376d4c24 */ /* 0x000fe2000f8e02ff */
[----:B------:R-:W-:-:S04]  /*114f0*/  @P4 SHF.L.U32 R77, R64, 0x5, RZ ;  /* 0x00000005404d4819 */ /* 0x000fc800000006ff */
[----:B------:R-:W-:Y:S02]  /*11500*/  @P4 SHF.R.S32.HI R132, RZ, 0x1f, R109 ;  /* 0x0000001fff844819 */ /* 0x000fe4000001146d */
[--C-:B------:R-:W-:Y:S02]  /*11510*/  @P4 SHF.R.S32.HI R121, RZ, 0x1f, R77.reuse ;  /* 0x0000001fff794819 */ /* 0x100fe4000001144d */
[----:B------:R-:W-:Y:S02]  /*11520*/  @P4 IADD3 R109, P1, P6, R109, R114, R77 ;  /* 0x000000726d6d4210 */ /* 0x000fe40007e3e04d */
[----:B------:R-:W-:Y:S02]  /*11530*/  LOP3.LUT P5, RZ, R2, 0x20, RZ, 0xc0, !PT ;  /* 0x0000002002ff7812 */ /* 0x000fe400078ac0ff */
[----:B------:R-:W-:Y:S02]  /*11540*/  @P4 IADD3.X R132, PT, PT, R132, RZ, R121, P1, P6 ;  /* 0x000000ff84844210 */ /* 0x000fe40000fec479 */
[----:B------:R-:W-:Y:S01]  /*11550*/  ISETP.GT.AND P4, PT, R76, UR14, !P0 ;  /* 0x0000000e4c007c0c */ /* 0x000fe2000c784270 */
[----:B------:R-:W-:Y:S08]  /*11560*/  @!P2 STS [R0+0x64], RZ ;  /* 0x000064ff0000a388 */ /* 0x000ff00000000800 */
[----:B------:R-:W5:Y:S04]  /*11570*/  @P5 LDG.E R119, desc[UR6][R118.64+0x68] ;  /* 0x0000680676775981 */ /* 0x000f68000c1e1900 */
[----:B0-----:R-:W-:Y:S01]  /*11580*/  @P4 IMAD R69, R55, UR14, RZ ;  /* 0x0000000e37454c24 */ /* 0x001fe2000f8e02ff */
[----:B-1----:R-:W-:-:S04]  /*11590*/  @P4 SHF.L.U32 R65, R64, 0x5, RZ ;  /* 0x0000000540414819 */ /* 0x002fc800000006ff */
[----:B------:R-:W-:Y:S02]  /*115a0*/  @P4 SHF.R.S32.HI R122, RZ, 0x1f, R69 ;  /* 0x0000001fff7a4819 */ /* 0x000fe40000011445 */
[--C-:B------:R-:W-:Y:S02]  /*115b0*/  @P4 SHF.R.S32.HI R77, RZ, 0x1f, R65.reuse ;  /* 0x0000001fff4d4819 */ /* 0x100fe40000011441 */
[----:B------:R-:W-:-:S04]  /*115c0*/  @P4 IADD3 R69, P1, P6, R69, R114, R65 ;  /* 0x0000007245454210 */ /* 0x000fc80007e3e041 */
[----:B------:R-:W-:Y:S01]  /*115d0*/  @P4 IADD3.X R122, PT, PT, R122, RZ, R77, P1, P6 ;  /* 0x000000ff7a7a4210 */ /* 0x000fe20000fec44d */
[----:B------:R-:W-:Y:S04]  /*115e0*/  @!P3 STS [R0+0xe4], RZ ;  /* 0x0000e4ff0000b388 */ /* 0x000fe80000000800 */
[----:B----4-:R-:W-:Y:S04]  /*115f0*/  @P3 STS [R0+0xe4], R67 ;  /* 0x0000e44300003388 */ /* 0x010fe80000000800 */
[----:B---3--:R0:W-:Y:S01]  /*11600*/  @P2 STS [R0+0x64], R57 ;  /* 0x0000643900002388 */ /* 0x0081e20000000800 */
[----:B------:R-:W-:-:S02]  /*11610*/  LOP3.LUT P2, RZ, R2, 0x80, RZ, 0xc0, !PT ;  /* 0x0000008002ff7812 */ /* 0x000fc4000784c0ff */
[----:B------:R-:W-:-:S04]  /*11620*/  LOP3.LUT R2, R2, 0xfffffffd, RZ, 0xc0, !PT ;  /* 0xfffffffd02027812 */ /* 0x000fc800078ec0ff */
[----:B------:R-:W-:Y:S02]  /*11630*/  @P4 LOP3.LUT R2, R2, 0x2, RZ, 0xfc, !PT ;  /* 0x0000000202024812 */ /* 0x000fe400078efcff */
[----:B------:R-:W-:Y:S02]  /*11640*/  ISETP.GT.AND P4, PT, R76, UR15, !P0 ;  /* 0x0000000f4c007c0c */ /* 0x000fe4000c784270 */
[C---:B------:R-:W-:Y:S02]  /*11650*/  LOP3.LUT P3, RZ, R2.reuse, 0x100, RZ, 0xc0, !PT ;  /* 0x0000010002ff7812 */ /* 0x040fe4000786c0ff */
[----:B------:R-:W-:Y:S01]  /*11660*/  LOP3.LUT R2, R2, 0xfffffffb, RZ, 0xc0, !PT ;  /* 0xfffffffb02027812 */ /* 0x000fe200078ec0ff */
[----:B------:R-:W3:Y:S08]  /*11670*/  @P2 LDG.E R107, desc[UR6][R106.64+0x6c] ;  /* 0x00006c066a6b2981 */ /* 0x000ef0000c1e1900 */
[----:B0-----:R-:W-:Y:S01]  /*11680*/  @P4 IMAD R57, R55, UR15, RZ ;  /* 0x0000000f37394c24 */ /* 0x001fe2000f8e02ff */
[----:B------:R-:W-:Y:S01]  /*11690*/  @P4 SHF.L.U32 R65, R64, 0x5, RZ ;  /* 0x0000000540414819 */ /* 0x000fe200000006ff */
[----:B------:R-:W-:Y:S03]  /*116a0*/  @!P5 STS [R0+0x68], RZ ;  /* 0x000068ff0000d388 */ /* 0x000fe60000000800 */
[----:B------:R-:W-:Y:S01]  /*116b0*/  @P4 SHF.R.S32.HI R66, RZ, 0x1f, R57 ;  /* 0x0000001fff424819 */ /* 0x000fe20000011439 */
[----:B------:R-:W4:Y:S01]  /*116c0*/  @P3 LDG.E R105, desc[UR6][R104.64+0x6c] ;  /* 0x00006c0668693981 */ /* 0x000f22000c1e1900 */
[----:B------:R-:W-:-:S02]  /*116d0*/  @P4 SHF.R.S32.HI R77, RZ, 0x1f, R65 ;  /* 0x0000001fff4d4819 */ /* 0x000fc40000011441 */
[----:B------:R-:W-:Y:S02]  /*116e0*/  @P4 IADD3 R57, P1, P6, R57, R114, R65 ;  /* 0x0000007239394210 */ /* 0x000fe40007e3e041 */
[----:B------:R-:W-:Y:S02]  /*116f0*/  @P4 LOP3.LUT R2, R2, 0x4, RZ, 0xfc, !PT ;  /* 0x0000000402024812 */ /* 0x000fe400078efcff */
[----:B------:R-:W-:Y:S02]  /*11700*/  @P4 IADD3.X R66, PT, PT, R66, RZ, R77, P1, P6 ;  /* 0x000000ff42424210 */ /* 0x000fe40000fec44d */
[----:B------:R-:W-:-:S13]  /*11710*/  ISETP.NE.AND P4, PT, R108, RZ, PT ;  /* 0x000000ff6c00720c */ /* 0x000fda0003f85270 */
[----:B------:R-:W2:Y:S04]  /*11720*/  @P4 LDG.E R117, desc[UR6][R116.64+0x68] ;  /* 0x0000680674754981 */ /* 0x000ea8000c1e1900 */
[----:B-----5:R0:W-:Y:S01]  /*11730*/  @P5 STS [R0+0x68], R119 ;  /* 0x0000687700005388 */ /* 0x0201e20000000800 */
[----:B------:R-:W-:-:S04]  /*11740*/  LOP3.LUT P5, RZ, R2, 0x200, RZ, 0xc0, !PT ;  /* 0x0000020002ff7812 */ /* 0x000fc800078ac0ff */
[----:B------:R-:W-:Y:S02]  /*11750*/  P2R R108, PR, RZ, 0x20 ;  /* 0x00000020ff6c7803 */ /* 0x000fe40000000000 */
[----:B------:R-:W-:-:S13]  /*11760*/  ISETP.GT.AND P5, PT, R76, UR16, !P0 ;  /* 0x000000104c007c0c */ /* 0x000fda000c7a4270 */
[----:B------:R-:W-:Y:S01]  /*11770*/  @P5 IMAD R67, R55, UR16, RZ ;  /* 0x0000001037435c24 */ /* 0x000fe2000f8e02ff */
[----:B------:R-:W-:-:S04]  /*11780*/  @P5 SHF.L.U32 R65, R64, 0x5, RZ ;  /* 0x0000000540415819 */ /* 0x000fc800000006ff */
[----:B------:R-:W-:Y:S02]  /*11790*/  @P5 SHF.R.S32.HI R68, RZ, 0x1f, R67 ;  /* 0x0000001fff445819 */ /* 0x000fe40000011443 */
[--C-:B------:R-:W-:Y:S02]  /*117a0*/  @P5 SHF.R.S32.HI R77, RZ, 0x1f, R65.reuse ;  /* 0x0000001fff4d5819 */ /* 0x100fe40000011441 */
[----:B------:R-:W-:-:S04]  /*117b0*/  @P5 IADD3 R67, P1, P6, R67, R114, R65 ;  /* 0x0000007243435210 */ /* 0x000fc80007e3e041 */
[----:B------:R-:W-:Y:S02]  /*117c0*/  @P5 IADD3.X R68, PT, PT, R68, RZ, R77, P1, P6 ;  /* 0x000000ff44445210 */ /* 0x000fe40000fec44d */
[----:B------:R-:W-:Y:S01]  /*117d0*/  ISETP.GT.AND P5, PT, R76, UR17, !P0 ;  /* 0x000000114c007c0c */ /* 0x000fe2000c7a4270 */
[----:B------:R-:W-:-:S12]  /*117e0*/  @!P4 STS [R0+0xe8], RZ ;  /* 0x0000e8ff0000c388 */ /* 0x000fd80000000800 */
[----:B------:R-:W-:Y:S01]  /*117f0*/  @P5 IMAD R65, R55, UR17, RZ ;  /* 0x0000001137415c24 */ /* 0x000fe2000f8e02ff */
[----:B------:R-:W-:-:S04]  /*11800*/  @P5 SHF.L.U32 R77, R64, 0x5, RZ ;  /* 0x00000005404d5819 */ /* 0x000fc800000006ff */
[----:B------:R-:W-:Y:S02]  /*11810*/  @P5 SHF.R.S32.HI R112, RZ, 0x1f, R65 ;  /* 0x0000001fff705819 */ /* 0x000fe40000011441 */
[--C-:B0-----:R-:W-:Y:S02]  /*11820*/  @P5 SHF.R.S32.HI R119, RZ, 0x1f, R77.reuse ;  /* 0x0000001fff775819 */ /* 0x101fe4000001144d */
[----:B------:R-:W-:-:S04]  /*11830*/  @P5 IADD3 R65, P1, P6, R65, R114, R77 ;  /* 0x0000007241415210 */ /* 0x000fc80007e3e04d */
[----:B------:R-:W-:Y:S01]  /*11840*/  @P5 IADD3.X R112, PT, PT, R112, RZ, R119, P1, P6 ;  /* 0x000000ff70705210 */ /* 0x000fe20000fec477 */
[----:B------:R-:W-:Y:S04]  /*11850*/  @!P2 STS [R0+0x6c], RZ ;  /* 0x00006cff0000a388 */ /* 0x000fe80000000800 */
[----:B---3--:R-:W-:Y:S04]  /*11860*/  @P2 STS [R0+0x6c], R107 ;  /* 0x00006c6b00002388 */ /* 0x008fe80000000800 */
[----:B--2---:R0:W-:Y:S01]  /*11870*/  @P4 STS [R0+0xe8], R117 ;  /* 0x0000e87500004388 */ /* 0x0041e20000000800 */
[----:B------:R-:W-:-:S02]  /*11880*/  LOP3.LUT P4, RZ, R2, 0x400, RZ, 0xc0, !PT ;  /* 0x0000040002ff7812 */ /* 0x000fc4000788c0ff */
[----:B------:R-:W-:-:S04]  /*11890*/  LOP3.LUT R2, R2, 0xffffffdf, RZ, 0xc0, !PT ;  /* 0xffffffdf02027812 */ /* 0x000fc800078ec0ff */
[----:B------:R-:W-:Y:S02]  /*118a0*/  @P5 LOP3.LUT R2, R2, 0x20, RZ, 0xfc, !PT ;  /* 0x0000002002025812 */ /* 0x000fe400078efcff */
[----:B------:R-:W-:Y:S02]  /*118b0*/  ISETP.GT.AND P5, PT, R76, UR18, !P0 ;  /* 0x000000124c007c0c */ /* 0x000fe4000c7a4270 */
[C---:B------:R-:W-:Y:S02]  /*118c0*/  LOP3.LUT P2, RZ, R2.reuse, 0x800, RZ, 0xc0, !PT ;  /* 0x0000080002ff7812 */ /* 0x040fe4000784c0ff */
[----:B------:R-:W-:Y:S01]  /*118d0*/  LOP3.LUT R2, R2, 0xffffffbf, RZ, 0xc0, !PT ;  /* 0xffffffbf02027812 */ /* 0x000fe200078ec0ff */
[----:B------:R-:W2:Y:S08]  /*118e0*/  @P4 LDG.E R81, desc[UR6][R80.64+0x70] ;  /* 0x0000700650514981 */ /* 0x000eb0000c1e1900 */
[----:B------:R-:W-:Y:S01]  /*118f0*/  @P5 IMAD R129, R55, UR18, RZ ;  /* 0x0000001237815c24 */ /* 0x000fe2000f8e02ff */
[----:B------:R-:W-:Y:S01]  /*11900*/  @P5 SHF.L.U32 R77, R64, 0x5, RZ ;  /* 0x00000005404d5819 */ /* 0x000fe200000006ff */
[----:B------:R-:W3:Y:S03]  /*11910*/  @P2 LDG.E R79, desc[UR6][R78.64+0x74] ;  /* 0x000074064e4f2981 */ /* 0x000ee6000c1e1900 */
[----:B------:R-:W-:-:S02]  /*11920*/  @P5 SHF.R.S32.HI R130, RZ, 0x1f, R129 ;  /* 0x0000001fff825819 */ /* 0x000fc40000011481 */
[--C-:B0-----:R-:W-:Y:S02]  /*11930*/  @P5 SHF.R.S32.HI R117, RZ, 0x1f, R77.reuse ;  /* 0x0000001fff755819 */ /* 0x101fe4000001144d */
[----:B------:R-:W-:Y:S02]  /*11940*/  @P5 IADD3 R129, P1, P6, R129, R114, R77 ;  /* 0x0000007281815210 */ /* 0x000fe40007e3e04d */
[----:B------:R-:W-:Y:S02]  /*11950*/  @P5 LOP3.LUT R2, R2, 0x40, RZ, 0xfc, !PT ;  /* 0x0000004002025812 */ /* 0x000fe400078efcff */
[----:B------:R-:W-:Y:S02]  /*11960*/  @P5 IADD3.X R130, PT, PT, R130, RZ, R117, P1, P6 ;  /* 0x000000ff82825210 */ /* 0x000fe40000fec475 */
[----:B------:R-:W-:-:S13]  /*11970*/  ISETP.NE.AND P5, PT, R108, RZ, PT ;  /* 0x000000ff6c00720c */ /* 0x000fda0003fa5270 */
[----:B------:R-:W5:Y:S04]  /*11980*/  @P5 LDG.E R83, desc[UR6][R82.64+0x70] ;  /* 0x0000700652535981 */ /* 0x000f68000c1e1900 */
[----:B------:R-:W-:Y:S04]  /*11990*/  @!P3 STS [R0+0xec], RZ ;  /* 0x0000ecff0000b388 */ /* 0x000fe80000000800 */
[----:B----4-:R0:W-:Y:S01]  /*119a0*/  @P3 STS [R0+0xec], R105 ;  /* 0x0000ec6900003388 */ /* 0x0101e20000000800 */
[----:B------:R-:W-:-:S04]  /*119b0*/  LOP3.LUT P3, RZ, R2, 0x1000, RZ, 0xc0, !PT ;  /* 0x0000100002ff7812 */ /* 0x000fc8000786c0ff */
[----:B------:R-:W-:Y:S02]  /*119c0*/  P2R R104, PR, RZ, 0x8 ;  /* 0x00000008ff687803 */ /* 0x000fe40000000000 */
[----:B------:R-:W-:Y:S02]  /*119d0*/  ISETP.GT.AND P3, PT, R76, UR19, !P0 ;  /* 0x000000134c007c0c */ /* 0x000fe4000c764270 */
[----:B------:R-:W-:-:S11]  /*119e0*/  LOP3.LUT R2, R2, 0xffffff7f, RZ, 0xc0, !PT ;  /* 0xffffff7f02027812 */ /* 0x000fd600078ec0ff */
[----:B------:R-:W-:Y:S01]  /*119f0*/  @P3 IMAD R127, R55, UR19, RZ ;  /* 0x00000013377f3c24 */ /* 0x000fe2000f8e02ff */
[----:B------:R-:W-:-:S04]  /*11a00*/  @P3 SHF.L.U32 R77, R64, 0x5, RZ ;  /* 0x00000005404d3819 */ /* 0x000fc800000006ff */
[----:B------:R-:W-:Y:S02]  /*11a10*/  @P3 SHF.R.S32.HI R128, RZ, 0x1f, R127 ;  /* 0x0000001fff803819 */ /* 0x000fe4000001147f */
[--C-:B------:R-:W-:Y:S02]  /*11a20*/  @P3 SHF.R.S32.HI R107, RZ, 0x1f, R77.reuse ;  /* 0x0000001fff6b3819 */ /* 0x100fe4000001144d */
[----:B------:R-:W-:Y:S02]  /*11a30*/  @P3 IADD3 R127, P1, P6, R127, R114, R77 ;  /* 0x000000727f7f3210 */ /* 0x000fe40007e3e04d */
[----:B------:R-:W-:Y:S02]  /*11a40*/  @P3 LOP3.LUT R2, R2, 0x80, RZ, 0xfc, !PT ;  /* 0x0000008002023812 */ /* 0x000fe400078efcff */
        /* <DEDUP_REMOVED lines=10> */
[----:B------:R-:W-:Y:S04]  /*11af0*/  @!P2 STS [R0+0x74], RZ ;  /* 0x000074ff0000a388 */ /* 0x000fe80000000800 */
[----:B--2---:R-:W-:Y:S04]  /*11b00*/  @P4 STS [R0+0xf0], R81 ;  /* 0x0000f05100004388 */ /* 0x004fe80000000800 */
[----:B-----5:R0:W-:Y:S01]  /*11b10*/  @P5 STS [R0+0x70], R83 ;  /* 0x0000705300005388 */ /* 0x0201e20000000800 */
[----:B------:R-:W-:-:S02]  /*11b20*/  LOP3.LUT P5, RZ, R2, 0x2000, RZ, 0xc0, !PT ;  /* 0x0000200002ff7812 */ /* 0x000fc400078ac0ff */
[----:B------:R-:W-:-:S04]  /*11b30*/  LOP3.LUT R2, R2, 0xfffffeff, RZ, 0xc0, !PT ;  /* 0xfffffeff02027812 */ /* 0x000fc800078ec0ff */
[----:B------:R-:W-:Y:S02]  /*11b40*/  @P3 LOP3.LUT R2, R2, 0x100, RZ, 0xfc, !PT ;  /* 0x0000010002023812 */ /* 0x000fe400078efcff */
[----:B------:R-:W-:Y:S02]  /*11b50*/  ISETP.GT.AND P3, PT, R76, UR21, !P0 ;  /* 0x000000154c007c0c */ /* 0x000fe4000c764270 */
[C---:B------:R-:W-:Y:S02]  /*11b60*/  LOP3.LUT P4, RZ, R2.reuse, 0x4000, RZ, 0xc0, !PT ;  /* 0x0000400002ff7812 */ /* 0x040fe4000788c0ff */
[----:B------:R-:W-:-:S09]  /*11b70*/  LOP3.LUT R2, R2, 0xfffffdff, RZ, 0xc0, !PT ;  /* 0xfffffdff02027812 */ /* 0x000fd200078ec0ff */
[----:B------:R-:W-:Y:S01]  /*11b80*/  @P3 IMAD R123, R55, UR21, RZ ;  /* 0x00000015377b3c24 */ /* 0x000fe2000f8e02ff */
[----:B------:R-:W-:Y:S01]  /*11b90*/  @P3 SHF.L.U32 R77, R64, 0x5, RZ ;  /* 0x00000005404d3819 */ /* 0x000fe200000006ff */
[----:B---3--:R1:W-:Y:S03]  /*11ba0*/  @P2 STS [R0+0x74], R79 ;  /* 0x0000744f00002388 */ /* 0x0083e60000000800 */
[----:B------:R-:W-:Y:S01]  /*11bb0*/  @P3 SHF.R.S32.HI R124, RZ, 0x1f, R123 ;  /* 0x0000001fff7c3819 */ /* 0x000fe2000001147b */
[----:B------:R-:W-:Y:S01]  /*11bc0*/  @!P5 STS [R0+0x78], RZ ;  /* 0x000078ff0000d388 */ /* 0x000fe20000000800 */
[--C-:B0-----:R-:W-:Y:S02]  /*11bd0*/  @P3 SHF.R.S32.HI R83, RZ, 0x1f, R77.reuse ;  /* 0x0000001fff533819 */ /* 0x101fe4000001144d */
[----:B------:R-:W-:Y:S01]  /*11be0*/  @P3 IADD3 R123, P1, P6, R123, R114, R77 ;  /* 0x000000727b7b3210 */ /* 0x000fe20007e3e04d */
[----:B------:R-:W2:Y:S01]  /*11bf0*/  @P4 LDG.E R71, desc[UR6][R70.64+0x78] ;  /* 0x0000780646474981 */ /* 0x000ea2000c1e1900 */
[----:B------:R-:W-:-:S02]  /*11c00*/  @P3 LOP3.LUT R2, R2, 0x200, RZ, 0xfc, !PT ;  /* 0x0000020002023812 */ /* 0x000fc400078efcff */
[----:B------:R-:W-:Y:S02]  /*11c10*/  @P3 IADD3.X R124, PT, PT, R124, RZ, R83, P1, P6 ;  /* 0x000000ff7c7c3210 */ /* 0x000fe40000fec453 */
[----:B------:R-:W-:Y:S02]  /*11c20*/  ISETP.NE.AND P3, PT, R104, RZ, PT ;  /* 0x000000ff6800720c */ /* 0x000fe40003f65270 */
[----:B------:R-:W-:-:S04]  /*11c30*/  LOP3.LUT P2, RZ, R2, 0x10000, RZ, 0xc0, !PT ;  /* 0x0001000002ff7812 */ /* 0x000fc8000784c0ff */
[----:B------:R-:W-:Y:S02]  /*11c40*/  P2R R80, PR, RZ, 0x4 ;  /* 0x00000004ff507803 */ /* 0x000fe40000000000 */
[----:B------:R-:W-:-:S05]  /*11c50*/  ISETP.GT.AND P2, PT, R76, UR22, !P0 ;  /* 0x000000164c007c0c */ /* 0x000fca000c744270 */
[----:B------:R0:W3:Y:S08]  /*11c60*/  @P3 LDG.E R75, desc[UR6][R74.64+0x74] ;  /* 0x000074064a4b3981 */ /* 0x0000f0000c1e1900 */
[----:B------:R-:W-:Y:S01]  /*11c70*/  @P2 IMAD R77, R55, UR22, RZ ;  /* 0x00000016374d2c24 */ /* 0x000fe2000f8e02ff */
[----:B------:R-:W-:-:S04]  /*11c80*/  @P2 SHF.L.U32 R120, R64, 0x5, RZ ;  /* 0x0000000540782819 */ /* 0x000fc800000006ff */
[--C-:B------:R-:W-:Y:S02]  /*11c90*/  @P2 SHF.R.S32.HI R78, RZ, 0x1f, R120.reuse ;  /* 0x0000001fff4e2819 */ /* 0x100fe40000011478 */
[----:B------:R-:W-:Y:S02]  /*11ca0*/  @P2 SHF.R.S32.HI R121, RZ, 0x1f, R77 ;  /* 0x0000001fff792819 */ /* 0x000fe4000001144d */
[----:B------:R-:W-:Y:S02]  /*11cb0*/  @P2 IADD3 R120, P1, P6, R77, R114, R120 ;  /* 0x000000724d782210 */ /* 0x000fe40007e3e078 */
[----:B------:R-:W4:Y:S01]  /*11cc0*/  @P5 LDG.E R77, desc[UR6][R72.64+0x78] ;  /* 0x00007806484d5981 */ /* 0x000f22000c1e1900 */
[----:B------:R-:W-:Y:S02]  /*11cd0*/  LOP3.LUT R2, R2, 0xfffffbff, RZ, 0xc0, !PT ;  /* 0xfffffbff02027812 */ /* 0x000fe400078ec0ff */
[----:B------:R-:W-:Y:S02]  /*11ce0*/  @P2 IADD3.X R121, PT, PT, R121, RZ, R78, P1, P6 ;  /* 0x000000ff79792210 */ /* 0x000fe40000fec44e */
[----:B------:R-:W-:-:S02]  /*11cf0*/  @P2 LOP3.LUT R2, R2, 0x400, RZ, 0xfc, !PT ;  /* 0x0000040002022812 */ /* 0x000fc400078efcff */
[----:B------:R-:W-:Y:S01]  /*11d00*/  ISETP.GT.AND P2, PT, R76, UR23, !P0 ;  /* 0x000000174c007c0c */ /* 0x000fe2000c744270 */
[----:B------:R-:W-:-:S12]  /*11d10*/  @!P3 STS [R0+0xf4], RZ ;  /* 0x0000f4ff0000b388 */ /* 0x000fd80000000800 */
[----:B------:R-:W-:Y:S01]  /*11d20*/  @P2 IMAD R119, R55, UR23, RZ ;  /* 0x0000001737772c24 */ /* 0x000fe2000f8e02ff */
[----:B0-----:R-:W-:-:S04]  /*11d30*/  @P2 SHF.L.U32 R74, R64, 0x5, RZ ;  /* 0x00000005404a2819 */ /* 0x001fc800000006ff */
[----:B------:R-:W-:Y:S02]  /*11d40*/  @P2 SHF.R.S32.HI R118, RZ, 0x1f, R119 ;  /* 0x0000001fff762819 */ /* 0x000fe40000011477 */
[--C-:B-1----:R-:W-:Y:S02]  /*11d50*/  @P2 SHF.R.S32.HI R79, RZ, 0x1f, R74.reuse ;  /* 0x0000001fff4f2819 */ /* 0x102fe4000001144a */
[----:B------:R-:W-:-:S04]  /*11d60*/  @P2 IADD3 R119, P1, P6, R119, R114, R74 ;  /* 0x0000007277772210 */ /* 0x000fc80007e3e04a */
[----:B------:R-:W-:Y:S01]  /*11d70*/  @P2 IADD3.X R118, PT, PT, R118, RZ, R79, P1, P6 ;  /* 0x000000ff76762210 */ /* 0x000fe20000fec44f */
[----:B---3--:R-:W-:Y:S01]  /*11d80*/  @P3 STS [R0+0xf4], R75 ;  /* 0x0000f44b00003388 */ /* 0x008fe20000000800 */
[C---:B------:R-:W-:Y:S02]  /*11d90*/  LOP3.LUT P3, RZ, R2.reuse, 0x40000, RZ, 0xc0, !PT ;  /* 0x0004000002ff7812 */ /* 0x040fe4000786c0ff */
[----:B------:R-:W-:-:S04]  /*11da0*/  LOP3.LUT R2, R2, 0xfffff7ff, RZ, 0xc0, !PT ;  /* 0xfffff7ff02027812 */ /* 0x000fc800078ec0ff */
[----:B------:R-:W-:Y:S02]  /*11db0*/  @P2 LOP3.LUT R2, R2, 0x800, RZ, 0xfc, !PT ;  /* 0x0000080002022812 */ /* 0x000fe400078efcff */
[----:B------:R-:W-:Y:S01]  /*11dc0*/  ISETP.GT.AND P2, PT, R76, UR24, !P0 ;  /* 0x000000184c007c0c */ /* 0x000fe2000c744270 */
[----:B----4-:R-:W-:-:S12]  /*11dd0*/  @P5 STS [R0+0x78], R77 ;  /* 0x0000784d00005388 */ /* 0x010fd80000000800 */
[----:B------:R-:W-:Y:S01]  /*11de0*/  @P2 IMAD R73, R55, UR24, RZ ;  /* 0x0000001837492c24 */ /* 0x000fe2000f8e02ff */
[----:B------:R-:W-:Y:S02]  /*11df0*/  @P2 SHF.L.U32 R116, R64, 0x5, RZ ;  /* 0x0000000540742819 */ /* 0x000fe400000006ff */
[C---:B------:R-:W-:Y:S02]  /*11e00*/  LOP3.LUT P5, RZ, R2.reuse, 0x10, RZ, 0xc0, !PT ;  /* 0x0000001002ff7812 */ /* 0x040fe400078ac0ff */
[--C-:B------:R-:W-:Y:S02]  /*11e10*/  @P2 SHF.R.S32.HI R72, RZ, 0x1f, R116.reuse ;  /* 0x0000001fff482819 */ /* 0x100fe40000011474 */
[----:B------:R-:W-:Y:S02]  /*11e20*/  LOP3.LUT R2, R2, 0xffffdfff, RZ, 0xc0, !PT ;  /* 0xffffdfff02027812 */ /* 0x000fe400078ec0ff */
[----:B------:R-:W-:Y:S02]  /*11e30*/  @P2 SHF.R.S32.HI R117, RZ, 0x1f, R73 ;  /* 0x0000001fff752819 */ /* 0x000fe40000011449 */
[----:B------:R-:W-:-:S02]  /*11e40*/  @P2 IADD3 R116, P1, P6, R73, R114, R116 ;  /* 0x0000007249742210 */ /* 0x000fc40007e3e074 */
[----:B------:R-:W-:Y:S02]  /*11e50*/  @P2 LOP3.LUT R2, R2, 0x2000, RZ, 0xfc, !PT ;  /* 0x0000200002022812 */ /* 0x000fe400078efcff */
[----:B------:R-:W-:Y:S02]  /*11e60*/  @P2 IADD3.X R117, PT, PT, R117, RZ, R72, P1, P6 ;  /* 0x000000ff75752210 */ /* 0x000fe40000fec448 */
[----:B------:R-:W-:-:S13]  /*11e70*/  ISETP.NE.AND P2, PT, R80, RZ, PT ;  /* 0x000000ff5000720c */ /* 0x000fda0003f45270 */
[----:B------:R-:W3:Y:S04]  /*11e80*/  @P2 LDG.E R63, desc[UR6][R62.64+0x7c] ;  /* 0x00007c063e3f2981 */ /* 0x000ee8000c1e1900 */
[----:B------:R-:W-:Y:S04]  /*11e90*/  @!P4 STS [R0+0xf8], RZ ;  /* 0x0000f8ff0000c388 */ /* 0x000fe80000000800 */
[----:B--2---:R0:W-:Y:S01]  /*11ea0*/  @P4 STS [R0+0xf8], R71 ;  /* 0x0000f84700004388 */ /* 0x0041e20000000800 */
[----:B------:R-:W-:-:S03]  /*11eb0*/  ISETP.GT.AND P4, PT, R76, UR25, !P0 ;  /* 0x000000194c007c0c */ /* 0x000fc6000c784270 */
[----:B------:R-:W-:Y:S04]  /*11ec0*/  @!P2 STS [R0+0x7c], RZ ;  /* 0x00007cff0000a388 */ /* 0x000fe80000000800 */
[----:B0-----:R0:W2:Y:S06]  /*11ed0*/  @P3 LDG.E R71, desc[UR6][R60.64+0x7c] ;  /* 0x00007c063c473981 */ /* 0x0010ac000c1e1900 */
[----:B------:R-:W-:Y:S01]  /*11ee0*/  @P4 IMAD R107, R55, UR25, RZ ;  /* 0x00000019376b4c24 */ /* 0x000fe2000f8e02ff */
[----:B------:R-:W-:-:S04]  /*11ef0*/  @P4 SHF.L.U32 R70, R64, 0x5, RZ ;  /* 0x0000000540464819 */ /* 0x000fc800000006ff */
[----:B------:R-:W-:Y:S02]  /*11f00*/  @P4 SHF.R.S32.HI R110, RZ, 0x1f, R107 ;  /* 0x0000001fff6e4819 */ /* 0x000fe4000001146b */
[--C-:B------:R-:W-:Y:S02]  /*11f10*/  @P4 SHF.R.S32.HI R73, RZ, 0x1f, R70.reuse ;  /* 0x0000001fff494819 */ /* 0x100fe40000011446 */
[----:B------:R-:W-:-:S04]  /*11f20*/  @P4 IADD3 R107, P1, P6, R107, R114, R70 ;  /* 0x000000726b6b4210 */ /* 0x000fc80007e3e046 */
[----:B------:R-:W-:Y:S01]  /*11f30*/  @P4 IADD3.X R110, PT, PT, R110, RZ, R73, P1, P6 ;  /* 0x000000ff6e6e4210 */ /* 0x000fe20000fec449 */
[----:B---3--:R1:W-:Y:S01]  /*11f40*/  @P2 STS [R0+0x7c], R63 ;  /* 0x00007c3f00002388 */ /* 0x0083e20000000800 */
[----:B------:R-:W-:-:S13]  /*11f50*/  ISETP.GT.AND P2, PT, R76, UR26, !P0 ;  /* 0x0000001a4c007c0c */ /* 0x000fda000c744270 */
[----:B------:R-:W-:Y:S01]  /*11f60*/  @P2 IMAD R105, R55, UR26, RZ ;  /* 0x0000001a37692c24 */ /* 0x000fe2000f8e02ff */
[----:B------:R-:W-:-:S04]  /*11f70*/  @P2 SHF.L.U32 R62, R64, 0x5, RZ ;  /* 0x00000005403e2819 */ /* 0x000fc800000006ff */
[----:B------:R-:W-:Y:S02]  /*11f80*/  @P2 SHF.R.S32.HI R108, RZ, 0x1f, R105 ;  /* 0x0000001fff6c2819 */ /* 0x000fe40000011469 */
[--C-:B------:R-:W-:Y:S02]  /*11f90*/  @P2 SHF.R.S32.HI R73, RZ, 0x1f, R62.reuse ;  /* 0x0000001fff492819 */ /* 0x100fe4000001143e */
[----:B------:R-:W-:-:S04]  /*11fa0*/  @P2 IADD3 R105, P1, P6, R105, R114, R62 ;  /* 0x0000007269692210 */ /* 0x000fc80007e3e03e */
[----:B------:R-:W-:Y:S02]  /*11fb0*/  @P2 IADD3.X R108, PT, PT, R108, RZ, R73, P1, P6 ;  /* 0x000000ff6c6c2210 */ /* 0x000fe40000fec449 */
[----:B------:R-:W-:-:S04]  /*11fc0*/  ISETP.GE.AND P6, PT, R146, R55, PT ;  /* 0x000000379200720c */ /* 0x000fc80003fc6270 */
[----:B------:R-:W-:-:S13]  /*11fd0*/  ISETP.GT.AND P1, PT, R76, UR8, !P6 ;  /* 0x000000084c007c0c */ /* 0x000fda000f724270 */
[----:B0-----:R-:W-:-:S05]  /*11fe0*/  @P1 IMAD R60, R55, UR4, RZ ;  /* 0x00000004373c1c24 */ /* 0x001fca000f8e02ff */
[----:B------:R-:W-:-:S04]  /*11ff0*/  @P1 LEA R61, R60, R55, 0x5 ;  /* 0x000000373c3d1211 */ /* 0x000fc800078e28ff */
[----:B-1----:R-:W-:Y:S02]  /*12000*/  @P1 IADD3 R63, PT, PT, R146, R61, RZ ;  /* 0x0000003d923f1210 */ /* 0x002fe40007ffe0ff */
[----:B------:R-:W0:Y:S03]  /*12010*/  @P1 LDC.64 R60, c[0x0][0x388] ;  /* 0x0000e200ff3c1b82 */ /* 0x000e260000000a00 */
[----:B0-----:R-:W-:-:S06]  /*12020*/  @P1 IMAD.WIDE R60, R63, 0x4, R60 ;  /* 0x000000043f3c1825 */ /* 0x001fcc00078e023c */
[----:B------:R-:W3:Y:S01]  /*12030*/  @P1 LDG.E R61, desc[UR6][R60.64] ;  /* 0x000000063c3d1981 */ /* 0x000ee2000c1e1900 */
[----:B------:R-:W-:Y:S02]  /*12040*/  MOV R73, RZ ;  /* 0x000000ff00497202 */ /* 0x000fe40000000f00 */
[----:B------:R-:W-:-:S04]  /*12050*/  LOP3.LUT R2, R2, 0xffff7fff, RZ, 0xc0, !PT ;  /* 0xffff7fff02027812 */ /* 0x000fc800078ec0ff */
[----:B------:R0:W4:Y:S01]  /*12060*/  @!P5 LDG.E R73, desc[UR6][R58.64+0x4] ;  /* 0x000004063a49d981 */ /* 0x000122000c1e1900 */
[----:B------:R-:W-:Y:S02]  /*12070*/  ISETP.GT.AND P5, PT, R76, UR27, !P0 ;  /* 0x0000001b4c007c0c */ /* 0x000fe4000c7a4270 */
[----:B------:R-:W-:Y:S02]  /*12080*/  @P4 LOP3.LUT R2, R2, 0x8000, RZ, 0xfc, !PT ;  /* 0x0000800002024812 */ /* 0x000fe400078efcff */
[----:B------:R-:W-:Y:S02]  /*12090*/  ISETP.NE.AND P4, PT, R103, RZ, PT ;  /* 0x000000ff6700720c */ /* 0x000fe40003f85270 */
[----:B------:R-:W-:Y:S01]  /*120a0*/  LOP3.LUT R2, R2, 0xfffdffff, RZ, 0xc0, !PT ;  /* 0xfffdffff02027812 */ /* 0x000fe200078ec0ff */
[----:B------:R-:W-:Y:S03]  /*120b0*/  @!P3 STS [R0+0xfc], RZ ;  /* 0x0000fcff0000b388 */ /* 0x000fe60000000800 */
[----:B------:R-:W-:-:S03]  /*120c0*/  @P2 LOP3.LUT R2, R2, 0x20000, RZ, 0xfc, !PT ;  /* 0x0002000002022812 */ /* 0x000fc600078efcff */
[----:B------:R-:W-:Y:S01]  /*120d0*/  @P5 IMAD R103, R55, UR27, RZ ;  /* 0x0000001b37675c24 */ /* 0x000fe2000f8e02ff */
[----:B0-----:R-:W-:Y:S01]  /*120e0*/  @P5 SHF.L.U32 R58, R64, 0x5, RZ ;  /* 0x00000005403a5819 */ /* 0x001fe200000006ff */
[----:B--2---:R-:W-:Y:S01]  /*120f0*/  @P3 STS [R0+0xfc], R71 ;  /* 0x0000fc4700003388 */ /* 0x004fe20000000800 */
[----:B------:R-:W-:Y:S02]  /*12100*/  LOP3.LUT R2, R2, 0xfffbffff, RZ, 0xc0, !PT ;  /* 0xfffbffff02027812 */ /* 0x000fe400078ec0ff */
[----:B------:R-:W-:Y:S02]  /*12110*/  @P5 SHF.R.S32.HI R106, RZ, 0x1f, R103 ;  /* 0x0000001fff6a5819 */ /* 0x000fe40000011467 */
[--C-:B------:R-:W-:Y:S02]  /*12120*/  @P5 SHF.R.S32.HI R59, RZ, 0x1f, R58.reuse ;  /* 0x0000001fff3b5819 */ /* 0x100fe4000001143a */
[----:B------:R-:W-:Y:S02]  /*12130*/  @P5 IADD3 R103, P2, P3, R103, R114, R58 ;  /* 0x0000007267675210 */ /* 0x000fe40007b5e03a */
[----:B------:R-:W-:-:S02]  /*12140*/  @P5 LOP3.LUT R2, R2, 0x40000, RZ, 0xfc, !PT ;  /* 0x0004000002025812 */ /* 0x000fc400078efcff */
[----:B------:R-:W-:Y:S02]  /*12150*/  @P5 IADD3.X R106, PT, PT, R106, RZ, R59, P2, P3 ;  /* 0x000000ff6a6a5210 */ /* 0x000fe400017e643b */
[----:B------:R-:W-:Y:S02]  /*12160*/  ISETP.NE.AND P5, PT, R143, RZ, PT ;  /* 0x000000ff8f00720c */ /* 0x000fe40003fa5270 */
[----:B------:R-:W-:-:S11]  /*12170*/  IADD3 R140, PT, PT, R140, 0x1000, RZ ;  /* 0x000010008c8c7810 */ /* 0x000fd60007ffe0ff */
[----:B------:R-:W0:Y:S01]  /*12180*/  @P5 LDC.64 R58, c[0x0][0x388] ;  /* 0x0000e200ff3a5b82 */ /* 0x000e220000000a00 */
[----:B------:R-:W-:-:S04]  /*12190*/  LEA R53, R53, R140, 0x18 ;  /* 0x0000008c35357211 */ /* 0x000fc800078ec0ff */
[-C--:B------:R-:W-:Y:S02]  /*121a0*/  LEA R77, R114, R53.reuse, 0x2 ;  /* 0x00000035724d7211 */ /* 0x080fe400078e10ff */
[----:B------:R-:W-:-:S03]  /*121b0*/  LEA R78, R141, R53, 0x2 ;  /* 0x000000358d4e7211 */ /* 0x000fc600078e10ff */
[----:B------:R-:W-:Y:S04]  /*121c0*/  STS [R77], R144 ;  /* 0x000000904d007388 */ /* 0x000fe80000000800 */
[----:B------:R-:W-:Y:S04]  /*121d0*/  @!P1 STS [R78+0x80], RZ ;  /* 0x000080ff4e009388 */ /* 0x000fe80000000800 */
[----:B---3--:R1:W-:Y:S01]  /*121e0*/  @P1 STS [R78+0x80], R61 ;  /* 0x0000803d4e001388 */ /* 0x0083e20000000800 */
[----:B0-----:R-:W-:-:S04]  /*121f0*/  @P5 LEA R62, P1, R139, R58, 0x2 ;  /* 0x0000003a8b3e5211 */ /* 0x001fc800078210ff */
[----:B------:R-:W-:-:S05]  /*12200*/  @P5 LEA.HI.X R63, R139, R59, R142, 0x2, P1 ;  /* 0x0000003b8b3f5211 */ /* 0x000fca00008f148e */
[----:B------:R-:W2:Y:S01]  /*12210*/  @P5 LDG.E R62, desc[UR6][R62.64+0x4] ;  /* 0x000004063e3e5981 */ /* 0x000ea2000c1e1900 */
[----:B------:R-:W-:-:S13]  /*12220*/  ISETP.GT.AND P3, PT, R76, UR28, !P0 ;  /* 0x0000001c4c007c0c */ /* 0x000fda000c764270 */
[----:B------:R-:W-:Y:S01]  /*12230*/  @P3 IMAD R83, R55, UR28, RZ ;  /* 0x0000001c37533c24 */ /* 0x000fe2000f8e02ff */
[----:B------:R-:W-:-:S04]  /*12240*/  @P3 SHF.L.U32 R58, R64, 0x5, RZ ;  /* 0x00000005403a3819 */ /* 0x000fc800000006ff */
[----:B------:R-:W-:Y:S02]  /*12250*/  @P3 SHF.R.S32.HI R104, RZ, 0x1f, R83 ;  /* 0x0000001fff683819 */ /* 0x000fe40000011453 */
[--C-:B------:R-:W-:Y:S02]  /*12260*/  @P3 SHF.R.S32.HI R59, RZ, 0x1f, R58.reuse ;  /* 0x0000001fff3b3819 */ /* 0x100fe4000001143a */
[----:B------:R-:W-:-:S04]  /*12270*/  @P3 IADD3 R83, P1, P2, R83, R114, R58 ;  /* 0x0000007253533210 */ /* 0x000fc80007a3e03a */
[----:B------:R-:W-:Y:S02]  /*12280*/  @P3 IADD3.X R104, PT, PT, R104, RZ, R59, P1, P2 ;  /* 0x000000ff68683210 */ /* 0x000fe40000fe443b */
[----:B------:R-:W0:Y:S01]  /*12290*/  @P4 LDC.64 R58, c[0x0][0x388] ;  /* 0x0000e200ff3a4b82 */ /* 0x000e220000000a00 */
[----:B----4-:R-:W-:Y:S04]  /*122a0*/  STS [R78+0x4], R73 ;  /* 0x000004494e007388 */ /* 0x010fe80000000800 */
[----:B------:R-:W-:Y:S04]  /*122b0*/  @!P5 STS [R78+0x84], RZ ;  /* 0x000084ff4e00d388 */ /* 0x000fe80000000800 */
[----:B--2---:R2:W-:Y:S01]  /*122c0*/  @P5 STS [R77+0x84], R62 ;  /* 0x0000843e4d005388 */ /* 0x0045e20000000800 */
[----:B0-----:R-:W-:-:S04]  /*122d0*/  @P4 LEA R60, P5, R86, R58, 0x2 ;  /* 0x0000003a563c4211 */ /* 0x001fc800078a10ff */
[----:B-1----:R-:W-:Y:S02]  /*122e0*/  @P4 LEA.HI.X R61, R86, R59, R137, 0x2, P5 ;  /* 0x0000003b563d4211 */ /* 0x002fe400028f1489 */
[----:B------:R-:W-:-:S03]  /*122f0*/  ISETP.GT.AND P5, PT, R76, UR9, !P6 ;  /* 0x000000094c007c0c */ /* 0x000fc6000f7a4270 */
[----:B------:R-:W3:Y:S10]  /*12300*/  @P4 LDG.E R60, desc[UR6][R60.64+0x4] ;  /* 0x000004063c3c4981 */ /* 0x000ef4000c1e1900 */
[----:B------:R-:W0:Y:S01]  /*12310*/  @P5 LDC.64 R58, c[0x0][0x388] ;  /* 0x0000e200ff3a5b82 */ /* 0x000e220000000a00 */
[----:B------:R-:W-:-:S04]  /*12320*/  @P5 IMAD R71, R55, UR9, R52 ;  /* 0x0000000937475c24 */ /* 0x000fc8000f8e0234 */
[----:B0-----:R-:W-:-:S05]  /*12330*/  @P5 IMAD.WIDE R58, R71, 0x4, R58 ;  /* 0x00000004473a5825 */ /* 0x001fca00078e023a */
[----:B------:R0:W4:Y:S01]  /*12340*/  @P5 LDG.E R70, desc[UR6][R58.64] ;  /* 0x000000063a465981 */ /* 0x000122000c1e1900 */
[----:B------:R-:W-:-:S04]  /*12350*/  LOP3.LUT R2, R2, 0xfff7ffff, RZ, 0xc0, !PT ;  /* 0xfff7ffff02027812 */ /* 0x000fc800078ec0ff */
[----:B------:R-:W-:Y:S02]  /*12360*/  @P3 LOP3.LUT R2, R2, 0x80000, RZ, 0xfc, !PT ;  /* 0x0008000002023812 */ /* 0x000fe400078efcff */
[----:B------:R-:W-:Y:S02]  /*12370*/  ISETP.GT.AND P3, PT, R76, UR29, !P0 ;  /* 0x0000001d4c007c0c */ /* 0x000fe4000c764270 */
[----:B------:R-:W-:-:S11]  /*12380*/  LOP3.LUT R2, R2, 0xffefffff, RZ, 0xc0, !PT ;  /* 0xffefffff02027812 */ /* 0x000fd600078ec0ff */
[----:B------:R-:W-:Y:S01]  /*12390*/  @P3 IMAD R81, R55, UR29, RZ ;  /* 0x0000001d37513c24 */ /* 0x000fe2000f8e02ff */
[----:B--2---:R-:W-:-:S04]  /*123a0*/  @P3 SHF.L.U32 R62, R64, 0x5, RZ ;  /* 0x00000005403e3819 */ /* 0x004fc800000006ff */
[----:B------:R-:W-:Y:S02]  /*123b0*/  @P3 SHF.R.S32.HI R86, RZ, 0x1f, R81 ;  /* 0x0000001fff563819 */ /* 0x000fe40000011451 */
[--C-:B------:R-:W-:Y:S02]  /*123c0*/  @P3 SHF.R.S32.HI R63, RZ, 0x1f, R62.reuse ;  /* 0x0000001fff3f3819 */ /* 0x100fe4000001143e */
[----:B------:R-:W-:Y:S02]  /*123d0*/  @P3 IADD3 R81, P1, P2, R81, R114, R62 ;  /* 0x0000007251513210 */ /* 0x000fe40007a3e03e */
[----:B------:R-:W-:Y:S02]  /*123e0*/  @P3 LOP3.LUT R2, R2, 0x100000, RZ, 0xfc, !PT ;  /* 0x0010000002023812 */ /* 0x000fe400078efcff */
[----:B------:R-:W-:Y:S02]  /*123f0*/  @P3 IADD3.X R86, PT, PT, R86, RZ, R63, P1, P2 ;  /* 0x000000ff56563210 */ /* 0x000fe40000fe443f */
[----:B------:R-:W-:-:S13]  /*12400*/  ISETP.NE.AND P3, PT, R135, RZ, PT ;  /* 0x000000ff8700720c */ /* 0x000fda0003f65270 */
[----:B0-----:R-:W0:Y:S01]  /*12410*/  @P3 LDC.64 R58, c[0x0][0x388] ;  /* 0x0000e200ff3a3b82 */ /* 0x001e220000000a00 */
[----:B------:R-:W-:Y:S04]  /*12420*/  @!P5 STS [R78+0x100], RZ ;  /* 0x000100ff4e00d388 */ /* 0x000fe80000000800 */
[----:B----4-:R1:W-:Y:S04]  /*12430*/  @P5 STS [R77+0x100], R70 ;  /* 0x000100464d005388 */ /* 0x0103e80000000800 */
[----:B------:R-:W-:Y:S04]  /*12440*/  @!P4 STS [R78+0x104], RZ ;  /* 0x000104ff4e00c388 */ /* 0x000fe80000000800 */
[----:B---3--:R2:W-:Y:S01]  /*12450*/  @P4 STS [R77+0x104], R60 ;  /* 0x0001043c4d004388 */ /* 0x0085e20000000800 */
[----:B0-----:R-:W-:-:S04]  /*12460*/  @P3 LEA R62, P4, R133, R58, 0x2 ;  /* 0x0000003a853e3211 */ /* 0x001fc800078810ff */
[----:B------:R-:W-:Y:S02]  /*12470*/  @P3 LEA.HI.X R63, R133, R59, R138, 0x2, P4 ;  /* 0x0000003b853f3211 */ /* 0x000fe400020f148a */
[----:B------:R-:W-:-:S03]  /*12480*/  ISETP.GT.AND P4, PT, R76, UR10, !P6 ;  /* 0x0000000a4c007c0c */ /* 0x000fc6000f784270 */
[----:B------:R-:W3:Y:S10]  /*12490*/  @P3 LDG.E R62, desc[UR6][R62.64+0x4] ;  /* 0x000004063e3e3981 */ /* 0x000ef4000c1e1900 */
[----:B------:R-:W0:Y:S01]  /*124a0*/  @P4 LDC.64 R58, c[0x0][0x388] ;  /* 0x0000e200ff3a4b82 */ /* 0x000e220000000a00 */
[----:B------:R-:W-:-:S04]  /*124b0*/  @P4 IMAD R71, R55, UR10, R52 ;  /* 0x0000000a37474c24 */ /* 0x000fc8000f8e0234 */
[----:B0-----:R-:W-:-:S05]  /*124c0*/  @P4 IMAD.WIDE R58, R71, 0x4, R58 ;  /* 0x00000004473a4825 */ /* 0x001fca00078e023a */
[----:B-1----:R0:W4:Y:S01]  /*124d0*/  @P4 LDG.E R70, desc[UR6][R58.64] ;  /* 0x000000063a464981 */ /* 0x002122000c1e1900 */
        /* <DEDUP_REMOVED lines=46> */
[----:B------:R-:W-:-:S13]  /*127c0*/  ISETP.GT.AND P5, PT, R76, UR32, !P0 ;  /* 0x000000204c007c0c */ /* 0x000fda000c7a4270 */
[----:B------:R-:W-:Y:S01]  /*127d0*/  @P5 IMAD R73, R55, UR32, RZ ;  /* 0x0000002037495c24 */ /* 0x000fe2000f8e02ff */
[----:B--2---:R-:W-:-:S04]  /*127e0*/  @P5 SHF.L.U32 R60, R64, 0x5, RZ ;  /* 0x00000005403c5819 */ /* 0x004fc800000006ff */
[----:B------:R-:W-:Y:S02]  /*127f0*/  @P5 SHF.R.S32.HI R74, RZ, 0x1f, R73 ;  /* 0x0000001fff4a5819 */ /* 0x000fe40000011449 */
[--C-:B------:R-:W-:Y:S02]  /*12800*/  @P5 SHF.R.S32.HI R61, RZ, 0x1f, R60.reuse ;  /* 0x0000001fff3d5819 */ /* 0x100fe4000001143c */
[----:B------:R-:W-:-:S04]  /*12810*/  @P5 IADD3 R73, P4, P3, R73, R114, R60 ;  /* 0x0000007249495210 */ /* 0x000fc80007b9e03c */
[----:B------:R-:W-:Y:S02]  /*12820*/  @P5 IADD3.X R74, PT, PT, R74, RZ, R61, P4, P3 ;  /* 0x000000ff4a4a5210 */ /* 0x000fe400027e643d */
[----:B------:R-:W-:-:S13]  /*12830*/  ISETP.GT.AND P4, PT, R76, UR13, !P0 ;  /* 0x0000000d4c007c0c */ /* 0x000fda000c784270 */
        /* <DEDUP_REMOVED lines=24> */
[----:B------:R-:W-:-:S13]  /*129c0*/  ISETP.GT.AND P5, PT, R76, UR14, !P0 ;  /* 0x0000000e4c007c0c */ /* 0x000fda000c7a4270 */
[----:B0-----:R-:W0:Y:S01]  /*129d0*/  @P5 LDC.64 R58, c[0x0][0x388] ;  /* 0x0000e200ff3a5b82 */ /* 0x001e220000000a00 */
[----:B------:R-:W-:Y:S01]  /*129e0*/  ISETP.GT.AND P2, PT, R76, UR14, !P6 ;  /* 0x0000000e4c007c0c */ /* 0x000fe2000f744270 */
[----:B------:R-:W-:Y:S04]  /*129f0*/  @!P1 STS [R78+0x300], RZ ;  /* 0x000300ff4e009388 */ /* 0x000fe80000000800 */
[----:B----4-:R-:W-:Y:S01]  /*12a00*/  @P1 STS [R77+0x300], R70 ;  /* 0x000300464d001388 */ /* 0x010fe20000000800 */
[----:B0-----:R-:W-:-:S04]  /*12a10*/  @P5 LEA R62, P1, R69, R58, 0x2 ;  /* 0x0000003a453e5211 */ /* 0x001fc800078210ff */
[----:B------:R-:W-:-:S03]  /*12a20*/  @P5 LEA.HI.X R63, R69, R59, R122, 0x2, P1 ;  /* 0x0000003b453f5211 */ /* 0x000fc600008f147a */
[----:B------:R-:W0:Y:S01]  /*12a30*/  @P2 LDC.64 R58, c[0x0][0x388] ;  /* 0x0000e200ff3a2b82 */ /* 0x000e220000000a00 */
[----:B------:R-:W-:Y:S01]  /*12a40*/  ISETP.GT.AND P1, PT, R76, UR34, !P0 ;  /* 0x000000224c007c0c */ /* 0x000fe2000c724270 */
[----:B------:R-:W-:Y:S01]  /*12a50*/  @P2 IMAD R69, R55, UR14, R52 ;  /* 0x0000000e37452c24 */ /* 0x000fe2000f8e0234 */
[----:B------:R-:W-:Y:S04]  /*12a60*/  @!P4 STS [R78+0x304], RZ ;  /* 0x000304ff4e00c388 */ /* 0x000fe80000000800 */
[----:B---3--:R1:W-:Y:S07]  /*12a70*/  @P4 STS [R77+0x304], R60 ;  /* 0x0003043c4d004388 */ /* 0x0083ee0000000800 */
[----:B-1----:R-:W-:Y:S01]  /*12a80*/  @P1 SHF.L.U32 R60, R64, 0x5, RZ ;  /* 0x00000005403c1819 */ /* 0x002fe200000006ff */
[----:B0-----:R-:W-:-:S04]  /*12a90*/  @P2 IMAD.WIDE R58, R69, 0x4, R58 ;  /* 0x00000004453a2825 */ /* 0x001fc800078e023a */
[----:B------:R-:W-:Y:S01]  /*12aa0*/  @P1 IMAD R69, R55, UR34, RZ ;  /* 0x0000002237451c24 */ /* 0x000fe2000f8e02ff */
[--C-:B------:R-:W-:Y:S01]  /*12ab0*/  @P1 SHF.R.S32.HI R61, RZ, 0x1f, R60.reuse ;  /* 0x0000001fff3d1819 */ /* 0x100fe2000001143c */
[----:B------:R0:W2:Y:S03]  /*12ac0*/  @P2 LDG.E R122, desc[UR6][R58.64] ;  /* 0x000000063a7a2981 */ /* 0x0000a6000c1e1900 */
[----:B------:R-:W-:Y:S02]  /*12ad0*/  @P1 SHF.R.S32.HI R70, RZ, 0x1f, R69 ;  /* 0x0000001fff461819 */ /* 0x000fe40000011445 */
[----:B------:R-:W-:-:S04]  /*12ae0*/  @P1 IADD3 R69, P4, P3, R69, R114, R60 ;  /* 0x0000007245451210 */ /* 0x000fc80007b9e03c */
[----:B------:R-:W-:Y:S02]  /*12af0*/  @P1 IADD3.X R70, PT, PT, R70, RZ, R61, P4, P3 ;  /* 0x000000ff46461210 */ /* 0x000fe400027e643d */
[----:B------:R-:W-:-:S13]  /*12b00*/  LOP3.LUT P3, RZ, R2, 0x2, RZ, 0xc0, !PT ;  /* 0x0000000202ff7812 */ /* 0x000fda000786c0ff */
[----:B------:R-:W3:Y:S01]  /*12b10*/  @P3 LDG.E R62, desc[UR6][R62.64+0x4] ;  /* 0x000004063e3e3981 */ /* 0x000ee2000c1e1900 */
[----:B------:R-:W-:-:S13]  /*12b20*/  ISETP.GT.AND P5, PT, R76, UR15, !P0 ;  /* 0x0000000f4c007c0c */ /* 0x000fda000c7a4270 */
[----:B0-----:R-:W0:Y:S01]  /*12b30*/  @P5 LDC.64 R58, c[0x0][0x388] ;  /* 0x0000e200ff3a5b82 */ /* 0x001e220000000a00 */
[----:B------:R-:W-:Y:S04]  /*12b40*/  @!P2 STS [R78+0x380], RZ ;  /* 0x000380ff4e00a388 */ /* 0x000fe80000000800 */
[----:B--2---:R-:W-:Y:S04]  /*12b50*/  @P2 STS [R77+0x380], R122 ;  /* 0x0003807a4d002388 */ /* 0x004fe80000000800 */
[----:B------:R-:W-:Y:S01]  /*12b60*/  @!P3 STS [R78+0x384], RZ ;  /* 0x000384ff4e00b388 */ /* 0x000fe20000000800 */
[----:B0-----:R-:W-:-:S04]  /*12b70*/  @P5 LEA R60, P2, R57, R58, 0x2 ;  /* 0x0000003a393c5211 */ /* 0x001fc800078410ff */
[----:B------:R-:W-:Y:S01]  /*12b80*/  @P5 LEA.HI.X R61, R57, R59, R66, 0x2, P2 ;  /* 0x0000003b393d5211 */ /* 0x000fe200010f1442 */
[----:B---3--:R0:W-:Y:S01]  /*12b90*/  @P3 STS [R77+0x384], R62 ;  /* 0x0003843e4d003388 */ /* 0x0081e20000000800 */
[----:B------:R-:W-:-:S13]  /*12ba0*/  ISETP.GT.AND P3, PT, R76, UR15, !P6 ;  /* 0x0000000f4c007c0c */ /* 0x000fda000f764270 */
[----:B------:R-:W1:Y:S01]  /*12bb0*/  @P3 LDC.64 R58, c[0x0][0x388] ;  /* 0x0000e200ff3a3b82 */ /* 0x000e620000000a00 */
[----:B------:R-:W-:Y:S01]  /*12bc0*/  ISETP.GT.AND P2, PT, R76, UR35, !P0 ;  /* 0x000000234c007c0c */ /* 0x000fe2000c744270 */
[----:B------:R-:W-:-:S12]  /*12bd0*/  @P3 IMAD R57, R55, UR15, R52 ;  /* 0x0000000f37393c24 */ /* 0x000fd8000f8e0234 */
[----:B0-----:R-:W-:Y:S01]  /*12be0*/  @P2 SHF.L.U32 R62, R64, 0x5, RZ ;  /* 0x00000005403e2819 */ /* 0x001fe200000006ff */
[----:B-1----:R-:W-:-:S04]  /*12bf0*/  @P3 IMAD.WIDE R58, R57, 0x4, R58 ;  /* 0x00000004393a3825 */ /* 0x002fc800078e023a */
[----:B------:R-:W-:Y:S01]  /*12c00*/  @P2 IMAD R57, R55, UR35, RZ ;  /* 0x0000002337392c24 */ /* 0x000fe2000f8e02ff */
[--C-:B------:R-:W-:Y:S01]  /*12c10*/  @P2 SHF.R.S32.HI R63, RZ, 0x1f, R62.reuse ;  /* 0x0000001fff3f2819 */ /* 0x100fe2000001143e */
[----:B------:R-:W2:Y:S03]  /*12c20*/  @P3 LDG.E R122, desc[UR6][R58.64] ;  /* 0x000000063a7a3981 */ /* 0x000ea6000c1e1900 */
[----:B------:R-:W-:Y:S02]  /*12c30*/  @P2 SHF.R.S32.HI R66, RZ, 0x1f, R57 ;  /* 0x0000001fff422819 */ /* 0x000fe40000011439 */
[----:B------:R-:W-:-:S04]  /*12c40*/  @P2 IADD3 R57, P5, P4, R57, R114, R62 ;  /* 0x0000007239392210 */ /* 0x000fc80007cbe03e */
[----:B------:R-:W-:Y:S02]  /*12c50*/  @P2 IADD3.X R66, PT, PT, R66, RZ, R63, P5, P4 ;  /* 0x000000ff42422210 */ /* 0x000fe40002fe843f */
[----:B------:R-:W-:-:S13]  /*12c60*/  LOP3.LUT P4, RZ, R2, 0x4, RZ, 0xc0, !PT ;  /* 0x0000000402ff7812 */ /* 0x000fda000788c0ff */
[----:B------:R-:W3:Y:S01]  /*12c70*/  @P4 LDG.E R60, desc[UR6][R60.64+0x4] ;  /* 0x000004063c3c4981 */ /* 0x000ee2000c1e1900 */
[----:B------:R-:W-:Y:S02]  /*12c80*/  P2R R109, PR, RZ, 0x2 ;  /* 0x00000002ff6d7803 */ /* 0x000fe40000000000 */
[----:B------:R-:W-:Y:S01]  /*12c90*/  ISETP.GT.AND P1, PT, R76, UR16, !P0 ;  /* 0x000000104c007c0c */ /* 0x000fe2000c724270 */
[----:B------:R-:W-:-:S12]  /*12ca0*/  @!P3 STS [R78+0x400], RZ ;  /* 0x000400ff4e00b388 */ /* 0x000fd80000000800 */
[----:B------:R-:W0:Y:S01]  /*12cb0*/  @P1 LDC.64 R62, c[0x0][0x388] ;  /* 0x0000e200ff3e1b82 */ /* 0x000e220000000a00 */
[----:B--2---:R-:W-:Y:S04]  /*12cc0*/  @P3 STS [R77+0x400], R122 ;  /* 0x0004007a4d003388 */ /* 0x004fe80000000800 */
[----:B------:R-:W-:Y:S04]  /*12cd0*/  @!P4 STS [R78+0x404], RZ ;  /* 0x000404ff4e00c388 */ /* 0x000fe80000000800 */
[----:B---3--:R1:W-:Y:S01]  /*12ce0*/  @P4 STS [R77+0x404], R60 ;  /* 0x0004043c4d004388 */ /* 0x0083e20000000800 */
[----:B------:R-:W-:-:S13]  /*12cf0*/  ISETP.GT.AND P4, PT, R76, UR16, !P6 ;  /* 0x000000104c007c0c */ /* 0x000fda000f784270 */
[----:B------:R-:W2:Y:S01]  /*12d00*/  @P4 LDC.64 R58, c[0x0][0x388] ;  /* 0x0000e200ff3a4b82 */ /* 0x000ea20000000a00 */
[----:B0-----:R-:W-:-:S04]  /*12d10*/  @P1 LEA R62, P3, R67, R62, 0x2 ;  /* 0x0000003e433e1211 */ /* 0x001fc800078610ff */
[----:B------:R-:W-:Y:S01]  /*12d20*/  @P1 LEA.HI.X R63, R67, R63, R68, 0x2, P3 ;  /* 0x0000003f433f1211 */ /* 0x000fe200018f1444 */
[----:B------:R-:W-:Y:S01]  /*12d30*/  @P4 IMAD R67, R55, UR16, R52 ;  /* 0x0000001037434c24 */ /* 0x000fe2000f8e0234 */
[----:B------:R-:W-:Y:S02]  /*12d40*/  ISETP.GT.AND P3, PT, R76, UR36, !P0 ;  /* 0x000000244c007c0c */ /* 0x000fe4000c764270 */
[----:B------:R-:W-:Y:S01]  /*12d50*/  P2R R111, PR, RZ, 0x4 ;  /* 0x00000004ff6f7803 */ /* 0x000fe20000000000 */
[----:B------:R-:W-:Y:S04]  /*12d60*/  @!P4 STS [R78+0x480], RZ ;  /* 0x000480ff4e00c388 */ /* 0x000fe80000000800 */
[----:B------:R-:W3:Y:S01]  /*12d70*/  @P1 LDG.E R62, desc[UR6][R62.64+0x4] ;  /* 0x000004063e3e1981 */ /* 0x000ee2000c1e1900 */
[----:B--2---:R-:W-:-:S05]  /*12d80*/  @P4 IMAD.WIDE R58, R67, 0x4, R58 ;  /* 0x00000004433a4825 */ /* 0x004fca00078e023a */
[----:B------:R0:W2:Y:S01]  /*12d90*/  @P4 LDG.E R132, desc[UR6][R58.64] ;  /* 0x000000063a844981 */ /* 0x0000a2000c1e1900 */
[----:B------:R-:W-:Y:S01]  /*12da0*/  @P3 IMAD R67, R55, UR36, RZ ;  /* 0x0000002437433c24 */ /* 0x000fe2000f8e02ff */
[----:B-1----:R-:W-:-:S04]  /*12db0*/  @P3 SHF.L.U32 R60, R64, 0x5, RZ ;  /* 0x00000005403c3819 */ /* 0x002fc800000006ff */
[----:B------:R-:W-:Y:S02]  /*12dc0*/  @P3 SHF.R.S32.HI R68, RZ, 0x1f, R67 ;  /* 0x0000001fff443819 */ /* 0x000fe40000011443 */
[--C-:B------:R-:W-:Y:S02]  /*12dd0*/  @P3 SHF.R.S32.HI R61, RZ, 0x1f, R60.reuse ;  /* 0x0000001fff3d3819 */ /* 0x100fe4000001143c */
[----:B------:R-:W-:-:S04]  /*12de0*/  @P3 IADD3 R67, P2, P5, R67, R114, R60 ;  /* 0x0000007243433210 */ /* 0x000fc80007d5e03c */
[----:B------:R-:W-:Y:S02]  /*12df0*/  @P3 IADD3.X R68, PT, PT, R68, RZ, R61, P2, P5 ;  /* 0x000000ff44443210 */ /* 0x000fe400017ea43d */
[----:B------:R-:W-:-:S13]  /*12e00*/  ISETP.GT.AND P5, PT, R76, UR17, !P0 ;  /* 0x000000114c007c0c */ /* 0x000fda000c7a4270 */
[----:B0-----:R-:W0:Y:S01]  /*12e10*/  @P5 LDC.64 R58, c[0x0][0x388] ;  /* 0x0000e200ff3a5b82 */ /* 0x001e220000000a00 */
[----:B--2---:R1:W-:Y:S01]  /*12e20*/  @P4 STS [R77+0x480], R132 ;  /* 0x000480844d004388 */ /* 0x0043e20000000800 */
[----:B0-----:R-:W-:-:S04]  /*12e30*/  @P5 LEA R58, P4, R65, R58, 0x2 ;  /* 0x0000003a413a5211 */ /* 0x001fc800078810ff */
[----:B------:R-:W-:Y:S02]  /*12e40*/  @P5 LEA.HI.X R59, R65, R59, R112, 0x2, P4 ;  /* 0x0000003b413b5211 */ /* 0x000fe400020f1470 */
[----:B------:R-:W-:-:S13]  /*12e50*/  ISETP.GT.AND P5, PT, R76, UR17, !P6 ;  /* 0x000000114c007c0c */ /* 0x000fda000f7a4270 */
[----:B------:R-:W0:Y:S01]  /*12e60*/  @P5 LDC.64 R60, c[0x0][0x388] ;  /* 0x0000e200ff3c5b82 */ /* 0x000e220000000a00 */
[----:B------:R-:W-:-:S04]  /*12e70*/  @P5 IMAD R65, R55, UR17, R52 ;  /* 0x0000001137415c24 */ /* 0x000fc8000f8e0234 */
[----:B0-----:R-:W-:-:S05]  /*12e80*/  @P5 IMAD.WIDE R60, R65, 0x4, R60 ;  /* 0x00000004413c5825 */ /* 0x001fca00078e023c */
[----:B------:R-:W2:Y:S01]  /*12e90*/  @P5 LDG.E R134, desc[UR6][R60.64] ;  /* 0x000000063c865981 */ /* 0x000ea2000c1e1900 */
[----:B------:R-:W-:-:S03]  /*12ea0*/  ISETP.GT.AND P4, PT, R76, UR37, !P0 ;  /* 0x000000254c007c0c */ /* 0x000fc6000c784270 */
[----:B------:R-:W-:Y:S04]  /*12eb0*/  @!P1 STS [R78+0x484], RZ ;  /* 0x000484ff4e009388 */ /* 0x000fe80000000800 */
[----:B---3--:R0:W-:Y:S04]  /*12ec0*/  @P1 STS [R77+0x484], R62 ;  /* 0x0004843e4d001388 */ /* 0x0081e80000000800 */
[----:B------:R-:W-:Y:S01]  /*12ed0*/  @!P5 STS [R78+0x500], RZ ;  /* 0x000500ff4e00d388 */ /* 0x000fe20000000800 */
[----:B------:R-:W-:Y:S01]  /*12ee0*/  P2R R122, PR, RZ, 0x8 ;  /* 0x00000008ff7a7803 */ /* 0x000fe20000000000 */
[----:B------:R-:W-:Y:S01]  /*12ef0*/  @P4 IMAD R63, R55, UR37, RZ ;  /* 0x00000025373f4c24 */ /* 0x000fe2000f8e02ff */
[----:B------:R-:W-:-:S02]  /*12f00*/  LOP3.LUT P3, RZ, R2, 0x80, RZ, 0xc0, !PT ;  /* 0x0000008002ff7812 */ /* 0x000fc4000786c0ff */
[----:B------:R-:W-:Y:S02]  /*12f10*/  LOP3.LUT P1, RZ, R2, 0x100, RZ, 0xc0, !PT ;  /* 0x0000010002ff7812 */ /* 0x000fe4000782c0ff */
[----:B------:R-:W-:Y:S02]  /*12f20*/  @P4 SHF.L.U32 R112, R64, 0x5, RZ ;  /* 0x0000000540704819 */ /* 0x000fe400000006ff */
[----:B------:R-:W-:Y:S02]  /*12f30*/  P2R R133, PR, RZ, 0x8 ;  /* 0x00000008ff857803 */ /* 0x000fe40000000000 */
[----:B-1----:R-:W-:Y:S02]  /*12f40*/  P2R R132, PR, RZ, 0x2 ;  /* 0x00000002ff847803 */ /* 0x002fe40000000000 */
[----:B0-----:R-:W-:Y:S02]  /*12f50*/  @P4 SHF.R.S32.HI R62, RZ, 0x1f, R112 ;  /* 0x0000001fff3e4819 */ /* 0x001fe40000011470 */
[----:B------:R-:W-:-:S02]  /*12f60*/  @P4 SHF.R.S32.HI R113, RZ, 0x1f, R63 ;  /* 0x0000001fff714819 */ /* 0x000fc4000001143f */
[----:B------:R-:W-:-:S04]  /*12f70*/  @P4 IADD3 R112, P1, P3, R63, R114, R112 ;  /* 0x000000723f704210 */ /* 0x000fc80007b3e070 */
[----:B------:R-:W-:Y:S01]  /*12f80*/  @P4 IADD3.X R113, PT, PT, R113, RZ, R62, P1, P3 ;  /* 0x000000ff71714210 */ /* 0x000fe20000fe643e */
[----:B--2---:R-:W-:Y:S01]  /*12f90*/  @P5 STS [R77+0x500], R134 ;  /* 0x000500864d005388 */ /* 0x004fe20000000800 */
[----:B------:R-:W-:-:S13]  /*12fa0*/  LOP3.LUT P5, RZ, R2, 0x20, RZ, 0xc0, !PT ;  /* 0x0000002002ff7812 */ /* 0x000fda00078ac0ff */
[----:B------:R-:W2:Y:S01]  /*12fb0*/  @P5 LDG.E R62, desc[UR6][R58.64+0x4] ;  /* 0x000004063a3e5981 */ /* 0x000ea2000c1e1900 */
[----:B------:R-:W-:-:S03]  /*12fc0*/  ISETP.GT.AND P0, PT, R76, UR38, !P0 ;  /* 0x000000264c007c0c */ /* 0x000fc6000c704270 */
[----:B------:R-:W-:Y:S10]  /*12fd0*/  @!P5 STS [R78+0x504], RZ ;  /* 0x000504ff4e00d388 */ /* 0x000ff40000000800 */
[----:B------:R-:W-:Y:S01]  /*12fe0*/  @P0 IMAD R63, R55, UR38, RZ ;  /* 0x00000026373f0c24 */ /* 0x000fe2000f8e02ff */
[----:B------:R-:W-:-:S04]  /*12ff0*/  @P0 SHF.L.U32 R64, R64, 0x5, RZ ;  /* 0x0000000540400819 */ /* 0x000fc800000006ff */
[--C-:B------:R-:W-:Y:S02]  /*13000*/  @P0 SHF.R.S32.HI R60, RZ, 0x1f, R64.reuse ;  /* 0x0000001fff3c0819 */ /* 0x100fe40000011440 */
[----:B------:R-:W-:Y:S02]  /*13010*/  @P0 SHF.R.S32.HI R115, RZ, 0x1f, R63 ;  /* 0x0000001fff730819 */ /* 0x000fe4000001143f */
[----:B------:R-:W-:-:S04]  /*13020*/  @P0 IADD3 R114, P3, P1, R63, R114, R64 ;  /* 0x000000723f720210 */ /* 0x000fc8000797e040 */
[----:B------:R-:W-:Y:S02]  /*13030*/  @P0 IADD3.X R115, PT, PT, R115, RZ, R60, P3, P1 ;  /* 0x000000ff73730210 */ /* 0x000fe40001fe243c */
[----:B------:R-:W-:Y:S01]  /*13040*/  ISETP.NE.AND P1, PT, R132, RZ, PT ;  /* 0x000000ff8400720c */ /* 0x000fe20003f25270 */
[----:B--2---:R0:W-:Y:S01]  /*13050*/  @P5 STS [R77+0x504], R62 ;  /* 0x0005043e4d005388 */ /* 0x0041e20000000800 */
[----:B------:R-:W-:Y:S02]  /*13060*/  ISETP.GT.AND P5, PT, R76, UR18, !P6 ;  /* 0x000000124c007c0c */ /* 0x000fe4000f7a4270 */
[----:B------:R-:W-:Y:S02]  /*13070*/  P2R R131, PR, RZ, 0x10 ;  /* 0x00000010ff837803 */ /* 0x000fe40000000000 */
[----:B------:R-:W-:Y:S02]  /*13080*/  ISETP.NE.AND P3, PT, R133, RZ, PT ;  /* 0x000000ff8500720c */ /* 0x000fe40003f65270 */
[----:B------:R-:W-:-:S05]  /*13090*/  LOP3.LUT P2, RZ, R2, 0x200, RZ, 0xc0, !PT ;  /* 0x0000020002ff7812 */ /* 0x000fca000784c0ff */
[----:B0-----:R-:W0:Y:S08]  /*130a0*/  @P1 LDC.64 R62, c[0x0][0x388] ;  /* 0x0000e200ff3e1b82 */ /* 0x001e300000000a00 */
[----:B------:R-:W1:Y:S01]  /*130b0*/  @P5 LDC.64 R60, c[0x0][0x388] ;  /* 0x0000e200ff3c5b82 */ /* 0x000e620000000a00 */
[----:B------:R-:W-:-:S04]  /*130c0*/  @P5 IMAD R65, R55, UR18, R52 ;  /* 0x0000001237415c24 */ /* 0x000fc8000f8e0234 */
[----:B-1----:R-:W-:-:S05]  /*130d0*/  @P5 IMAD.WIDE R64, R65, 0x4, R60 ;  /* 0x0000000441405825 */ /* 0x002fca00078e023c */
[----:B------:R1:W2:Y:S01]  /*130e0*/  @P5 LDG.E R132, desc[UR6][R64.64] ;  /* 0x0000000640845981 */ /* 0x0002a2000c1e1900 */
[----:B------:R-:W-:-:S03]  /*130f0*/  LOP3.LUT P4, RZ, R2, 0x40, RZ, 0xc0, !PT ;  /* 0x0000004002ff7812 */ /* 0x000fc6000788c0ff */
[----:B------:R-:W-:Y:S01]  /*13100*/  @!P5 STS [R78+0x580], RZ ;  /* 0x000580ff4e00d388 */ /* 0x000fe20000000800 */
[----:B-1----:R-:W1:Y:S09]  /*13110*/  @P2 LDC.64 R64, c[0x0][0x388] ;  /* 0x0000e200ff402b82 */ /* 0x002e720000000a00 */
[----:B------:R-:W3:Y:S01]  /*13120*/  @P4 LDC.64 R60, c[0x0][0x388] ;  /* 0x0000e200ff3c4b82 */ /* 0x000ee20000000a00 */
[----:B--2---:R-:W-:Y:S01]  /*13130*/  @P5 STS [R77+0x580], R132 ;  /* 0x000580844d005388 */ /* 0x004fe20000000800 */
[----:B---3--:R-:W-:-:S04]  /*13140*/  @P4 LEA R58, P5, R129, R60, 0x2 ;  /* 0x0000003c813a4211 */ /* 0x008fc800078a10ff */
[----:B------:R-:W-:Y:S02]  /*13150*/  @P4 LEA.HI.X R59, R129, R61, R130, 0x2, P5 ;  /* 0x0000003d813b4211 */ /* 0x000fe400028f1482 */
[----:B------:R-:W2:Y:S03]  /*13160*/  @P3 LDC.64 R60, c[0x0][0x388] ;  /* 0x0000e200ff3c3b82 */ /* 0x000ea60000000a00 */
[----:B------:R-:W3:Y:S01]  /*13170*/  @P4 LDG.E R58, desc[UR6][R58.64+0x4] ;  /* 0x000004063a3a4981 */ /* 0x000ee2000c1e1900 */
[----:B--2---:R-:W-:-:S04]  /*13180*/  @P3 LEA R60, P5, R127, R60, 0x2 ;  /* 0x0000003c7f3c3211 */ /* 0x004fc800078a10ff */
[----:B------:R-:W-:Y:S02]  /*13190*/  @P3 LEA.HI.X R61, R127, R61, R128, 0x2, P5 ;  /* 0x0000003d7f3d3211 */ /* 0x000fe400028f1480 */
[C---:B0-----:R-:W-:Y:S01]  /*131a0*/  @P1 LEA R62, P5, R125.reuse, R62, 0x2 ;  /* 0x0000003e7d3e1211 */ /* 0x041fe200078a10ff */
[----:B------:R-:W-:Y:S03]  /*131b0*/  @!P4 STS [R78+0x584], RZ ;  /* 0x000584ff4e00c388 */ /* 0x000fe60000000800 */
[----:B------:R-:W-:Y:S01]  /*131c0*/  @P1 LEA.HI.X R63, R125, R63, R126, 0x2, P5 ;  /* 0x0000003f7d3f1211 */ /* 0x000fe200028f147e */
[----:B------:R-:W2:Y:S01]  /*131d0*/  @P3 LDG.E R60, desc[UR6][R60.64+0x4] ;  /* 0x000004063c3c3981 */ /* 0x000ea2000c1e1900 */
[----:B-1----:R-:W-:-:S03]  /*131e0*/  @P2 LEA R64, P5, R123, R64, 0x2 ;  /* 0x000000407b402211 */ /* 0x002fc600078a10ff */
[----:B------:R-:W4:Y:S01]  /*131f0*/  @P1 LDG.E R62, desc[UR6][R62.64+0x4] ;  /* 0x000004063e3e1981 */ /* 0x000f22000c1e1900 */
[----:B------:R-:W-:Y:S02]  /*13200*/  @P2 LEA.HI.X R65, R123, R65, R124, 0x2, P5 ;  /* 0x000000417b412211 */ /* 0x000fe400028f147c */
[----:B------:R-:W-:-:S03]  /*13210*/  ISETP.GT.AND P5, PT, R76, UR19, !P6 ;  /* 0x000000134c007c0c */ /* 0x000fc6000f7a4270 */
[----:B------:R-:W5:Y:S10]  /*13220*/  @P2 LDG.E R64, desc[UR6][R64.64+0x4] ;  /* 0x0000040640402981 */ /* 0x000f74000c1e1900 */
[----:B------:R-:W0:Y:S01]  /*13230*/  @P5 LDC.64 R124, c[0x0][0x388] ;  /* 0x0000e200ff7c5b82 */ /* 0x000e220000000a00 */
[----:B------:R-:W-:-:S04]  /*13240*/  @P5 IMAD R123, R55, UR19, R52 ;  /* 0x00000013377b5c24 */ /* 0x000fc8000f8e0234 */
[----:B0-----:R-:W-:-:S06]  /*13250*/  @P5 IMAD.WIDE R124, R123, 0x4, R124 ;  /* 0x000000047b7c5825 */ /* 0x001fcc00078e027c */
[----:B------:R-:W2:Y:S04]  /*13260*/  @P5 LDG.E R124, desc[UR6][R124.64] ;  /* 0x000000067c7c5981 */ /* 0x000ea8000c1e1900 */
[----:B---3--:R0:W-:Y:S04]  /*13270*/  @P4 STS [R77+0x584], R58 ;  /* 0x0005843a4d004388 */ /* 0x0081e80000000800 */
[----:B------:R-:W-:Y:S04]  /*13280*/  @!P5 STS [R78+0x600], RZ ;  /* 0x000600ff4e00d388 */ /* 0x000fe80000000800 */
[----:B--2---:R-:W-:Y:S01]  /*13290*/  @P5 STS [R77+0x600], R124 ;  /* 0x0006007c4d005388 */ /* 0x004fe20000000800 */
[----:B------:R-:W-:-:S13]  /*132a0*/  ISETP.GT.AND P5, PT, R76, UR20, !P6 ;  /* 0x000000144c007c0c */ /* 0x000fda000f7a4270 */
[----:B0-----:R-:W0:Y:S01]  /*132b0*/  @P5 LDC.64 R58, c[0x0][0x388] ;  /* 0x0000e200ff3a5b82 */ /* 0x001e220000000a00 */
[----:B------:R-:W-:-:S04]  /*132c0*/  @P5 IMAD R123, R55, UR20, R52 ;  /* 0x00000014377b5c24 */ /* 0x000fc8000f8e0234 */
[----:B0-----:R-:W-:-:S06]  /*132d0*/  @P5 IMAD.WIDE R58, R123, 0x4, R58 ;  /* 0x000000047b3a5825 */ /* 0x001fcc00078e023a */
[----:B------:R-:W2:Y:S04]  /*132e0*/  @P5 LDG.E R58, desc[UR6][R58.64] ;  /* 0x000000063a3a5981 */ /* 0x000ea8000c1e1900 */
[----:B------:R-:W-:Y:S04]  /*132f0*/  @!P3 STS [R78+0x604], RZ ;  /* 0x000604ff4e00b388 */ /* 0x000fe80000000800 */
[----:B------:R0:W-:Y:S04]  /*13300*/  @P3 STS [R77+0x604], R60 ;  /* 0x0006043c4d003388 */ /* 0x0001e80000000800 */
[----:B------:R-:W-:Y:S04]  /*13310*/  @!P5 STS [R78+0x680], RZ ;  /* 0x000680ff4e00d388 */ /* 0x000fe80000000800 */
[----:B--2---:R1:W-:Y:S01]  /*13320*/  @P5 STS [R77+0x680], R58 ;  /* 0x0006803a4d005388 */ /* 0x0043e20000000800 */
[----:B------:R-:W-:-:S13]  /*13330*/  ISETP.GT.AND P5, PT, R76, UR21, !P6 ;  /* 0x000000154c007c0c */ /* 0x000fda000f7a4270 */
[----:B0-----:R-:W0:Y:S01]  /*13340*/  @P5 LDC.64 R60, c[0x0][0x388] ;  /* 0x0000e200ff3c5b82 */ /* 0x001e220000000a00 */
[----:B------:R-:W-:-:S04]  /*13350*/  @P5 IMAD R125, R55, UR21, R52 ;  /* 0x00000015377d5c24 */ /* 0x000fc8000f8e0234 */
[----:B0-----:R-:W-:-:S06]  /*13360*/  @P5 IMAD.WIDE R124, R125, 0x4, R60 ;  /* 0x000000047d7c5825 */ /* 0x001fcc00078e023c */
[----:B------:R-:W2:Y:S01]  /*13370*/  @P5 LDG.E R124, desc[UR6][R124.64] ;  /* 0x000000067c7c5981 */ /* 0x000ea2000c1e1900 */
[----:B------:R-:W-:-:S13]  /*13380*/  LOP3.LUT P4, RZ, R2, 0x400, RZ, 0xc0, !PT ;  /* 0x0000040002ff7812 */ /* 0x000fda000788c0ff */
[----:B-1----:R-:W0:Y:S01]  /*13390*/  @P4 LDC.64 R58, c[0x0][0x388] ;  /* 0x0000e200ff3a4b82 */ /* 0x002e220000000a00 */
[----:B------:R-:W-:Y:S04]  /*133a0*/  @!P1 STS [R78+0x684], RZ ;  /* 0x000684ff4e009388 */ /* 0x000fe80000000800 */
[----:B----4-:R1:W-:Y:S04]  /*133b0*/  @P1 STS [R77+0x684], R62 ;  /* 0x0006843e4d001388 */ /* 0x0103e80000000800 */
[----:B------:R-:W-:Y:S04]  /*133c0*/  @!P5 STS [R78+0x700], RZ ;  /* 0x000700ff4e00d388 */ /* 0x000fe80000000800 */
[----:B--2---:R-:W-:Y:S01]  /*133d0*/  @P5 STS [R77+0x700], R124 ;  /* 0x0007007c4d005388 */ /* 0x004fe20000000800 */
[----:B0-----:R-:W-:-:S04]  /*133e0*/  @P4 LEA R60, P5, R120, R58, 0x2 ;  /* 0x0000003a783c4211 */ /* 0x001fc800078a10ff */
[----:B------:R-:W-:Y:S02]  /*133f0*/  @P4 LEA.HI.X R61, R120, R59, R121, 0x2, P5 ;  /* 0x0000003b783d4211 */ /* 0x000fe400028f1479 */
[----:B------:R-:W-:Y:S02]  /*13400*/  ISETP.GT.AND P5, PT, R76, UR22, !P6 ;  /* 0x000000164c007c0c */ /* 0x000fe4000f7a4270 */
[----:B------:R-:W-:Y:S01]  /*13410*/  LOP3.LUT P3, RZ, R2, 0x800, RZ, 0xc0, !PT ;  /* 0x0000080002ff7812 */ /* 0x000fe2000786c0ff */
[----:B------:R-:W-:Y:S04]  /*13420*/  @!P2 STS [R78+0x704], RZ ;  /* 0x000704ff4e00a388 */ /* 0x000fe80000000800 */
[----:B------:R-:W2:Y:S06]  /*13430*/  @P4 LDG.E R60, desc[UR6][R60.64+0x4] ;  /* 0x000004063c3c4981 */ /* 0x000eac000c1e1900 */
[----:B------:R-:W0:Y:S01]  /*13440*/  @P5 LDC.64 R58, c[0x0][0x388] ;  /* 0x0000e200ff3a5b82 */ /* 0x000e220000000a00 */
[----:B------:R-:W-:-:S04]  /*13450*/  @P5 IMAD R121, R55, UR22, R52 ;  /* 0x0000001637795c24 */ /* 0x000fc8000f8e0234 */
[----:B0-----:R-:W-:-:S03]  /*13460*/  @P5 IMAD.WIDE R120, R121, 0x4, R58 ;  /* 0x0000000479785825 */ /* 0x001fc600078e023a */
[----:B------:R-:W1:Y:S03]  /*13470*/  @P3 LDC.64 R58, c[0x0][0x388] ;  /* 0x0000e200ff3a3b82 */ /* 0x000e660000000a00 */
[----:B------:R-:W3:Y:S04]  /*13480*/  @P5 LDG.E R120, desc[UR6][R120.64] ;  /* 0x0000000678785981 */ /* 0x000ee8000c1e1900 */
[----:B-----5:R0:W-:Y:S04]  /*13490*/  @P2 STS [R77+0x704], R64 ;  /* 0x000704404d002388 */ /* 0x0201e80000000800 */
[----:B------:R-:W-:Y:S04]  /*134a0*/  @!P5 STS [R78+0x780], RZ ;  /* 0x000780ff4e00d388 */ /* 0x000fe80000000800 */
[----:B---3--:R-:W-:Y:S01]  /*134b0*/  @P5 STS [R77+0x780], R120 ;  /* 0x000780784d005388 */ /* 0x008fe20000000800 */
[----:B-1----:R-:W-:-:S04]  /*134c0*/  @P3 LEA R62, P5, R119, R58, 0x2 ;  /* 0x0000003a773e3211 */ /* 0x002fc800078a10ff */
[----:B------:R-:W-:Y:S02]  /*134d0*/  @P3 LEA.HI.X R63, R119, R59, R118, 0x2, P5 ;  /* 0x0000003b773f3211 */ /* 0x000fe400028f1476 */
[----:B------:R-:W-:Y:S02]  /*134e0*/  ISETP.GT.AND P5, PT, R76, UR23, !P6 ;  /* 0x000000174c007c0c */ /* 0x000fe4000f7a4270 */
[----:B------:R-:W-:Y:S01]  /*134f0*/  LOP3.LUT P1, RZ, R2, 0x2000, RZ, 0xc0, !PT ;  /* 0x0000200002ff7812 */ /* 0x000fe2000782c0ff */
[----:B------:R-:W-:Y:S04]  /*13500*/  @!P4 STS [R78+0x784], RZ ;  /* 0x000784ff4e00c388 */ /* 0x000fe80000000800 */
[----:B------:R-:W3:Y:S06]  /*13510*/  @P3 LDG.E R62, desc[UR6][R62.64+0x4] ;  /* 0x000004063e3e3981 */ /* 0x000eec000c1e1900 */
[----:B------:R-:W0:Y:S01]  /*13520*/  @P5 LDC.64 R58, c[0x0][0x388] ;  /* 0x0000e200ff3a5b82 */ /* 0x000e220000000a00 */
[----:B------:R-:W-:-:S04]  /*13530*/  @P5 IMAD R65, R55, UR23, R52 ;  /* 0x0000001737415c24 */ /* 0x000fc8000f8e0234 */
[----:B0-----:R-:W-:-:S03]  /*13540*/  @P5 IMAD.WIDE R64, R65, 0x4, R58 ;  /* 0x0000000441405825 */ /* 0x001fc600078e023a */
[----:B------:R-:W0:Y:S02]  /*13550*/  @P1 LDC.64 R58, c[0x0][0x388] ;  /* 0x0000e200ff3a1b82 */ /* 0x000e240000000a00 */
[----:B------:R-:W4:Y:S04]  /*13560*/  @P5 LDG.E R118, desc[UR6][R64.64] ;  /* 0x0000000640765981 */ /* 0x000f28000c1e1900 */
[----:B--2---:R0:W-:Y:S04]  /*13570*/  @P4 STS [R77+0x784], R60 ;  /* 0x0007843c4d004388 */ /* 0x0041e80000000800 */
[----:B------:R-:W-:Y:S04]  /*13580*/  @!P5 STS [R78+0x800], RZ ;  /* 0x000800ff4e00d388 */ /* 0x000fe80000000800 */
[----:B----4-:R-:W-:Y:S01]  /*13590*/  @P5 STS [R77+0x800], R118 ;  /* 0x000800764d005388 */ /* 0x010fe20000000800 */
        /* <DEDUP_REMOVED lines=9> */
[----:B------:R-:W0:Y:S02]  /*13630*/  @P2 LDC.64 R58, c[0x0][0x388] ;  /* 0x0000e200ff3a2b82 */ /* 0x000e240000000a00 */
[----:B------:R-:W4:Y:S04]  /*13640*/  @P5 LDG.E R116, desc[UR6][R64.64] ;  /* 0x0000000640745981 */ /* 0x000f28000c1e1900 */
[----:B---3--:R0:W-:Y:S04]  /*13650*/  @P3 STS [R77+0x804], R62 ;  /* 0x0008043e4d003388 */ /* 0x0081e80000000800 */
[----:B------:R-:W-:Y:S04]  /*13660*/  @!P5 STS [R78+0x880], RZ ;  /* 0x000880ff4e00d388 */ /* 0x000fe80000000800 */
[----:B----4-:R-:W-:Y:S01]  /*13670*/  @P5 STS [R77+0x880], R116 ;  /* 0x000880744d005388 */ /* 0x010fe20000000800 */
[----:B0-----:R-:W-:-:S04]  /*13680*/  @P2 LEA R62, P5, R107, R58, 0x2 ;  /* 0x0000003a6b3e2211 */ /* 0x001fc800078a10ff */
        /* <DEDUP_REMOVED lines=106> */
[----:B------:R-:W0:Y:S03]  /*13d30*/  @P2 LDC.64 R58, c[0x0][0x388] ;  /* 0x0000e200ff3a2b82 */ /* 0x000e260000000a00 */
[----:B------:R-:W4:Y:S04]  /*13d40*/  @P5 LDG.E R64, desc[UR6][R64.64] ;  /* 0x0000000640405981 */ /* 0x000f28000c1e1900 */
[----:B---3--:R0:W-:Y:S04]  /*13d50*/  @P3 STS [R77+0xc04], R62 ;  /* 0x000c043e4d003388 */ /* 0x0081e80000000800 */
[----:B------:R-:W-:Y:S04]  /*13d60*/  @!P5 STS [R78+0xc80], RZ ;  /* 0x000c80ff4e00d388 */ /* 0x000fe80000000800 */
[----:B----4-:R-:W-:Y:S01]  /*13d70*/  @P5 STS [R77+0xc80], R64 ;  /* 0x000c80404d005388 */ /* 0x010fe20000000800 */
[----:B0-----:R-:W-:-:S04]  /*13d80*/  @P2 LEA R62, P5, R71, R58, 0x2 ;  /* 0x0000003a473e2211 */ /* 0x001fc800078a10ff */
[----:B------:R-:W-:Y:S02]  /*13d90*/  @P2 LEA.HI.X R63, R71, R59, R72, 0x2, P5 ;  /* 0x0000003b473f2211 */ /* 0x000fe400028f1448 */
[----:B------:R-:W-:Y:S01]  /*13da0*/  ISETP.GT.AND P5, PT, R76, UR33, !P6 ;  /* 0x000000214c007c0c */ /* 0x000fe2000f7a4270 */
[----:B------:R-:W-:Y:S04]  /*13db0*/  @!P1 STS [R78+0xc84], RZ ;  /* 0x000c84ff4e009388 */ /* 0x000fe80000000800 */
[----:B------:R-:W3:Y:S08]  /*13dc0*/  @P2 LDG.E R62, desc[UR6][R62.64+0x4] ;  /* 0x000004063e3e2981 */ /* 0x000ef0000c1e1900 */
[----:B------:R-:W0:Y:S01]  /*13dd0*/  @P5 LDC.64 R58, c[0x0][0x388] ;  /* 0x0000e200ff3a5b82 */ /* 0x000e220000000a00 */
[----:B------:R-:W-:-:S04]  /*13de0*/  @P5 IMAD R65, R55, UR33, R52 ;  /* 0x0000002137415c24 */ /* 0x000fc8000f8e0234 */
[----:B0-----:R-:W-:-:S05]  /*13df0*/  @P5 IMAD.WIDE R58, R65, 0x4, R58 ;  /* 0x00000004413a5825 */ /* 0x001fca00078e023a */
[----:B------:R-:W4:Y:S04]  /*13e00*/  @P5 LDG.E R72, desc[UR6][R58.64] ;  /* 0x000000063a485981 */ /* 0x000f28000c1e1900 */
[----:B--2---:R0:W-:Y:S04]  /*13e10*/  @P1 STS [R77+0xc84], R60 ;  /* 0x000c843c4d001388 */ /* 0x0041e80000000800 */
[----:B------:R-:W-:Y:S04]  /*13e20*/  @!P5 STS [R78+0xd00], RZ ;  /* 0x000d00ff4e00d388 */ /* 0x000fe80000000800 */
[----:B----4-:R1:W-:Y:S01]  /*13e30*/  @P5 STS [R77+0xd00], R72 ;  /* 0x000d00484d005388 */ /* 0x0103e20000000800 */
[----:B------:R-:W-:-:S13]  /*13e40*/  ISETP.GT.AND P5, PT, R76, UR34, !P6 ;  /* 0x000000224c007c0c */ /* 0x000fda000f7a4270 */
[----:B0-----:R-:W0:Y:S01]  /*13e50*/  @P5 LDC.64 R60, c[0x0][0x388] ;  /* 0x0000e200ff3c5b82 */ /* 0x001e220000000a00 */
[----:B------:R-:W-:-:S04]  /*13e60*/  @P5 IMAD R65, R55, UR34, R52 ;  /* 0x0000002237415c24 */ /* 0x000fc8000f8e0234 */
[----:B0-----:R-:W-:-:S05]  /*13e70*/  @P5 IMAD.WIDE R60, R65, 0x4, R60 ;  /* 0x00000004413c5825 */ /* 0x001fca00078e023c */
[----:B------:R-:W2:Y:S01]  /*13e80*/  @P5 LDG.E R64, desc[UR6][R60.64] ;  /* 0x000000063c405981 */ /* 0x000ea2000c1e1900 */
[----:B------:R-:W-:-:S13]  /*13e90*/  ISETP.NE.AND P1, PT, R109, RZ, PT ;  /* 0x000000ff6d00720c */ /* 0x000fda0003f25270 */
[----:B------:R-:W1:Y:S01]  /*13ea0*/  @P1 LDC.64 R58, c[0x0][0x388] ;  /* 0x0000e200ff3a1b82 */ /* 0x000e620000000a00 */
[----:B------:R-:W-:Y:S04]  /*13eb0*/  @!P2 STS [R78+0xd04], RZ ;  /* 0x000d04ff4e00a388 */ /* 0x000fe80000000800 */
[----:B---3--:R-:W-:Y:S04]  /*13ec0*/  @P2 STS [R77+0xd04], R62 ;  /* 0x000d043e4d002388 */ /* 0x008fe80000000800 */
[----:B------:R-:W-:Y:S04]  /*13ed0*/  @!P5 STS [R78+0xd80], RZ ;  /* 0x000d80ff4e00d388 */ /* 0x000fe80000000800 */
[----:B--2---:R0:W-:Y:S01]  /*13ee0*/  @P5 STS [R77+0xd80], R64 ;  /* 0x000d80404d005388 */ /* 0x0041e20000000800 */
[----:B-1----:R-:W-:-:S04]  /*13ef0*/  @P1 LEA R72, P5, R69, R58, 0x2 ;  /* 0x0000003a45481211 */ /* 0x002fc800078a10ff */
[----:B------:R-:W-:Y:S02]  /*13f00*/  @P1 LEA.HI.X R73, R69, R59, R70, 0x2, P5 ;  /* 0x0000003b45491211 */ /* 0x000fe400028f1446 */
[----:B------:R-:W-:-:S03]  /*13f10*/  ISETP.GT.AND P5, PT, R76, UR35, !P6 ;  /* 0x000000234c007c0c */ /* 0x000fc6000f7a4270 */
[----:B------:R-:W2:Y:S01]  /*13f20*/  @P1 LDG.E R72, desc[UR6][R72.64+0x4] ;  /* 0x0000040648481981 */ /* 0x000ea2000c1e1900 */
[----:B------:R-:W-:Y:S01]  /*13f30*/  ISETP.NE.AND P2, PT, R111, RZ, PT ;  /* 0x000000ff6f00720c */ /* 0x000fe20003f45270 */
[----:B0-----:R-:W0:Y:S08]  /*13f40*/  @P0 LDC.64 R64, c[0x0][0x388] ;  /* 0x0000e200ff400b82 */ /* 0x001e300000000a00 */
[----:B------:R-:W1:Y:S01]  /*13f50*/  @P5 LDC.64 R58, c[0x0][0x388] ;  /* 0x0000e200ff3a5b82 */ /* 0x000e620000000a00 */
[----:B------:R-:W-:-:S04]  /*13f60*/  @P5 IMAD R71, R55, UR35, R52 ;  /* 0x0000002337475c24 */ /* 0x000fc8000f8e0234 */
[----:B-1----:R-:W-:Y:S01]  /*13f70*/  @P5 IMAD.WIDE R70, R71, 0x4, R58 ;  /* 0x0000000447465825 */ /* 0x002fe200078e023a */
[----:B------:R-:W-:Y:S02]  /*13f80*/  ISETP.NE.AND P4, PT, R131, RZ, PT ;  /* 0x000000ff8300720c */ /* 0x000fe40003f85270 */
[----:B------:R-:W1:Y:S03]  /*13f90*/  @P2 LDC.64 R58, c[0x0][0x388] ;  /* 0x0000e200ff3a2b82 */ /* 0x000e660000000a00 */
[----:B------:R-:W3:Y:S01]  /*13fa0*/  @P5 LDG.E R70, desc[UR6][R70.64] ;  /* 0x0000000646465981 */ /* 0x000ee2000c1e1900 */
[----:B------:R-:W-:-:S07]  /*13fb0*/  ISETP.NE.AND P3, PT, R122, RZ, PT ;  /* 0x000000ff7a00720c */ /* 0x000fce0003f65270 */
[----:B------:R-:W4:Y:S08]  /*13fc0*/  @P4 LDC.64 R62, c[0x0][0x388] ;  /* 0x0000e200ff3e4b82 */ /* 0x000f300000000a00 */
[----:B------:R-:W5:Y:S01]  /*13fd0*/  @P3 LDC.64 R60, c[0x0][0x388] ;  /* 0x0000e200ff3c3b82 */ /* 0x000f620000000a00 */
[----:B------:R-:W-:Y:S04]  /*13fe0*/  @!P1 STS [R78+0xd84], RZ ;  /* 0x000d84ff4e009388 */ /* 0x000fe80000000800 */
[----:B--2---:R2:W-:Y:S01]  /*13ff0*/  @P1 STS [R77+0xd84], R72 ;  /* 0x000d84484d001388 */ /* 0x0045e20000000800 */
[----:B-1----:R-:W-:-:S03]  /*14000*/  @P2 LEA R58, P1, R57, R58, 0x2 ;  /* 0x0000003a393a2211 */ /* 0x002fc600078210ff */
[----:B------:R-:W-:Y:S01]  /*14010*/  @!P5 STS [R78+0xe00], RZ ;  /* 0x000e00ff4e00d388 */ /* 0x000fe20000000800 */
[----:B------:R-:W-:Y:S02]  /*14020*/  @P2 LEA.HI.X R59, R57, R59, R66, 0x2, P1 ;  /* 0x0000003b393b2211 */ /* 0x000fe400008f1442 */
[----:B-----5:R-:W-:-:S03]  /*14030*/  @P3 LEA R60, P1, R67, R60, 0x2 ;  /* 0x0000003c433c3211 */ /* 0x020fc600078210ff */
[----:B------:R-:W5:Y:S01]  /*14040*/  @P2 LDG.E R58, desc[UR6][R58.64+0x4] ;  /* 0x000004063a3a2981 */ /* 0x000f62000c1e1900 */
[----:B------:R-:W-:Y:S02]  /*14050*/  @P3 LEA.HI.X R61, R67, R61, R68, 0x2, P1 ;  /* 0x0000003d433d3211 */ /* 0x000fe400008f1444 */
[----:B0-----:R-:W-:-:S03]  /*14060*/  @P0 LEA R64, P1, R114, R64, 0x2 ;  /* 0x0000004072400211 */ /* 0x001fc600078210ff */
[----:B------:R-:W5:Y:S01]  /*14070*/  @P3 LDG.E R60, desc[UR6][R60.64+0x4] ;  /* 0x000004063c3c3981 */ /* 0x000f62000c1e1900 */
[----:B------:R-:W-:Y:S02]  /*14080*/  @P0 LEA.HI.X R65, R114, R65, R115, 0x2, P1 ;  /* 0x0000004172410211 */ /* 0x000fe400008f1473 */
[----:B------:R-:W-:-:S03]  /*14090*/  ISETP.GT.AND P1, PT, R76, UR37, !P6 ;  /* 0x000000254c007c0c */ /* 0x000fc6000f724270 */
[----:B------:R-:W5:Y:S10]  /*140a0*/  @P0 LDG.E R80, desc[UR6][R64.64+0x4] ;  /* 0x0000040640500981 */ /* 0x000f74000c1e1900 */
[----:B------:R-:W0:Y:S01]  /*140b0*/  @P1 LDC.64 R68, c[0x0][0x388] ;  /* 0x0000e200ff441b82 */ /* 0x000e220000000a00 */
[----:B---3--:R1:W-:Y:S01]  /*140c0*/  @P5 STS [R77+0xe00], R70 ;  /* 0x000e00464d005388 */ /* 0x0083e20000000800 */
[----:B----4-:R-:W-:-:S04]  /*140d0*/  @P4 LEA R62, P5, R112, R62, 0x2 ;  /* 0x0000003e703e4211 */ /* 0x010fc800078a10ff */
[----:B------:R-:W-:Y:S02]  /*140e0*/  @P4 LEA.HI.X R63, R112, R63, R113, 0x2, P5 ;  /* 0x0000003f703f4211 */ /* 0x000fe400028f1471 */
[C---:B------:R-:W-:Y:S02]  /*140f0*/  ISETP.GT.AND P5, PT, R76.reuse, UR36, !P6 ;  /* 0x000000244c007c0c */ /* 0x040fe4000f7a4270 */
[----:B------:R-:W-:Y:S01]  /*14100*/  ISETP.GT.AND P6, PT, R76, UR38, !P6 ;  /* 0x000000264c007c0c */ /* 0x000fe2000f7c4270 */
[----:B--2---:R-:W2:Y:S10]  /*14110*/  @P4 LDG.E R72, desc[UR6][R62.64+0x4] ;  /* 0x000004063e484981 */ /* 0x004eb4000c1e1900 */
[----:B-1----:R-:W1:Y:S08]  /*14120*/  @P5 LDC.64 R70, c[0x0][0x388] ;  /* 0x0000e200ff465b82 */ /* 0x002e700000000a00 */
[----:B------:R-:W3:Y:S01]  /*14130*/  @P6 LDC.64 R66, c[0x0][0x388] ;  /* 0x0000e200ff426b82 */ /* 0x000ee20000000a00 */
[----:B------:R-:W-:-:S04]  /*14140*/  @P5 IMAD R57, R55, UR36, R52 ;  /* 0x0000002437395c24 */ /* 0x000fc8000f8e0234 */
[----:B-1----:R-:W-:-:S04]  /*14150*/  @P5 IMAD.WIDE R70, R57, 0x4, R70 ;  /* 0x0000000439465825 */ /* 0x002fc800078e0246 */
[C-C-:B------:R-:W-:Y:S02]  /*14160*/  @P1 IMAD R57, R55.reuse, UR37, R52.reuse ;  /* 0x0000002537391c24 */ /* 0x140fe4000f8e0234 */
[----:B------:R-:W-:Y:S01]  /*14170*/  @P6 IMAD R55, R55, UR38, R52 ;  /* 0x0000002637376c24 */ /* 0x000fe2000f8e0234 */
[----:B------:R-:W4:Y:S01]  /*14180*/  @P5 LDG.E R70, desc[UR6][R70.64] ;  /* 0x0000000646465981 */ /* 0x000f22000c1e1900 */
[----:B0-----:R-:W-:-:S04]  /*14190*/  @P1 IMAD.WIDE R68, R57, 0x4, R68 ;  /* 0x0000000439441825 */ /* 0x001fc800078e0244 */
[----:B---3--:R-:W-:Y:S02]  /*141a0*/  @P6 IMAD.WIDE R66, R55, 0x4, R66 ;  /* 0x0000000437426825 */ /* 0x008fe400078e0242 */
[----:B------:R-:W3:Y:S04]  /*141b0*/  @P1 LDG.E R68, desc[UR6][R68.64] ;  /* 0x0000000644441981 */ /* 0x000ee8000c1e1900 */
[----:B------:R-:W2:Y:S04]  /*141c0*/  @P6 LDG.E R82, desc[UR6][R66.64] ;  /* 0x0000000642526981 */ /* 0x000ea8000c1e1900 */
[----:B------:R-:W-:Y:S01]  /*141d0*/  @!P2 STS [R78+0xe04], RZ ;  /* 0x000e04ff4e00a388 */ /* 0x000fe20000000800 */
[----:B------:R-:W-:-:S02]  /*141e0*/  LEA R103, R56, R53, 0x5 ;  /* 0x0000003538677211 */ /* 0x000fc400078e28ff */
[----:B------:R-:W-:Y:S02]  /*141f0*/  LEA R104, R54, R39, 0xa ;  /* 0x0000002736687211 */ /* 0x000fe400078e50ff */
[----:B------:R-:W-:Y:S01]  /*14200*/  IADD3 R76, PT, PT, R76, 0x1f, RZ ;  /* 0x0000001f4c4c7810 */ /* 0x000fe20007ffe0ff */
[----:B------:R-:W-:-:S03]  /*14210*/  UIADD3 UR4, UPT, UPT, UR4, 0x1, URZ ;  /* 0x0000000104047890 */ /* 0x000fc6000fffe0ff */
[----:B------:R-:W-:Y:S01]  /*14220*/  SHF.R.U32.HI R39, RZ, 0x5, R76 ;  /* 0x00000005ff277819 */ /* 0x000fe2000001164c */
[----:B-----5:R-:W-:Y:S04]  /*14230*/  @P2 STS [R77+0xe04], R58 ;  /* 0x000e043a4d002388 */ /* 0x020fe80000000800 */
[----:B------:R-:W-:Y:S04]  /*14240*/  @!P5 STS [R78+0xe80], RZ ;  /* 0x000e80ff4e00d388 */ /* 0x000fe80000000800 */
[----:B----4-:R-:W-:Y:S04]  /*14250*/  @P5 STS [R77+0xe80], R70 ;  /* 0x000e80464d005388 */ /* 0x010fe80000000800 */
[----:B------:R-:W-:Y:S04]  /*14260*/  @!P3 STS [R78+0xe84], RZ ;  /* 0x000e84ff4e00b388 */ /* 0x000fe80000000800 */
[----:B------:R-:W-:Y:S04]  /*14270*/  @P3 STS [R77+0xe84], R60 ;  /* 0x000e843c4d003388 */ /* 0x000fe80000000800 */
[----:B------:R-:W-:Y:S04]  /*14280*/  @!P1 STS [R78+0xf00], RZ ;  /* 0x000f00ff4e009388 */ /* 0x000fe80000000800 */
[----:B---3--:R-:W-:Y:S04]  /*14290*/  @P1 STS [R77+0xf00], R68 ;  /* 0x000f00444d001388 */ /* 0x008fe80000000800 */
[----:B------:R-:W-:Y:S04]  /*142a0*/  @!P4 STS [R78+0xf04], RZ ;  /* 0x000f04ff4e00c388 */ /* 0x000fe80000000800 */
[----:B--2---:R-:W-:Y:S04]  /*142b0*/  @P4 STS [R77+0xf04], R72 ;  /* 0x000f04484d004388 */ /* 0x004fe80000000800 */
        /* <DEDUP_REMOVED lines=9> */
[----:B------:R-:W3:Y:S01]  /*14350*/  LDS.128 R68, [R104+0x100] ;  /* 0x0001000068447984 */ /* 0x000ee20000000c00 */
[----:B------:R-:W-:-:S03]  /*14360*/  ISETP.NE.AND P0, PT, R39, UR4, PT ;  /* 0x0000000427007c0c */ /* 0x000fc6000bf05270 */
[----:B------:R-:W4:Y:S04]  /*14370*/  LDS.128 R72, [R104+0x180] ;  /* 0x0001800068487984 */ /* 0x000f280000000c00 */
[----:B------:R-:W5:Y:S04]  /*14380*/  LDS.128 R76, [R104+0x200] ;  /* 0x00020000684c7984 */ /* 0x000f680000000c00 */
[----:B------:R-:W5:Y:S01]  /*14390*/  LDS.128 R80, [R104+0x280] ;  /* 0x0002800068507984 */ /* 0x000f620000000c00 */
[C---:B0-----:R-:W-:Y:S01]  /*143a0*/  FFMA R108, R52.reuse, R57, R20 ;  /* 0x00000039346c7223 */ /* 0x041fe20000000014 */
[C---:B------:R-:W-:Y:S01]  /*143b0*/  FFMA R107, R52.reuse, R56, R47 ;  /* 0x00000038346b7223 */ /* 0x040fe2000000002f */
[C---:B------:R-:W-:Y:S01]  /*143c0*/  FFMA R110, R52.reuse, R58, R85 ;  /* 0x0000003a346e7223 */ /* 0x040fe20000000055 */
[C---:B------:R-:W-:Y:S01]  /*143d0*/  FFMA R20, R52.reuse, R59, R44 ;  /* 0x0000003b34147223 */ /* 0x040fe2000000002c */
[C---:B-1----:R-:W-:Y:S01]  /*143e0*/  FFMA R39, R52.reuse, R60, R87 ;  /* 0x0000003c34277223 */ /* 0x042fe20000000057 */
[C---:B------:R-:W-:Y:S01]  /*143f0*/  FFMA R106, R52.reuse, R61, R46 ;  /* 0x0000003d346a7223 */ /* 0x040fe2000000002e */
[C---:B------:R-:W-:Y:S01]  /*14400*/  FFMA R97, R52.reuse, R62, R97 ;  /* 0x0000003e34617223 */ /* 0x040fe20000000061 */
[----:B------:R-:W-:-:S02]  /*14410*/  FFMA R52, R52, R63, R84 ;  /* 0x0000003f34347223 */ /* 0x000fc40000000054 */
[----:B------:R-:W0:Y:S01]  /*14420*/  LDS.128 R84, [R104+0x300] ;  /* 0x0003000068547984 */ /* 0x000e220000000c00 */
[C---:B--2---:R-:W-:Y:S01]  /*14430*/  FFMA R112, R64.reuse, R58, R45 ;  /* 0x0000003a40707223 */ /* 0x044fe2000000002d */
[C---:B------:R-:W-:Y:S01]  /*14440*/  FFMA R114, R64.reuse, R57, R18 ;  /* 0x0000003940727223 */ /* 0x040fe20000000012 */
[C---:B------:R-:W-:Y:S01]  /*14450*/  FFMA R116, R64.reuse, R56, R43 ;  /* 0x0000003840747223 */ /* 0x040fe2000000002b */
[----:B------:R-:W1:Y:S01]  /*14460*/  LDS.128 R44, [R104+0x380] ;  /* 0x00038000682c7984 */ /* 0x000e620000000c00 */
        /* <DEDUP_REMOVED lines=13> */
[----:B------:R-:W2:Y:S01]  /*14540*/  LDS.128 R40, [R103+0x80] ;  /* 0x0000800067287984 */ /* 0x000ea20000000c00 */
        /* <DEDUP_REMOVED lines=24> */
[----:B0-----:R-:W-:-:S02]  /*146d0*/  FFMA R92, R84, R56, R9 ;  /* 0x00000038545c7223 */ /* 0x001fc40000000009 */
[----:B------:R-:W0:Y:S01]  /*146e0*/  LDS.128 R8, [R103+0x90] ;  /* 0x0000900067087984 */ /* 0x000e220000000c00 */
[-C--:B------:R-:W-:Y:S01]  /*146f0*/  FFMA R12, R84, R57.reuse, R12 ;  /* 0x00000039540c7223 */ /* 0x080fe2000000000c */
[----:B-1----:R-:W-:Y:S01]  /*14700*/  FFMA R14, R44, R57, R14 ;  /* 0x000000392c0e7223 */ /* 0x002fe2000000000e */
        /* <DEDUP_REMOVED lines=13> */
[-C--:B--2---:R-:W-:Y:S01]  /*147e0*/  FFMA R59, R53, R41.reuse, R108 ;  /* 0x00000029353b7223 */ /* 0x084fe2000000006c */
[-C--:B------:R-:W-:Y:S01]  /*147f0*/  FFMA R57, R65, R41.reuse, R114 ;  /* 0x0000002941397223 */ /* 0x080fe20000000072 */
[-C--:B------:R-:W-:Y:S01]  /*14800*/  FFMA R61, R69, R41.reuse, R118 ;  /* 0x00000029453d7223 */ /* 0x080fe20000000076 */
[-C--:B------:R-:W-:Y:S01]  /*14810*/  FFMA R63, R73, R41.reuse, R124 ;  /* 0x00000029493f7223 */ /* 0x080fe2000000007c */
[-C--:B------:R-:W-:Y:S01]  /*14820*/  FFMA R109, R77, R41.reuse, R126 ;  /* 0x000000294d6d7223 */ /* 0x080fe2000000007e */
[-C--:B------:R-:W-:Y:S01]  /*14830*/  FFMA R111, R81, R41.reuse, R6 ;  /* 0x00000029516f7223 */ /* 0x080fe20000000006 */
[-C--:B------:R-:W-:Y:S01]  /*14840*/  FFMA R113, R85, R41.reuse, R12 ;  /* 0x0000002955717223 */ /* 0x080fe2000000000c */
[----:B------:R-:W-:-:S02]  /*14850*/  FFMA R41, R45, R41, R14 ;  /* 0x000000292d297223 */ /* 0x000fc4000000000e */
[----:B------:R-:W1:Y:S01]  /*14860*/  LDS.128 R12, [R103+0x100] ;  /* 0x00010000670c7984 */ /* 0x000e620000000c00 */
[-C--:B------:R-:W-:Y:S01]  /*14870*/  FFMA R139, R53, R43.reuse, R20 ;  /* 0x0000002b358b7223 */ /* 0x080fe20000000014 */
[----:B------:R-:W-:Y:S01]  /*14880*/  FFMA R121, R85, R43, R22 ;  /* 0x0000002b55797223 */ /* 0x000fe20000000016 */
[----:B0-----:R-:W-:Y:S02]  /*14890*/  FFMA R149, R77, R10, R23 ;  /* 0x0000000a4d957223 */ /* 0x001fe40000000017 */
[----:B------:R-:W0:Y:S01]  /*148a0*/  LDS.128 R20, [R103+0x110] ;  /* 0x0001100067147984 */ /* 0x000e220000000c00 */
[C---:B------:R-:W-:Y:S01]  /*148b0*/  FFMA R17, R40.reuse, R73, R122 ;  /* 0x0000004928117223 */ /* 0x040fe2000000007a */
[-C--:B------:R-:W-:Y:S01]  /*148c0*/  FFMA R107, R40, R53.reuse, R107 ;  /* 0x00000035286b7223 */ /* 0x080fe2000000006b */
        /* <DEDUP_REMOVED lines=20> */
[----:B------:R-:W-:Y:S01]  /*14a10*/  FFMA R29, R40, R81, R76 ;  /* 0x00000051281d7223 */ /* 0x000fe2000000004c */
[----:B------:R-:W-:Y:S01]  /*14a20*/  FFMA R51, R73, R10, R19 ;  /* 0x0000000a49337223 */ /* 0x000fe20000000013 */
[----:B-1----:R-:W-:-:S02]  /*14a30*/  FFMA R106, R12, R74, R17 ;  /* 0x0000004a0c6a7223 */ /* 0x002fc40000000011 */
[----:B------:R-:W1:Y:S01]  /*14a40*/  LDS.128 R16, [R103+0x180] ;  /* 0x0001800067107984 */ /* 0x000e620000000c00 */
[-C--:B------:R-:W-:Y:S01]  /*14a50*/  FFMA R131, R73, R43.reuse, R28 ;  /* 0x0000002b49837223 */ /* 0x080fe2000000001c */
[-C--:B------:R-:W-:Y:S01]  /*14a60*/  FFMA R127, R77, R43.reuse, R26 ;  /* 0x0000002b4d7f7223 */ /* 0x080fe2000000001a */
[----:B------:R-:W-:Y:S01]  /*14a70*/  FFMA R123, R81, R43, R24 ;  /* 0x0000002b517b7223 */ /* 0x000fe20000000018 */
[----:B------:R-:W-:Y:S01]  /*14a80*/  FFMA R151, R8, R81, R27 ;  /* 0x0000005108977223 */ /* 0x000fe2000000001b */
[----:B------:R-:W-:Y:S01]  /*14a90*/  FFMA R118, R12, R82, R29 ;  /* 0x000000520c767223 */ /* 0x000fe2000000001d */
[----:B------:R-:W-:Y:S01]  /*14aa0*/  FFMA R43, R45, R43, R34 ;  /* 0x0000002b2d2b7223 */ /* 0x000fe20000000022 */
[----:B------:R-:W-:Y:S01]  /*14ab0*/  FFMA R27, R8, R45, R35 ;  /* 0x0000002d081b7223 */ /* 0x000fe20000000023 */
[----:B0-----:R-:W-:Y:S02]  /*14ac0*/  FFMA R29, R20, R70, R33 ;  /* 0x00000046141d7223 */ /* 0x001fe40000000021 */
[----:B------:R-:W0:Y:S01]  /*14ad0*/  LDS.128 R32, [R103+0x190] ;  /* 0x0001900067207984 */ /* 0x000e220000000c00 */
[CC--:B------:R-:W-:Y:S01]  /*14ae0*/  FFMA R129, R73.reuse, R42.reuse, R90 ;  /* 0x0000002a49817223 */ /* 0x0c0fe2000000005a */
[C---:B------:R-:W-:Y:S01]  /*14af0*/  FFMA R147, R73.reuse, R9, R36 ;  /* 0x0000000949937223 */ /* 0x040fe20000000024 */
[----:B------:R-:W-:Y:S01]  /*14b00*/  FFMA R48, R73, R11, R48 ;  /* 0x0000000b49307223 */ /* 0x000fe20000000030 */
[-C--:B------:R-:W-:Y:S01]  /*14b10*/  FFMA R25, R40, R77.reuse, R72 ;  /* 0x0000004d28197223 */ /* 0x080fe20000000048 */
[CC--:B------:R-:W-:Y:S01]  /*14b20*/  FFMA R125, R77.reuse, R42.reuse, R128 ;  /* 0x0000002a4d7d7223 */ /* 0x0c0fe20000000080 */
[C---:B------:R-:W-:Y:S01]  /*14b30*/  FFMA R89, R8.reuse, R77, R89 ;  /* 0x0000004d08597223 */ /* 0x040fe20000000059 */
        /* <DEDUP_REMOVED lines=16> */
[-C--:B------:R-:W-:Y:S01]  /*14c40*/  FFMA R8, R54, R13.reuse, R59 ;  /* 0x0000000d36087223 */ /* 0x080fe2000000003b */
[-C--:B------:R-:W-:Y:S01]  /*14c50*/  FFMA R26, R66, R13.reuse, R57 ;  /* 0x0000000d421a7223 */ /* 0x080fe20000000039 */
[----:B------:R-:W-:Y:S01]  /*14c60*/  FFMA R10, R54, R14, R117 ;  /* 0x0000000e360a7223 */ /* 0x000fe20000000075 */
[C---:B------:R-:W-:Y:S01]  /*14c70*/  FFMA R132, R46.reuse, R13, R41 ;  /* 0x0000000d2e847223 */ /* 0x040fe20000000029 */
[----:B------:R-:W-:Y:S01]  /*14c80*/  FFMA R56, R46, R15, R43 ;  /* 0x0000000f2e387223 */ /* 0x000fe2000000002b */
[----:B------:R-:W-:Y:S01]  /*14c90*/  FFMA R6, R45, R11, R44 ;  /* 0x0000000b2d067223 */ /* 0x000fe2000000002c */
[----:B------:R-:W-:Y:S01]  /*14ca0*/  FFMA R58, R12, R70, R7 ;  /* 0x000000460c3a7223 */ /* 0x000fe20000000007 */
[-C--:B------:R-:W-:Y:S01]  /*14cb0*/  FFMA R100, R70, R13.reuse, R61 ;  /* 0x0000000d46647223 */ /* 0x080fe2000000003d */
[----:B------:R-:W-:Y:S01]  /*14cc0*/  FFMA R108, R74, R13, R63 ;  /* 0x0000000d4a6c7223 */ /* 0x000fe2000000003f */
[-C--:B------:R-:W-:Y:S01]  /*14cd0*/  FFMA R102, R70, R14.reuse, R133 ;  /* 0x0000000e46667223 */ /* 0x080fe20000000085 */
        /* <DEDUP_REMOVED lines=32> */
[-C--:B------:R-:W-:Y:S01]  /*14ee0*/  FFMA R12, R54, R21.reuse, R143 ;  /* 0x00000015360c7223 */ /* 0x080fe2000000008f */
[----:B------:R-:W-:Y:S01]  /*14ef0*/  FFMA R81, R20, R46, R27 ;  /* 0x0000002e14517223 */ /* 0x000fe2000000001b */
[----:B------:R-:W-:Y:S01]  /*14f00*/  FFMA R72, R46, R21, R9 ;  /* 0x000000152e487223 */ /* 0x000fe20000000009 */
[----:B-1----:R-:W-:Y:S01]  /*14f10*/  FFMA R77, R16, R67, R24 ;  /* 0x00000043104d7223 */ /* 0x002fe20000000018 */
[-C--:B------:R-:W-:Y:S01]  /*14f20*/  FFMA R82, R55, R17.reuse, R8 ;  /* 0x0000001137527223 */ /* 0x080fe20000000008 */
[----:B------:R-:W-:Y:S01]  /*14f30*/  FFMA R50, R67, R17, R26 ;  /* 0x0000001143327223 */ /* 0x000fe2000000001a */
[----:B------:R-:W-:Y:S01]  /*14f40*/  FFMA R107, R55, R18, R10 ;  /* 0x00000012376b7223 */ /* 0x000fe2000000000a */
[----:B------:R-:W-:Y:S01]  /*14f50*/  LDS.128 R24, [R103+0x200] ;  /* 0x0002000067187984 */ /* 0x000fe20000000c00 */
[-C--:B------:R-:W-:Y:S01]  /*14f60*/  FFMA R30, R66, R15.reuse, R119 ;  /* 0x0000000f421e7223 */ /* 0x080fe20000000077 */
[-C--:B------:R-:W-:Y:S01]  /*14f70*/  FFMA R40, R78, R15.reuse, R127 ;  /* 0x0000000f4e287223 */ /* 0x080fe2000000007f */
[----:B------:R-:W-:Y:S01]  /*14f80*/  FFMA R60, R86, R15, R121 ;  /* 0x0000000f563c7223 */ /* 0x000fe20000000079 */
[----:B------:R-:W1:Y:S01]  /*14f90*/  LDS.128 R8, [R104+0x10] ;  /* 0x0000100068087984 */ /* 0x000e620000000c00 */
[----:B------:R-:W-:Y:S01]  /*14fa0*/  FFMA R89, R20, R78, R89 ;  /* 0x0000004e14597223 */ /* 0x000fe20000000059 */
[C---:B------:R-:W-:Y:S01]  /*14fb0*/  FFMA R92, R78.reuse, R21, R73 ;  /* 0x000000154e5c7223 */ /* 0x040fe20000000049 */
[----:B------:R-:W-:Y:S01]  /*14fc0*/  FFMA R149, R78, R22, R149 ;  /* 0x000000164e957223 */ /* 0x000fe20000000095 */
[----:B------:R-:W-:Y:S01]  /*14fd0*/  FFMA R99, R20, R86, R99 ;  /* 0x0000005614637223 */ /* 0x000fe20000000063 */
[CC--:B------:R-:W-:Y:S01]  /*14fe0*/  FFMA R31, R86.reuse, R22.reuse, R31 ;  /* 0x00000016561f7223 */ /* 0x0c0fe2000000001f */
        /* <DEDUP_REMOVED lines=8> */
[-C--:B------:R-:W-:Y:S01]  /*15070*/  FFMA R44, R66, R23.reuse, R64 ;  /* 0x00000017422c7223 */ /* 0x080fe20000000040 */
[----:B------:R-:W-:Y:S01]  /*15080*/  FFMA R46, R46, R23, R6 ;  /* 0x000000172e2e7223 */ /* 0x000fe20000000006 */
[----:B------:R-:W-:Y:S01]  /*15090*/  FFMA R49, R16, R71, R58 ;  /* 0x0000004710317223 */ /* 0x000fe2000000003a */
[-C--:B------:R-:W-:Y:S01]  /*150a0*/  FFMA R85, R67, R18.reuse, R98 ;  /* 0x0000001243557223 */ /* 0x080fe20000000062 */
[-C--:B------:R-:W-:Y:S01]  /*150b0*/  FFMA R86, R55, R19.reuse, R14 ;  /* 0x0000001337567223 */ /* 0x080fe2000000000e */
[-C--:B------:R-:W-:Y:S01]  /*150c0*/  FFMA R78, R71, R19.reuse, R36 ;  /* 0x00000013474e7223 */ /* 0x080fe20000000024 */
[----:B------:R-:W-:Y:S01]  /*150d0*/  FFMA R68, R75, R19, R38 ;  /* 0x000000134b447223 */ /* 0x000fe20000000026 */
[----:B0-----:R-:W-:Y:S01]  /*150e0*/  FFMA R109, R32, R55, R13 ;  /* 0x00000037206d7223 */ /* 0x001fe2000000000d */
        /* <DEDUP_REMOVED lines=23> */
[----:B------:R-:W0:Y:S04]  /*15260*/  LDS.128 R36, [R103+0x210] ;  /* 0x0002100067247984 */ /* 0x000e280000000c00 */
[----:B------:R-:W2:Y:S04]  /*15270*/  LDS.128 R12, [R104+0x90] ;  /* 0x00009000680c7984 */ /* 0x000ea80000000c00 */
[----:B------:R-:W3:Y:S01]  /*15280*/  LDS.128 R16, [R104+0x110] ;  /* 0x0001100068107984 */ /* 0x000ee20000000c00 */
[-C--:B------:R-:W-:Y:S01]  /*15290*/  FFMA R122, R71, R35.reuse, R96 ;  /* 0x00000023477a7223 */ /* 0x080fe20000000060 */
[-C--:B------:R-:W-:Y:S01]  /*152a0*/  FFMA R96, R75, R35.reuse, R90 ;  /* 0x000000234b607223 */ /* 0x080fe2000000005a */
[CC--:B------:R-:W-:Y:S01]  /*152b0*/  FFMA R97, R55.reuse, R34.reuse, R97 ;  /* 0x0000002237617223 */ /* 0x0c0fe20000000061 */
[----:B------:R-:W-:Y:S01]  /*152c0*/  FFMA R114, R55, R35, R42 ;  /* 0x0000002337727223 */ /* 0x000fe2000000002a */
[C---:B------:R-:W-:Y:S01]  /*152d0*/  FFMA R111, R32.reuse, R67, R91 ;  /* 0x00000043206f7223 */ /* 0x040fe2000000005b */
[----:B------:R-:W4:Y:S01]  /*152e0*/  LDS.128 R20, [R104+0x190] ;  /* 0x0001900068147984 */ /* 0x000f220000000c00 */
[C---:B------:R-:W-:Y:S01]  /*152f0*/  FFMA R151, R32.reuse, R83, R151 ;  /* 0x0000005320977223 */ /* 0x040fe20000000097 */
        /* <DEDUP_REMOVED lines=10> */
[C---:B------:R-:W-:Y:S01]  /*153a0*/  FFMA R99, R32.reuse, R87, R99 ;  /* 0x0000005720637223 */ /* 0x040fe20000000063 */
[C---:B------:R-:W-:Y:S01]  /*153b0*/  FFMA R106, R87.reuse, R33, R74 ;  /* 0x00000021576a7223 */ /* 0x040fe2000000004a */
[-C--:B------:R-:W-:Y:S01]  /*153c0*/  FFMA R108, R87, R35.reuse, R84 ;  /* 0x00000023576c7223 */ /* 0x080fe20000000054 */
[----:B------:R-:W5:Y:S01]  /*153d0*/  LDS.128 R28, [R104+0x210] ;  /* 0x00021000681c7984 */ /* 0x000f620000000c00 */
[----:B------:R-:W-:Y:S01]  /*153e0*/  FFMA R118, R67, R35, R44 ;  /* 0x0000002343767223 */ /* 0x000fe2000000002c */
[----:B------:R-:W-:Y:S01]  /*153f0*/  FFMA R120, R71, R33, R88 ;  /* 0x0000002147787223 */ /* 0x000fe20000000058 */
[----:B------:R-:W-:Y:S01]  /*15400*/  FFMA R87, R32, R47, R81 ;  /* 0x0000002f20577223 */ /* 0x000fe20000000051 */
[----:B------:R-:W5:Y:S01]  /*15410*/  LDS.128 R40, [R104+0x290] ;  /* 0x0002900068287984 */ /* 0x000f620000000c00 */
[C---:B------:R-:W-:Y:S01]  /*15420*/  FFMA R94, R47.reuse, R33, R72 ;  /* 0x000000212f5e7223 */ /* 0x040fe20000000048 */
[C---:B------:R-:W-:Y:S01]  /*15430*/  FFMA R101, R47.reuse, R34, R101 ;  /* 0x000000222f657223 */ /* 0x040fe20000000065 */
[----:B------:R-:W-:Y:S01]  /*15440*/  FFMA R110, R47, R35, R46 ;  /* 0x000000232f6e7223 */ /* 0x000fe2000000002e */
[----:B-1----:R-:W-:Y:S01]  /*15450*/  FFMA R93, R8, R24, R45 ;  /* 0x00000018085d7223 */ /* 0x002fe2000000002d */
[-C--:B------:R-:W-:Y:S01]  /*15460*/  FFMA R105, R71, R34.reuse, R105 ;  /* 0x0000002247697223 */ /* 0x080fe20000000069 */
[----:B------:R-:W-:Y:S01]  /*15470*/  FFMA R88, R75, R33, R76 ;  /* 0x000000214b587223 */ /* 0x000fe2000000004c */
[----:B------:R-:W-:Y:S01]  /*15480*/  FFMA R89, R32, R79, R89 ;  /* 0x0000004f20597223 */ /* 0x000fe20000000059 */
[C---:B------:R-:W-:Y:S01]  /*15490*/  FFMA R92, R79.reuse, R33, R92 ;  /* 0x000000214f5c7223 */ /* 0x040fe2000000005c */
[----:B------:R-:W-:Y:S01]  /*154a0*/  FFMA R149, R79, R34, R149 ;  /* 0x000000224f957223 */ /* 0x000fe20000000095 */
[----:B------:R-:W1:Y:S01]  /*154b0*/  LDS.128 R44, [R104+0x310] ;  /* 0x00031000682c7984 */ /* 0x000e620000000c00 */
[----:B0-----:R-:W-:-:S03]  /*154c0*/  FFMA R70, R8, R37, R112 ;  /* 0x0000002508467223 */ /* 0x001fc60000000070 */
[----:B------:R-:W0:Y:S01]  /*154d0*/  LDS.128 R32, [R104+0x390] ;  /* 0x0003900068207984 */ /* 0x000e220000000c00 */
[C---:B--2---:R-:W-:Y:S01]  /*154e0*/  FFMA R76, R12.reuse, R27, R98 ;  /* 0x0000001b0c4c7223 */ /* 0x044fe20000000062 */
[C---:B------:R-:W-:Y:S01]  /*154f0*/  FFMA R74, R12.reuse, R37, R116 ;  /* 0x000000250c4a7223 */ /* 0x040fe20000000074 */
[-C--:B------:R-:W-:Y:S01]  /*15500*/  FFMA R112, R12, R25.reuse, R50 ;  /* 0x000000190c707223 */ /* 0x080fe20000000032 */
[C---:B---3--:R-:W-:Y:S01]  /*15510*/  FFMA R124, R16.reuse, R24, R49 ;  /* 0x00000018107c7223 */ /* 0x048fe20000000031 */
[CC--:B------:R-:W-:Y:S01]  /*15520*/  FFMA R116, R16.reuse, R25.reuse, R48 ;  /* 0x0000001910747223 */ /* 0x0c0fe20000000030 */
[-C--:B------:R-:W-:Y:S02]  /*15530*/  FFMA R98, R16, R26.reuse, R51 ;  /* 0x0000001a10627223 */ /* 0x080fe40000000033 */
[----:B------:R-:W2:Y:S01]  /*15540*/  LDS.128 R48, [R103+0x280] ;  /* 0x0002800067307984 */ /* 0x000ea20000000c00 */
        /* <DEDUP_REMOVED lines=16> */
[C---:B----4-:R-:W-:Y:S01]  /*15650*/  FFMA R122, R20.reuse, R25, R64 ;  /* 0x00000019147a7223 */ /* 0x050fe20000000040 */
[C---:B------:R-:W-:Y:S01]  /*15660*/  FFMA R120, R20.reuse, R24, R69 ;  /* 0x0000001814787223 */ /* 0x040fe20000000045 */
[C---:B------:R-:W-:Y:S01]  /*15670*/  FFMA R118, R20.reuse, R26, R73 ;  /* 0x0000001a14767223 */ /* 0x040fe20000000049 */
[C---:B------:R-:W-:Y:S01]  /*15680*/  FFMA R64, R20.reuse, R37, R88 ;  /* 0x0000002514407223 */ /* 0x040fe20000000058 */
[C---:B------:R-:W-:Y:S01]  /*15690*/  FFMA R68, R20.reuse, R27, R68 ;  /* 0x0000001b14447223 */ /* 0x040fe20000000044 */
[C---:B------:R-:W-:Y:S01]  /*156a0*/  FFMA R69, R20.reuse, R36, R55 ;  /* 0x0000002414457223 */ /* 0x040fe20000000037 */
[----:B------:R-:W-:Y:S01]  /*156b0*/  FFMA R73, R20, R38, R91 ;  /* 0x0000002614497223 */ /* 0x000fe2000000005b */
[----:B-----5:R-:W-:Y:S01]  /*156c0*/  FFMA R126, R28, R25, R58 ;  /* 0x000000191c7e7223 */ /* 0x020fe2000000003a */
        /* <DEDUP_REMOVED lines=8> */
[C---:B-1----:R-:W-:Y:S01]  /*15750*/  FFMA R90, R44.reuse, R24, R53 ;  /* 0x000000182c5a7223 */ /* 0x042fe20000000035 */
[----:B------:R-:W-:Y:S01]  /*15760*/  FFMA R132, R44, R26, R57 ;  /* 0x0000001a2c847223 */ /* 0x000fe20000000039 */
[C---:B0-----:R-:W-:Y:S01]  /*15770*/  FFMA R24, R32.reuse, R24, R7 ;  /* 0x0000001820187223 */ /* 0x041fe20000000007 */
        /* <DEDUP_REMOVED lines=14> */
[----:B------:R-:W-:Y:S01]  /*15860*/  FFMA R149, R33, R50, R26 ;  /* 0x0000003221957223 */ /* 0x000fe2000000001a */
[----:B------:R-:W-:Y:S04]  /*15870*/  LDS.128 R52, [R103+0x290] ;  /* 0x0002900067347984 */ /* 0x000fe80000000c00 */
[----:B------:R-:W0:Y:S01]  /*15880*/  LDS.128 R24, [R103+0x300] ;  /* 0x0003000067187984 */ /* 0x000e220000000c00 */
[C---:B------:R-:W-:Y:S01]  /*15890*/  FFMA R57, R44.reuse, R36, R99 ;  /* 0x000000242c397223 */ /* 0x040fe20000000063 */
        /* <DEDUP_REMOVED lines=39> */
[C---:B------:R-:W-:Y:S01]  /*15b10*/  FFMA R67, R52.reuse, R9, R67 ;  /* 0x0000000934437223 */ /* 0x040fe20000000043 */
[----:B------:R-:W0:Y:S01]  /*15b20*/  LDS.128 R48, [R103+0x380] ;  /* 0x0003800067307984 */ /* 0x000e220000000c00 */
        /* <DEDUP_REMOVED lines=49> */
[----:B-1----:R-:W-:Y:S01]  /*15e40*/  FFMA R77, R36, R14, R77 ;  /* 0x0000000e244d7223 */ /* 0x002fe2000000004d */
[C---:B------:R-:W-:Y:S01]  /*15e50*/  FFMA R40, R14.reuse, R37, R9 ;  /* 0x000000250e287223 */ /* 0x040fe20000000009 */
[C---:B------:R-:W-:Y:S01]  /*15e60*/  FFMA R75, R14.reuse, R38, R75 ;  /* 0x000000260e4b7223 */ /* 0x040fe2000000004b */
[----:B------:R-:W-:Y:S01]  /*15e70*/  FFMA R12, R14, R39, R12 ;  /* 0x000000270e0c7223 */ /* 0x000fe2000000000c */
[----:B------:R-:W-:Y:S01]  /*15e80*/  FFMA R90, R18, R25, R107 ;  /* 0x00000019125a7223 */ /* 0x000fe2000000006b */
[----:B------:R-:W-:Y:S01]  /*15e90*/  FFMA R26, R34, R26, R149 ;  /* 0x0000001a221a7223 */ /* 0x000fe20000000095 */
        /* <DEDUP_REMOVED lines=29> */
[CC--:B------:R-:W-:Y:S01]  /*16070*/  FFMA R20, R10.reuse, R37.reuse, R145 ;  /* 0x000000250a147223 */ /* 0x0c0fe20000000091 */
[----:B------:R-:W-:Y:S01]  /*16080*/  FFMA R33, R10, R38, R71 ;  /* 0x000000260a217223 */ /* 0x000fe20000000047 */
[----:B------:R-:W-:Y:S01]  /*16090*/  FFMA R21, R36, R42, R59 ;  /* 0x0000002a24157223 */ /* 0x000fe2000000003b */
[C---:B------:R-:W-:Y:S01]  /*160a0*/  FFMA R22, R42.reuse, R37, R153 ;  /* 0x000000252a167223 */ /* 0x040fe20000000099 */
[----:B------:R-:W-:Y:S01]  /*160b0*/  FFMA R79, R42, R38, R61 ;  /* 0x000000262a4f7223 */ /* 0x000fe2000000003d */
[----:B------:R-:W-:Y:S01]  /*160c0*/  FFMA R46, R46, R39, R44 ;  /* 0x000000272e2e7223 */ /* 0x000fe2000000002c */
[----:B------:R-:W-:Y:S01]  /*160d0*/  FFMA R30, R34, R37, R29 ;  /* 0x00000025221e7223 */ /* 0x000fe2000000001d */
[----:B0-----:R-:W-:Y:S01]  /*160e0*/  FFMA R41, R48, R11, R45 ;  /* 0x0000000b30297223 */ /* 0x001fe2000000002d */
[-C--:B------:R-:W-:Y:S01]  /*160f0*/  FFMA R97, R15, R50.reuse, R84 ;  /* 0x000000320f617223 */ /* 0x080fe20000000054 */
[----:B------:R-:W-:Y:S01]  /*16100*/  FFMA R73, R19, R50, R92 ;  /* 0x0000003213497223 */ /* 0x000fe2000000005c */
[----:B------:R-:W-:Y:S01]  /*16110*/  FFMA R42, R42, R39, R56 ;  /* 0x000000272a2a7223 */ /* 0x000fe20000000038 */
[----:B------:R-:W-:Y:S01]  /*16120*/  FFMA R87, R36, R34, R87 ;  /* 0x0000002224577223 */ /* 0x000fe20000000057 */
        /* <DEDUP_REMOVED lines=39> */
[----:B------:R-:W-:Y:S01]  /*163a0*/  FFMA R117, R52, R15, R77 ;  /* 0x0000000f34757223 */ /* 0x000fe2000000004d */
[C---:B------:R-:W-:Y:S01]  /*163b0*/  FFMA R120, R15.reuse, R53, R40 ;  /* 0x000000350f787223 */ /* 0x040fe20000000028 */
[CC--:B------:R-:W-:Y:S01]  /*163c0*/  FFMA R119, R15.reuse, R54.reuse, R75 ;  /* 0x000000360f777223 */ /* 0x0c0fe2000000004b */
[----:B------:R-:W-:Y:S01]  /*163d0*/  FFMA R122, R15, R55, R12 ;  /* 0x000000370f7a7223 */ /* 0x000fe2000000000c */
[C---:B------:R-:W-:Y:S01]  /*163e0*/  FFMA R124, R19.reuse, R53, R14 ;  /* 0x00000035137c7223 */ /* 0x040fe2000000000e */
[----:B------:R-:W-:-:S02]  /*163f0*/  FFMA R123, R19, R54, R13 ;  /* 0x00000036137b7223 */ /* 0x000fc4000000000d */
[----:B------:R-:W3:Y:S01]  /*16400*/  LDS.128 R12, [R104+0x120] ;  /* 0x00012000680c7984 */ /* 0x000ee20000000c00 */
[C---:B------:R-:W-:Y:S01]  /*16410*/  FFMA R121, R52.reuse, R19, R81 ;  /* 0x0000001334797223 */ /* 0x040fe20000000051 */
[----:B------:R-:W-:Y:S01]  /*16420*/  FFMA R126, R19, R55, R86 ;  /* 0x00000037137e7223 */ /* 0x000fe20000000056 */
[C---:B------:R-:W-:Y:S01]  /*16430*/  FFMA R94, R23.reuse, R53, R16 ;  /* 0x00000035175e7223 */ /* 0x040fe20000000010 */
[C---:B------:R-:W-:Y:S02]  /*16440*/  FFMA R102, R23.reuse, R55, R18 ;  /* 0x0000003717667223 */ /* 0x040fe40000000012 */
[----:B------:R-:W4:Y:S01]  /*16450*/  LDS.128 R16, [R104+0x1a0] ;  /* 0x0001a00068107984 */ /* 0x000f220000000c00 */
[C---:B------:R-:W-:Y:S01]  /*16460*/  FFMA R89, R52.reuse, R23, R89 ;  /* 0x0000001734597223 */ /* 0x040fe20000000059 */
[----:B------:R-:W-:Y:S01]  /*16470*/  FFMA R91, R23, R54, R91 ;  /* 0x00000036175b7223 */ /* 0x000fe2000000005b */
[----:B------:R-:W-:Y:S01]  /*16480*/  FFMA R99, R52, R43, R21 ;  /* 0x0000002b34637223 */ /* 0x000fe20000000015 */
[----:B------:R-:W-:-:S02]  /*16490*/  FFMA R98, R43, R53, R22 ;  /* 0x000000352b627223 */ /* 0x000fc40000000016 */
[----:B------:R-:W5:Y:S01]  /*164a0*/  LDS.128 R20, [R104+0x220] ;  /* 0x0002200068147984 */ /* 0x000f620000000c00 */
[C---:B------:R-:W-:Y:S01]  /*164b0*/  FFMA R87, R52.reuse, R35, R87 ;  /* 0x0000002334577223 */ /* 0x040fe20000000057 */
[C---:B------:R-:W-:Y:S01]  /*164c0*/  FFMA R100, R35.reuse, R53, R30 ;  /* 0x0000003523647223 */ /* 0x040fe2000000001e */
[CC--:B------:R-:W-:Y:S01]  /*164d0*/  FFMA R101, R35.reuse, R54.reuse, R101 ;  /* 0x0000003623657223 */ /* 0x0c0fe20000000065 */
[-C--:B------:R-:W-:Y:S01]  /*164e0*/  FFMA R114, R35, R55.reuse, R34 ;  /* 0x0000003723727223 */ /* 0x080fe20000000022 */
[CC--:B------:R-:W-:Y:S01]  /*164f0*/  FFMA R105, R43.reuse, R54.reuse, R79 ;  /* 0x000000362b697223 */ /* 0x0c0fe2000000004f */
[----:B------:R-:W5:Y:S01]  /*16500*/  LDS.128 R32, [R104+0x2a0] ;  /* 0x0002a00068207984 */ /* 0x000f620000000c00 */
[----:B------:R-:W-:Y:S01]  /*16510*/  FFMA R108, R43, R55, R42 ;  /* 0x000000372b6c7223 */ /* 0x000fe2000000002a */
[----:B------:R-:W-:Y:S01]  /*16520*/  FFMA R93, R52, R31, R93 ;  /* 0x0000001f345d7223 */ /* 0x000fe2000000005d */
[C---:B------:R-:W-:Y:S01]  /*16530*/  FFMA R96, R31.reuse, R53, R80 ;  /* 0x000000351f607223 */ /* 0x040fe20000000050 */
[C---:B------:R-:W-:Y:S01]  /*16540*/  FFMA R95, R31.reuse, R54, R95 ;  /* 0x000000361f5f7223 */ /* 0x040fe2000000005f */
        /* <DEDUP_REMOVED lines=9> */
[----:B------:R-:W0:Y:S01]  /*165e0*/  LDS.128 R40, [R104+0x320] ;  /* 0x0003200068287984 */ /* 0x000e220000000c00 */
[C---:B--2---:R-:W-:Y:S01]  /*165f0*/  FFMA R118, R8.reuse, R36, R29 ;  /* 0x0000002408767223 */ /* 0x044fe2000000001d */
[----:B------:R-:W-:-:S02]  /*16600*/  FFMA R116, R8, R37, R28 ;  /* 0x0000002508747223 */ /* 0x000fc4000000001c */
[----:B------:R-:W1:Y:S01]  /*16610*/  LDS.128 R28, [R104+0x3a0] ;  /* 0x0003a000681c7984 */ /* 0x000e620000000c00 */
[C---:B------:R-:W-:Y:S01]  /*16620*/  FFMA R110, R47.reuse, R53, R78 ;  /* 0x000000352f6e7223 */ /* 0x040fe2000000004e */
[----:B------:R-:W-:Y:S01]  /*16630*/  FFMA R78, R8, R49, R120 ;  /* 0x00000031084e7223 */ /* 0x000fe20000000078 */
[----:B------:R-:W-:Y:S01]  /*16640*/  FFMA R85, R52, R47, R85 ;  /* 0x0000002f34557223 */ /* 0x000fe20000000055 */
[C---:B------:R-:W-:Y:S01]  /*16650*/  FFMA R107, R47.reuse, R54, R83 ;  /* 0x000000362f6b7223 */ /* 0x040fe20000000053 */
[----:B------:R-:W-:Y:S01]  /*16660*/  FFMA R112, R47, R55, R46 ;  /* 0x000000372f707223 */ /* 0x000fe2000000002e */
[C---:B---3--:R-:W-:Y:S01]  /*16670*/  FFMA R128, R12.reuse, R36, R45 ;  /* 0x000000240c807223 */ /* 0x048fe2000000002d */
[----:B------:R-:W-:Y:S01]  /*16680*/  FFMA R120, R12, R37, R44 ;  /* 0x000000250c787223 */ /* 0x000fe2000000002c */
[-C--:B------:R-:W-:Y:S01]  /*16690*/  FFMA R80, R8, R39.reuse, R92 ;  /* 0x0000002708507223 */ /* 0x080fe2000000005c */
[----:B------:R-:W2:Y:S01]  /*166a0*/  LDS.128 R44, [R103+0x480] ;  /* 0x00048000672c7984 */ /* 0x000ea20000000c00 */
[-C--:B------:R-:W-:Y:S01]  /*166b0*/  FFMA R92, R12, R38.reuse, R73 ;  /* 0x000000260c5c7223 */ /* 0x080fe20000000049 */
        /* <DEDUP_REMOVED lines=31> */
[C---:B-1----:R-:W-:Y:S01]  /*168b0*/  FFMA R36, R28.reuse, R36, R7 ;  /* 0x000000241c247223 */ /* 0x042fe20000000007 */
[----:B------:R-:W0:Y:S01]  /*168c0*/  LDS.128 R52, [R103+0x490] ;  /* 0x0004900067347984 */ /* 0x000e220000000c00 */
        /* <DEDUP_REMOVED lines=72> */
[C---:B-1----:R-:W-:Y:S01]  /*16d50*/  FFMA R94, R36.reuse, R18, R49 ;  /* 0x00000012245e7223 */ /* 0x042fe20000000031 */
[----:B------:R-:W-:-:S02]  /*16d60*/  FFMA R100, R36, R22, R51 ;  /* 0x0000001624647223 */ /* 0x000fc40000000033 */
        /* <DEDUP_REMOVED lines=11> */
[----:B------:R-:W-:-:S02]  /*16e20*/  FFMA R114, R29, R55, R114 ;  /* 0x000000371d727223 */ /* 0x000fc40000000072 */
[----:B------:R-:W2:Y:S01]  /*16e30*/  LDS.128 R52, [R103+0x590] ;  /* 0x0005900067347984 */ /* 0x000ea20000000c00 */
[----:B------:R-:W-:Y:S01]  /*16e40*/  FFMA R56, R36, R10, R5 ;  /* 0x0000000a24387223 */ /* 0x000fe20000000005 */
[C---:B------:R-:W-:Y:S01]  /*16e50*/  FFMA R62, R10.reuse, R37, R93 ;  /* 0x000000250a3e7223 */ /* 0x040fe2000000005d */
[C---:B------:R-:W-:Y:S01]  /*16e60*/  FFMA R84, R10.reuse, R38, R129 ;  /* 0x000000260a547223 */ /* 0x040fe20000000081 */
[----:B------:R-:W-:Y:S01]  /*16e70*/  FFMA R58, R10, R39, R131 ;  /* 0x000000270a3a7223 */ /* 0x000fe20000000083 */
[C---:B------:R-:W-:Y:S01]  /*16e80*/  FFMA R109, R36.reuse, R26, R109 ;  /* 0x0000001a246d7223 */ /* 0x040fe2000000006d */
[C---:B------:R-:W-:Y:S01]  /*16e90*/  FFMA R66, R36.reuse, R14, R7 ;  /* 0x0000000e24427223 */ /* 0x040fe20000000007 */
[----:B------:R-:W-:Y:S01]  /*16ea0*/  FFMA R108, R36, R34, R85 ;  /* 0x00000022246c7223 */ /* 0x000fe20000000055 */
        /* <DEDUP_REMOVED lines=39> */
[-C--:B------:R-:W-:Y:S01]  /*17120*/  FFMA R78, R34, R47.reuse, R60 ;  /* 0x0000002f224e7223 */ /* 0x080fe2000000003c */
        /* <DEDUP_REMOVED lines=8> */
[-C--:B------:R-:W-:Y:S01]  /*171b0*/  FFMA R22, R30, R45.reuse, R21 ;  /* 0x0000002d1e167223 */ /* 0x080fe20000000015 */
[-C--:B-1----:R-:W-:Y:S01]  /*171c0*/  FFMA R97, R11, R50.reuse, R84 ;  /* 0x000000320b617223 */ /* 0x082fe20000000054 */
        /* <DEDUP_REMOVED lines=37> */
[----:B------:R-:W-:Y:S01]  /*17420*/  LDS.128 R36, [R104+0x30] ;  /* 0x0000300068247984 */ /* 0x000fe20000000c00 */
[----:B--2---:R-:W-:Y:S01]  /*17430*/  FFMA R75, R52, R27, R75 ;  /* 0x0000001b344b7223 */ /* 0x004fe2000000004b */
[----:B------:R-:W-:-:S02]  /*17440*/  FFMA R74, R27, R53, R16 ;  /* 0x000000351b4a7223 */ /* 0x000fc40000000010 */
[----:B------:R-:W0:Y:S01]  /*17450*/  LDS.128 R48, [R103+0x610] ;  /* 0x0006100067307984 */ /* 0x000e220000000c00 */
[CC--:B------:R-:W-:Y:S01]  /*17460*/  FFMA R113, R27.reuse, R54.reuse, R77 ;  /* 0x000000361b717223 */ /* 0x0c0fe2000000004d */
[----:B------:R-:W-:Y:S02]  /*17470*/  FFMA R116, R27, R55, R24 ;  /* 0x000000371b747223 */ /* 0x000fe40000000018 */
        /* <DEDUP_REMOVED lines=12> */
[C---:B------:R-:W-:Y:S01]  /*17540*/  FFMA R85, R19.reuse, R54, R13 ;  /* 0x0000003613557223 */ /* 0x040fe2000000000d */
[----:B------:R-:W-:Y:S02]  /*17550*/  FFMA R102, R19, R55, R14 ;  /* 0x0000003713667223 */ /* 0x000fe4000000000e */
[----:B------:R-:W4:Y:S01]  /*17560*/  LDS.128 R12, [R104+0x1b0] ;  /* 0x0001b000680c7984 */ /* 0x000f220000000c00 */
[C---:B------:R-:W-:Y:S01]  /*17570*/  FFMA R91, R52.reuse, R19, R91 ;  /* 0x00000013345b7223 */ /* 0x040fe2000000005b */
[----:B------:R-:W-:Y:S01]  /*17580*/  FFMA R99, R52, R35, R17 ;  /* 0x0000002334637223 */ /* 0x000fe20000000011 */
[----:B------:R-:W-:-:S02]  /*17590*/  FFMA R98, R35, R53, R18 ;  /* 0x0000003523627223 */ /* 0x000fc40000000012 */
[----:B------:R-:W5:Y:S01]  /*175a0*/  LDS.128 R16, [R104+0x230] ;  /* 0x0002300068107984 */ /* 0x000f620000000c00 */
[-C--:B------:R-:W-:Y:S01]  /*175b0*/  FFMA R105, R35, R54.reuse, R29 ;  /* 0x0000003623697223 */ /* 0x080fe2000000001d */
[C---:B------:R-:W-:Y:S01]  /*175c0*/  FFMA R87, R52.reuse, R31, R87 ;  /* 0x0000001f34577223 */ /* 0x040fe20000000057 */
[C---:B------:R-:W-:Y:S01]  /*175d0*/  FFMA R100, R31.reuse, R53, R22 ;  /* 0x000000351f647223 */ /* 0x040fe20000000016 */
[C---:B------:R-:W-:Y:S01]  /*175e0*/  FFMA R101, R31.reuse, R54, R101 ;  /* 0x000000361f657223 */ /* 0x040fe20000000065 */
[-C--:B------:R-:W-:Y:S01]  /*175f0*/  FFMA R114, R31, R55.reuse, R30 ;  /* 0x000000371f727223 */ /* 0x080fe2000000001e */
[----:B------:R-:W-:Y:S01]  /*17600*/  FFMA R108, R35, R55, R78 ;  /* 0x00000037236c7223 */ /* 0x000fe2000000004e */
[----:B------:R-:W5:Y:S01]  /*17610*/  LDS.128 R28, [R104+0x2b0] ;  /* 0x0002b000681c7984 */ /* 0x000f620000000c00 */
[----:B------:R-:W-:Y:S01]  /*17620*/  FFMA R110, R43, R53, R34 ;  /* 0x000000352b6e7223 */ /* 0x000fe20000000022 */
        /* <DEDUP_REMOVED lines=9> */
[C---:B------:R-:W-:Y:S01]  /*176c0*/  FFMA R96, R23.reuse, R53, R80 ;  /* 0x0000003517607223 */ /* 0x040fe20000000050 */
[C---:B------:R-:W-:Y:S01]  /*176d0*/  FFMA R93, R23.reuse, R54, R93 ;  /* 0x00000036175d7223 */ /* 0x040fe2000000005d */
[----:B------:R-:W-:Y:S01]  /*176e0*/  FFMA R106, R23, R55, R82 ;  /* 0x00000037176a7223 */ /* 0x000fe20000000052 */
[----:B------:R-:W0:Y:S01]  /*176f0*/  LDS.128 R32, [R104+0x330] ;  /* 0x0003300068207984 */ /* 0x000e220000000c00 */
[C---:B--2---:R-:W-:Y:S01]  /*17700*/  FFMA R118, R24.reuse, R44, R21 ;  /* 0x0000002c18767223 */ /* 0x044fe20000000015 */
[----:B------:R-:W-:-:S02]  /*17710*/  FFMA R116, R24, R45, R20 ;  /* 0x0000002d18747223 */ /* 0x000fc40000000014 */
[----:B------:R-:W1:Y:S01]  /*17720*/  LDS.128 R20, [R104+0x3b0] ;  /* 0x0003b00068147984 */ /* 0x000e620000000c00 */
[----:B------:R-:W-:Y:S01]  /*17730*/  FFMA R78, R24, R49, R120 ;  /* 0x00000031184e7223 */ /* 0x000fe20000000078 */
[----:B------:R-:W-:Y:S01]  /*17740*/  FFMA R107, R52, R43, R83 ;  /* 0x0000002b346b7223 */ /* 0x000fe20000000053 */
[C---:B------:R-:W-:Y:S01]  /*17750*/  FFMA R89, R43.reuse, R54, R89 ;  /* 0x000000362b597223 */ /* 0x040fe20000000059 */
[----:B------:R-:W-:Y:S01]  /*17760*/  FFMA R112, R43, R55, R42 ;  /* 0x000000372b707223 */ /* 0x000fe2000000002a */
[C---:B---3--:R-:W-:Y:S01]  /*17770*/  FFMA R128, R8.reuse, R44, R41 ;  /* 0x0000002c08807223 */ /* 0x048fe20000000029 */
[----:B------:R-:W-:Y:S01]  /*17780*/  FFMA R120, R8, R45, R40 ;  /* 0x0000002d08787223 */ /* 0x000fe20000000028 */
[CC--:B------:R-:W-:Y:S01]  /*17790*/  FFMA R80, R24.reuse, R47.reuse, R92 ;  /* 0x0000002f18507223 */ /* 0x0c0fe2000000005c */
[----:B------:R-:W2:Y:S01]  /*177a0*/  LDS.128 R40, [R103+0x680] ;  /* 0x0006800067287984 */ /* 0x000ea20000000c00 */
[----:B------:R-:W-:Y:S01]  /*177b0*/  FFMA R79, R24, R48, R81 ;  /* 0x00000030184f7223 */ /* 0x000fe20000000051 */
[-C--:B------:R-:W-:Y:S01]  /*177c0*/  FFMA R92, R8, R46.reuse, R73 ;  /* 0x0000002e085c7223 */ /* 0x080fe20000000049 */
        /* <DEDUP_REMOVED lines=42> */
[----:B------:R-:W0:Y:S04]  /*17a70*/  LDS.128 R52, [R103+0x690] ;  /* 0x0006900067347984 */ /* 0x000e280000000c00 */
        /* <DEDUP_REMOVED lines=77> */
[----:B--2---:R-:W-:Y:S01]  /*17f50*/  FFMA R86, R18, R41, R13 ;  /* 0x0000002912567223 */ /* 0x004fe2000000000d */
        /* <DEDUP_REMOVED lines=9> */
[C---:B------:R-:W-:Y:S01]  /*17ff0*/  FFMA R108, R18.reuse, R46, R131 ;  /* 0x0000002e126c7223 */ /* 0x040fe20000000083 */
        /* <DEDUP_REMOVED lines=14> */
[----:B------:R-:W-:Y:S01]  /*180e0*/  FFMA R66, R30, R47, R127 ;  /* 0x0000002f1e427223 */ /* 0x000fe2000000007f */
[----:B------:R-:W-:Y:S01]  /*180f0*/  FFMA R97, R10, R42, R83 ;  /* 0x0000002a0a617223 */ /* 0x000fe20000000053 */
        /* <DEDUP_REMOVED lines=24> */
[----:B0-----:R-:W-:Y:S01]  /*18280*/  FFMA R32, R11, R49, R92 ;  /* 0x000000310b207223 */ /* 0x001fe2000000005c */
        /* <DEDUP_REMOVED lines=135> */
[----:B------:R-:W0:Y:S01]  /*18b00*/  LDS.128 R52, [R103+0x890] ;  /* 0x0008900067347984 */ /* 0x000e220000000c00 */
        /* <DEDUP_REMOVED lines=239> */
[----:B------:R-:W-:Y:S04]  /*19a00*/  LDS.128 R52, [R103+0xa90] ;  /* 0x000a900067347984 */ /* 0x000fe80000000c00 */
        /* <DEDUP_REMOVED lines=43> */
[C---:B--2---:R-:W-:Y:S01]  /*19cc0*/  FFMA R107, R36.reuse, R33, R107 ;  /* 0x00000021246b7223 */ /* 0x044fe2000000006b */
        /* <DEDUP_REMOVED lines=31> */
[----:B------:R-:W0:Y:S04]  /*19ec0*/  LDS.128 R44, [R103+0xb00] ;  /* 0x000b0000672c7984 */ /* 0x000e280000000c00 */
[----:B------:R-:W1:Y:S01]  /*19ed0*/  LDS.128 R36, [R103+0xb10] ;  /* 0x000b100067247984 */ /* 0x000e620000000c00 */
        /* <DEDUP_REMOVED lines=35> */
[----:B0-----:R-:W-:Y:S01]  /*1a110*/  FFMA R64, R44, R42, R5 ;  /* 0x0000002a2c407223 */ /* 0x001fe20000000005 */
[C---:B------:R-:W-:Y:S01]  /*1a120*/  FFMA R92, R42.reuse, R45, R93 ;  /* 0x0000002d2a5c7223 */ /* 0x040fe2000000005d */
[C---:B------:R-:W-:Y:S01]  /*1a130*/  FFMA R94, R42.reuse, R46, R129 ;  /* 0x0000002e2a5e7223 */ /* 0x040fe20000000081 */
[----:B------:R-:W-:Y:S01]  /*1a140*/  FFMA R20, R42, R47, R137 ;  /* 0x0000002f2a147223 */ /* 0x000fe20000000089 */
[----:B-1----:R-:W-:Y:S01]  /*1a150*/  FFMA R81, R36, R42, R81 ;  /* 0x0000002a24517223 */ /* 0x002fe20000000051 */
[C---:B------:R-:W-:Y:S01]  /*1a160*/  FFMA R28, R42.reuse, R37, R33 ;  /* 0x000000252a1c7223 */ /* 0x040fe20000000021 */
[CC--:B------:R-:W-:Y:S01]  /*1a170*/  FFMA R79, R42.reuse, R38.reuse, R79 ;  /* 0x000000262a4f7223 */ /* 0x0c0fe2000000004f */
[----:B------:R-:W-:Y:S01]  /*1a180*/  FFMA R40, R42, R39, R40 ;  /* 0x000000272a287223 */ /* 0x000fe20000000028 */
[CC--:B------:R-:W-:Y:S01]  /*1a190*/  FFMA R42, R10.reuse, R37.reuse, R41 ;  /* 0x000000250a2a7223 */ /* 0x0c0fe20000000029 */
[----:B------:R-:W-:Y:S01]  /*1a1a0*/  FFMA R41, R10, R38, R83 ;  /* 0x000000260a297223 */ /* 0x000fe20000000053 */
[----:B------:R-:W-:Y:S01]  /*1a1b0*/  FFMA R72, R30, R37, R25 ;  /* 0x000000251e487223 */ /* 0x000fe20000000019 */
[----:B------:R-:W-:Y:S01]  /*1a1c0*/  FFMA R83, R36, R30, R57 ;  /* 0x0000001e24537223 */ /* 0x000fe20000000039 */
[----:B------:R-:W-:-:S02]  /*1a1d0*/  FFMA R25, R30, R38, R59 ;  /* 0x000000261e197223 */ /* 0x000fc4000000003b */
[----:B------:R-:W0:Y:S01]  /*1a1e0*/  LDS.128 R56, [R103+0xb90] ;  /* 0x000b900067387984 */ /* 0x000e220000000c00 */
        /* <DEDUP_REMOVED lines=36> */
[----:B--2---:R-:W-:Y:S01]  /*1a430*/  FFMA R61, R52, R35, R107 ;  /* 0x00000023343d7223 */ /* 0x004fe2000000006b */
        /* <DEDUP_REMOVED lines=46> */
[----:B------:R-:W-:Y:S04]  /*1a720*/  LDS.128 R36, [R104+0x60] ;  /* 0x0000600068247984 */ /* 0x000fe80000000c00 */
[----:B------:R-:W1:Y:S04]  /*1a730*/  LDS.128 R48, [R103+0xc00] ;  /* 0x000c000067307984 */ /* 0x000e680000000c00 */
[----:B------:R-:W2:Y:S01]  /*1a740*/  LDS.128 R52, [R103+0xc10] ;  /* 0x000c100067347984 */ /* 0x000ea20000000c00 */
[C---:B0-----:R-:W-:Y:S01]  /*1a750*/  FFMA R145, R56.reuse, R35, R145 ;  /* 0x0000002338917223 */ /* 0x041fe20000000091 */
[C---:B------:R-:W-:Y:S01]  /*1a760*/  FFMA R60, R35.reuse, R57, R24 ;  /* 0x00000039233c7223 */ /* 0x040fe20000000018 */
[CC--:B------:R-:W-:Y:S01]  /*1a770*/  FFMA R77, R35.reuse, R58.reuse, R77 ;  /* 0x0000003a234d7223 */ /* 0x0c0fe2000000004d */
[----:B------:R-:W-:Y:S01]  /*1a780*/  FFMA R62, R35, R59, R32 ;  /* 0x0000003b233e7223 */ /* 0x000fe20000000020 */
[----:B------:R-:W-:Y:S01]  /*1a790*/  FFMA R81, R56, R43, R81 ;  /* 0x0000002b38517223 */ /* 0x000fe20000000051 */
[----:B------:R-:W0:Y:S01]  /*1a7a0*/  LDS.128 R32, [R104+0xe0] ;  /* 0x0000e00068207984 */ /* 0x000e220000000c00 */
[C---:B------:R-:W-:Y:S01]  /*1a7b0*/  FFMA R28, R43.reuse, R57, R28 ;  /* 0x000000392b1c7223 */ /* 0x040fe2000000001c */
[CC--:B------:R-:W-:Y:S01]  /*1a7c0*/  FFMA R109, R43.reuse, R58.reuse, R79 ;  /* 0x0000003a2b6d7223 */ /* 0x0c0fe2000000004f */
[----:B------:R-:W-:Y:S01]  /*1a7d0*/  FFMA R116, R43, R59, R40 ;  /* 0x0000003b2b747223 */ /* 0x000fe20000000028 */
[C---:B------:R-:W-:Y:S01]  /*1a7e0*/  FFMA R118, R11.reuse, R57, R42 ;  /* 0x000000390b767223 */ /* 0x040fe2000000002a */
[----:B------:R-:W-:-:S02]  /*1a7f0*/  FFMA R113, R11, R58, R41 ;  /* 0x0000003a0b717223 */ /* 0x000fc40000000029 */
[----:B------:R-:W3:Y:S01]  /*1a800*/  LDS.128 R40, [R104+0x160] ;  /* 0x0001600068287984 */ /* 0x000ee20000000c00 */
[C---:B------:R-:W-:Y:S01]  /*1a810*/  FFMA R111, R56.reuse, R11, R45 ;  /* 0x0000000b386f7223 */ /* 0x040fe2000000002d */
[-C--:B------:R-:W-:Y:S01]  /*1a820*/  FFMA R95, R15, R58.reuse, R47 ;  /* 0x0000003a0f5f7223 */ /* 0x080fe2000000002f */
[----:B------:R-:W-:Y:S01]  /*1a830*/  FFMA R120, R11, R59, R88 ;  /* 0x0000003b0b787223 */ /* 0x000fe20000000058 */
[----:B------:R-:W4:Y:S01]  /*1a840*/  LDS.128 R44, [R104+0x1e0] ;  /* 0x0001e000682c7984 */ /* 0x000f220000000c00 */
[C---:B------:R-:W-:Y:S01]  /*1a850*/  FFMA R85, R56.reuse, R15, R85 ;  /* 0x0000000f38557223 */ /* 0x040fe20000000055 */
[C---:B------:R-:W-:Y:S01]  /*1a860*/  FFMA R88, R15.reuse, R57, R74 ;  /* 0x000000390f587223 */ /* 0x040fe2000000004a */
[-C--:B------:R-:W-:Y:S01]  /*1a870*/  FFMA R98, R15, R59.reuse, R82 ;  /* 0x0000003b0f627223 */ /* 0x080fe20000000052 */
[----:B------:R-:W-:Y:S01]  /*1a880*/  FFMA R100, R19, R59, R86 ;  /* 0x0000003b13647223 */ /* 0x000fe20000000056 */
[C---:B------:R-:W-:Y:S01]  /*1a890*/  FFMA R149, R56.reuse, R27, R149 ;  /* 0x0000001b38957223 */ /* 0x040fe20000000095 */
[C---:B------:R-:W-:Y:S01]  /*1a8a0*/  FFMA R86, R27.reuse, R57, R70 ;  /* 0x000000391b567223 */ /* 0x040fe20000000046 */
[CC--:B------:R-:W-:Y:S01]  /*1a8b0*/  FFMA R15, R27.reuse, R58.reuse, R63 ;  /* 0x0000003a1b0f7223 */ /* 0x0c0fe2000000003f */
[----:B------:R-:W-:Y:S01]  /*1a8c0*/  FFMA R102, R27, R59, R26 ;  /* 0x0000003b1b667223 */ /* 0x000fe2000000001a */
[-C--:B------:R-:W-:Y:S01]  /*1a8d0*/  FFMA R99, R31, R58.reuse, R25 ;  /* 0x0000003a1f637223 */ /* 0x080fe20000000019 */
[C---:B------:R-:W-:Y:S01]  /*1a8e0*/  FFMA R89, R56.reuse, R19, R89 ;  /* 0x0000001338597223 */ /* 0x040fe20000000059 */
[----:B------:R-:W5:Y:S01]  /*1a8f0*/  LDS.128 R24, [R104+0x260] ;  /* 0x0002600068187984 */ /* 0x000f620000000c00 */
[C---:B------:R-:W-:Y:S01]  /*1a900*/  FFMA R94, R19.reuse, R57, R78 ;  /* 0x00000039135e7223 */ /* 0x040fe2000000004e */
[-C--:B------:R-:W-:Y:S01]  /*1a910*/  FFMA R91, R19, R58.reuse, R91 ;  /* 0x0000003a135b7223 */ /* 0x080fe2000000005b */
[C---:B------:R-:W-:Y:S01]  /*1a920*/  FFMA R97, R56.reuse, R31, R83 ;  /* 0x0000001f38617223 */ /* 0x040fe20000000053 */
[C---:B------:R-:W-:Y:S01]  /*1a930*/  FFMA R106, R31.reuse, R57, R72 ;  /* 0x000000391f6a7223 */ /* 0x040fe20000000048 */
[----:B------:R-:W-:Y:S01]  /*1a940*/  FFMA R108, R31, R59, R76 ;  /* 0x0000003b1f6c7223 */ /* 0x000fe2000000004c */
[----:B------:R-:W-:Y:S01]  /*1a950*/  FFMA R19, R56, R23, R87 ;  /* 0x0000001738137223 */ /* 0x000fe20000000057 */
[C---:B------:R-:W-:Y:S01]  /*1a960*/  FFMA R96, R23.reuse, R57, R30 ;  /* 0x0000003917607223 */ /* 0x040fe2000000001e */
[C---:B------:R-:W-:Y:S01]  /*1a970*/  FFMA R101, R23.reuse, R58, R101 ;  /* 0x0000003a17657223 */ /* 0x040fe20000000065 */
[----:B------:R-:W-:Y:S01]  /*1a980*/  FFMA R110, R23, R59, R84 ;  /* 0x0000003b176e7223 */ /* 0x000fe20000000054 */
[C---:B-1----:R-:W-:Y:S01]  /*1a990*/  FFMA R105, R36.reuse, R48, R61 ;  /* 0x0000003024697223 */ /* 0x042fe2000000003d */
[----:B------:R-:W1:Y:S01]  /*1a9a0*/  LDS.128 R56, [R104+0x2e0] ;  /* 0x0002e00068387984 */ /* 0x000e620000000c00 */
[C---:B------:R-:W-:Y:S01]  /*1a9b0*/  FFMA R90, R36.reuse, R49, R90 ;  /* 0x00000031245a7223 */ /* 0x040fe2000000005a */
[C---:B------:R-:W-:Y:S01]  /*1a9c0*/  FFMA R82, R36.reuse, R50, R107 ;  /* 0x0000003224527223 */ /* 0x040fe2000000006b */
[C---:B------:R-:W-:Y:S01]  /*1a9d0*/  FFMA R72, R36.reuse, R51, R112 ;  /* 0x0000003324487223 */ /* 0x040fe20000000070 */
[C---:B--2---:R-:W-:Y:S01]  /*1a9e0*/  FFMA R23, R36.reuse, R52, R145 ;  /* 0x0000003424177223 */ /* 0x044fe20000000091 */
[C---:B------:R-:W-:Y:S01]  /*1a9f0*/  FFMA R70, R36.reuse, R53, R60 ;  /* 0x0000003524467223 */ /* 0x040fe2000000003c */
[C---:B------:R-:W-:Y:S01]  /*1aa00*/  FFMA R77, R36.reuse, R54, R77 ;  /* 0x00000036244d7223 */ /* 0x040fe2000000004d */
[----:B------:R-:W-:-:S02]  /*1aa10*/  FFMA R36, R36, R55, R62 ;  /* 0x0000003724247223 */ /* 0x000fc4000000003e */
[----:B------:R-:W2:Y:S01]  /*1aa20*/  LDS.128 R60, [R104+0x360] ;  /* 0x00036000683c7984 */ /* 0x000ea20000000c00 */
        /* <DEDUP_REMOVED lines=15> */
[----:B------:R-:W0:Y:S01]  /*1ab20*/  LDS.128 R28, [R104+0x3e0] ;  /* 0x0003e000681c7984 */ /* 0x000e220000000c00 */
        /* <DEDUP_REMOVED lines=8> */
[----:B------:R-:W3:Y:S01]  /*1abb0*/  LDS.128 R8, [R103+0xc80] ;  /* 0x000c800067087984 */ /* 0x000ee20000000c00 */
        /* <DEDUP_REMOVED lines=57> */
[----:B------:R-:W0:Y:S01]  /*1af50*/  LDS.128 R16, [R103+0xd00] ;  /* 0x000d000067107984 */ /* 0x000e220000000c00 */
        /* <DEDUP_REMOVED lines=43> */
[-C--:B0-----:R-:W-:Y:S01]  /*1b210*/  FFMA R94, R42, R17.reuse, R97 ;  /* 0x000000112a5e7223 */ /* 0x081fe20000000061 */
[----:B--2---:R-:W-:Y:S01]  /*1b220*/  FFMA R97, R8, R26, R67 ;  /* 0x0000001a08617223 */ /* 0x004fe20000000043 */
[----:B------:R-:W-:Y:S02]  /*1b230*/  FFMA R29, R58, R10, R65 ;  /* 0x0000000a3a1d7223 */ /* 0x000fe40000000041 */
[----:B------:R-:W0:Y:S01]  /*1b240*/  LDS.128 R64, [R103+0xd90] ;  /* 0x000d900067407984 */ /* 0x000e220000000c00 */
        /* <DEDUP_REMOVED lines=61> */
[C---:B-1----:R-:W-:Y:S01]  /*1b620*/  FFMA R37, R12.reuse, R35, R50 ;  /* 0x000000230c257223 */ /* 0x042fe20000000032 */
[----:B------:R-:W-:Y:S01]  /*1b630*/  FFMA R107, R39, R14, R48 ;  /* 0x0000000e276b7223 */ /* 0x000fe20000000030 */
[----:B------:R-:W-:Y:S01]  /*1b640*/  LDS.128 R8, [R104+0x70] ;  /* 0x0000700068087984 */ /* 0x000fe20000000c00 */
[----:B------:R-:W-:-:S03]  /*1b650*/  FFMA R33, R12, R39, R105 ;  /* 0x000000270c217223 */ /* 0x000fc60000000069 */
[----:B------:R-:W1:Y:S01]  /*1b660*/  LDS.128 R48, [R103+0xe00] ;  /* 0x000e000067307984 */ /* 0x000e620000000c00 */
        /* <DEDUP_REMOVED lines=29> */
[----:B------:R-:W2:Y:S04]  /*1b840*/  LDS.128 R52, [R103+0xe10] ;  /* 0x000e100067347984 */ /* 0x000ea80000000c00 */
[----:B------:R-:W3:Y:S01]  /*1b850*/  LDS.128 R12, [R104+0xf0] ;  /* 0x0000f000680c7984 */ /* 0x000ee20000000c00 */
[C---:B0-----:R-:W-:Y:S01]  /*1b860*/  FFMA R109, R64.reuse, R39, R23 ;  /* 0x00000027406d7223 */ /* 0x041fe20000000017 */
[C---:B------:R-:W-:Y:S01]  /*1b870*/  FFMA R114, R39.reuse, R65, R16 ;  /* 0x0000004127727223 */ /* 0x040fe20000000010 */
[C---:B------:R-:W-:Y:S01]  /*1b880*/  FFMA R111, R39.reuse, R66, R19 ;  /* 0x00000042276f7223 */ /* 0x040fe20000000013 */
[----:B------:R-:W-:Y:S01]  /*1b890*/  FFMA R38, R39, R67, R38 ;  /* 0x0000004327267223 */ /* 0x000fe20000000026 */
[----:B------:R-:W-:-:S02]  /*1b8a0*/  FFMA R39, R64, R35, R17 ;  /* 0x0000002340277223 */ /* 0x000fc40000000011 */
[----:B------:R-:W0:Y:S01]  /*1b8b0*/  LDS.128 R16, [R104+0x170] ;  /* 0x0001700068107984 */ /* 0x000e220000000c00 */
[----:B------:R-:W-:Y:S01]  /*1b8c0*/  FFMA R116, R35, R65, R20 ;  /* 0x0000004123747223 */ /* 0x000fe20000000014 */
[----:B------:R-:W-:Y:S01]  /*1b8d0*/  FFMA R122, R43, R67, R88 ;  /* 0x000000432b7a7223 */ /* 0x000fe20000000058 */
[C---:B------:R-:W-:Y:S01]  /*1b8e0*/  FFMA R89, R64.reuse, R47, R89 ;  /* 0x0000002f40597223 */ /* 0x040fe20000000059 */
[----:B------:R-:W4:Y:S01]  /*1b8f0*/  LDS.128 R20, [R104+0x1f0] ;  /* 0x0001f00068147984 */ /* 0x000f220000000c00 */
        /* <DEDUP_REMOVED lines=10> */
[C---:B------:R-:W-:Y:S01]  /*1b9a0*/  FFMA R113, R64.reuse, R43, R83 ;  /* 0x0000002b40717223 */ /* 0x040fe20000000053 */
[----:B------:R-:W5:Y:S01]  /*1b9b0*/  LDS.128 R24, [R104+0x270] ;  /* 0x0002700068187984 */ /* 0x000f620000000c00 */
[-C--:B------:R-:W-:Y:S01]  /*1b9c0*/  FFMA R83, R59, R66.reuse, R29 ;  /* 0x000000423b537223 */ /* 0x080fe2000000001d */
[----:B------:R-:W-:Y:S01]  /*1b9d0*/  FFMA R93, R64, R31, R93 ;  /* 0x0000001f405d7223 */ /* 0x000fe2000000005d */
[C---:B------:R-:W-:Y:S01]  /*1b9e0*/  FFMA R100, R31.reuse, R65, R34 ;  /* 0x000000411f647223 */ /* 0x040fe20000000022 */
[CC--:B------:R-:W-:Y:S01]  /*1b9f0*/  FFMA R101, R31.reuse, R66.reuse, R101 ;  /* 0x000000421f657223 */ /* 0x0c0fe20000000065 */
[-C--:B------:R-:W-:Y:S01]  /*1ba00*/  FFMA R110, R31, R67.reuse, R30 ;  /* 0x000000431f6e7223 */ /* 0x080fe2000000001e */
[-C--:B------:R-:W-:Y:S01]  /*1ba10*/  FFMA R115, R43, R66.reuse, R99 ;  /* 0x000000422b737223 */ /* 0x080fe20000000063 */
[----:B------:R-:W5:Y:S01]  /*1ba20*/  LDS.128 R28, [R104+0x2f0] ;  /* 0x0002f000681c7984 */ /* 0x000f620000000c00 */
[C---:B------:R-:W-:Y:S01]  /*1ba30*/  FFMA R81, R35.reuse, R66, R81 ;  /* 0x0000004223517223 */ /* 0x040fe20000000051 */
[----:B------:R-:W-:Y:S01]  /*1ba40*/  FFMA R118, R35, R67, R32 ;  /* 0x0000004323767223 */ /* 0x000fe20000000020 */
[----:B-1----:R-:W-:-:S02]  /*1ba50*/  FFMA R99, R8, R48, R33 ;  /* 0x0000003008637223 */ /* 0x002fc40000000021 */
[----:B------:R-:W1:Y:S01]  /*1ba60*/  LDS.128 R32, [R104+0x370] ;  /* 0x0003700068207984 */ /* 0x000e620000000c00 */
[----:B------:R-:W-:Y:S01]  /*1ba70*/  FFMA R85, R64, R63, R85 ;  /* 0x0000003f40557223 */ /* 0x000fe20000000055 */
[C---:B------:R-:W-:Y:S01]  /*1ba80*/  FFMA R106, R63.reuse, R65, R42 ;  /* 0x000000413f6a7223 */ /* 0x040fe2000000002a */
[C---:B------:R-:W-:Y:S01]  /*1ba90*/  FFMA R87, R63.reuse, R66, R87 ;  /* 0x000000423f577223 */ /* 0x040fe20000000057 */
[----:B------:R-:W-:Y:S01]  /*1baa0*/  FFMA R108, R63, R67, R78 ;  /* 0x000000433f6c7223 */ /* 0x000fe2000000004e */
[C---:B------:R-:W-:Y:S01]  /*1bab0*/  FFMA R90, R8.reuse, R49, R90 ;  /* 0x00000031085a7223 */ /* 0x040fe2000000005a */
[C---:B------:R-:W-:Y:S01]  /*1bac0*/  FFMA R82, R8.reuse, R50, R107 ;  /* 0x0000003208527223 */ /* 0x040fe2000000006b */
[C---:B------:R-:W-:Y:S01]  /*1bad0*/  FFMA R66, R8.reuse, R51, R112 ;  /* 0x0000003308427223 */ /* 0x040fe20000000070 */
[C---:B--2---:R-:W-:Y:S01]  /*1bae0*/  FFMA R63, R8.reuse, R52, R109 ;  /* 0x00000034083f7223 */ /* 0x044fe2000000006d */
[C---:B------:R-:W-:Y:S01]  /*1baf0*/  FFMA R64, R8.reuse, R53, R114 ;  /* 0x0000003508407223 */ /* 0x040fe20000000072 */
[C---:B------:R-:W-:Y:S01]  /*1bb00*/  FFMA R59, R8.reuse, R54, R111 ;  /* 0x00000036083b7223 */ /* 0x040fe2000000006f */
[----:B------:R-:W-:Y:S01]  /*1bb10*/  FFMA R8, R8, R55, R38 ;  /* 0x0000003708087223 */ /* 0x000fe20000000026 */
[C---:B---3--:R-:W-:Y:S01]  /*1bb20*/  FFMA R114, R12.reuse, R48, R37 ;  /* 0x000000300c727223 */ /* 0x048fe20000000025 */
[C---:B------:R-:W-:Y:S01]  /*1bb30*/  FFMA R112, R12.reuse, R49, R36 ;  /* 0x000000310c707223 */ /* 0x040fe20000000024 */
[----:B------:R-:W-:-:S02]  /*1bb40*/  FFMA R67, R12, R52, R39 ;  /* 0x000000340c437223 */ /* 0x000fc40000000027 */
[----:B------:R2:W3:Y:S01]  /*1bb50*/  LDS.128 R36, [R104+0x3f0] ;  /* 0x0003f00068247984 */ /* 0x0004e20000000c00 */
        /* <DEDUP_REMOVED lines=16> */
[C---:B--2---:R-:W-:Y:S01]  /*1bc60*/  FFMA R104, R20.reuse, R50, R77 ;  /* 0x0000003214687223 */ /* 0x044fe2000000004d */
        /* <DEDUP_REMOVED lines=23> */
[----:B------:R-:W0:Y:S01]  /*1bde0*/  LDS.128 R40, [R103+0xe80] ;  /* 0x000e800067287984 */ /* 0x000e220000000c00 */
[----:B------:R-:W-:-:S03]  /*1bdf0*/  FFMA R130, R32, R50, R57 ;  /* 0x0000003220827223 */ /* 0x000fc60000000039 */
        /* <DEDUP_REMOVED lines=9> */
[C---:B------:R-:W-:Y:S02]  /*1be90*/  FFMA R110, R36.reuse, R55, R110 ;  /* 0x00000037246e7223 */ /* 0x040fe4000000006e */
[----:B------:R-:W2:Y:S01]  /*1bea0*/  LDS.128 R52, [R103+0xf00] ;  /* 0x000f000067347984 */ /* 0x000ea20000000c00 */
[C---:B------:R-:W-:Y:S01]  /*1beb0*/  FFMA R48, R36.reuse, R48, R7 ;  /* 0x0000003024307223 */ /* 0x040fe20000000007 */
[C---:B------:R-:W-:Y:S01]  /*1bec0*/  FFMA R6, R36.reuse, R49, R6 ;  /* 0x0000003124067223 */ /* 0x040fe20000000006 */
[C---:B------:R-:W-:Y:S01]  /*1bed0*/  FFMA R50, R36.reuse, R50, R5 ;  /* 0x0000003224327223 */ /* 0x040fe20000000005 */
[----:B------:R-:W-:Y:S01]  /*1bee0*/  FFMA R56, R36, R51, R56 ;  /* 0x0000003324387223 */ /* 0x000fe20000000038 */
[C---:B0-----:R-:W-:Y:S01]  /*1bef0*/  FFMA R99, R40.reuse, R9, R99 ;  /* 0x0000000928637223 */ /* 0x041fe20000000063 */
[C---:B------:R-:W-:Y:S01]  /*1bf00*/  FFMA R49, R40.reuse, R21, R120 ;  /* 0x0000001528317223 */ /* 0x040fe20000000078 */
[----:B------:R-:W-:Y:S01]  /*1bf10*/  FFMA R51, R40, R25, R88 ;  /* 0x0000001928337223 */ /* 0x000fe20000000058 */
[C---:B------:R-:W-:Y:S01]  /*1bf20*/  FFMA R95, R9.reuse, R41, R90 ;  /* 0x00000029095f7223 */ /* 0x040fe2000000005a */
[C---:B-1----:R-:W-:Y:S01]  /*1bf30*/  FFMA R145, R44.reuse, R9, R63 ;  /* 0x000000092c917223 */ /* 0x042fe2000000003f */
        /* <DEDUP_REMOVED lines=46> */
[----:B------:R-:W-:Y:S01]  /*1c220*/  FFMA R24, R25, R47, R24 ;  /* 0x0000002f19187223 */ /* 0x000fe20000000018 */
[----:B------:R-:W0:Y:S01]  /*1c230*/  LDS.128 R40, [R103+0xf10] ;  /* 0x000f100067287984 */ /* 0x000e220000000c00 */
[-C--:B------:R-:W-:Y:S01]  /*1c240*/  FFMA R25, R29, R45.reuse, R62 ;  /* 0x0000002d1d197223 */ /* 0x080fe2000000003e */
[----:B------:R-:W-:Y:S01]  /*1c250*/  FFMA R17, R33, R45, R60 ;  /* 0x0000002d21117223 */ /* 0x000fe2000000003c */
[C---:B------:R-:W-:Y:S01]  /*1c260*/  FFMA R61, R44.reuse, R29, R61 ;  /* 0x0000001d2c3d7223 */ /* 0x040fe2000000003d */
[C---:B------:R-:W-:Y:S01]  /*1c270*/  FFMA R83, R44.reuse, R33, R83 ;  /* 0x000000212c537223 */ /* 0x040fe20000000053 */
[----:B------:R-:W-:Y:S01]  /*1c280*/  FFMA R93, R44, R37, R93 ;  /* 0x000000252c5d7223 */ /* 0x000fe2000000005d */
        /* <DEDUP_REMOVED lines=33> */
[----:B------:R-:W1:Y:S04]  /*1c4a0*/  LDS.128 R48, [R103+0xf80] ;  /* 0x000f800067307984 */ /* 0x000e680000000c00 */
[----:B------:R-:W2:Y:S01]  /*1c4b0*/  LDS.128 R52, [R103+0xf90] ;  /* 0x000f900067347984 */ /* 0x000ea20000000c00 */
[CC--:B------:R-:W-:Y:S01]  /*1c4c0*/  FFMA R69, R29.reuse, R46.reuse, R69 ;  /* 0x0000002e1d457223 */ /* 0x0c0fe20000000045 */
[-C--:B------:R-:W-:Y:S01]  /*1c4d0*/  FFMA R28, R29, R47.reuse, R28 ;  /* 0x0000002f1d1c7223 */ /* 0x080fe2000000001c */
        /* <DEDUP_REMOVED lines=35> */
[----:B------:R-:W-:Y:S01]  /*1c710*/  FFMA R128, R34, R41, R17 ;  /* 0x0000002922807223 */ /* 0x000fe20000000011 */
[C---:B-1----:R-:W-:Y:S01]  /*1c720*/  FFMA R47, R48.reuse, R11, R99 ;  /* 0x0000000b302f7223 */ /* 0x042fe20000000063 */
[----:B------:R-:W-:Y:S01]  /*1c730*/  FFMA R43, R48, R15, R56 ;  /* 0x0000000f302b7223 */ /* 0x000fe20000000038 */
[-C--:B------:R-:W-:Y:S01]  /*1c740*/  FFMA R20, R11, R49.reuse, R6 ;  /* 0x000000310b147223 */ /* 0x080fe20000000006 */
[----:B------:R-:W-:Y:S01]  /*1c750*/  FFMA R18, R15, R49, R58 ;  /* 0x000000310f127223 */ /* 0x000fe2000000003a */
[-C--:B------:R-:W-:Y:S01]  /*1c760*/  FFMA R85, R11, R50.reuse, R36 ;  /* 0x000000320b557223 */ /* 0x080fe20000000024 */
[----:B------:R-:W-:Y:S01]  /*1c770*/  FFMA R45, R15, R50, R60 ;  /* 0x000000320f2d7223 */ /* 0x000fe2000000003c */
[-C--:B------:R-:W-:Y:S01]  /*1c780*/  FFMA R44, R11, R51.reuse, R44 ;  /* 0x000000330b2c7223 */ /* 0x080fe2000000002c */
[----:B------:R-:W-:Y:S01]  /*1c790*/  FFMA R32, R15, R51, R62 ;  /* 0x000000330f207223 */ /* 0x000fe2000000003e */
[C---:B--2---:R-:W-:Y:S01]  /*1c7a0*/  FFMA R87, R52.reuse, R11, R145 ;  /* 0x0000000b34577223 */ /* 0x044fe20000000091 */
        /* <DEDUP_REMOVED lines=56> */
[----:B------:R-:W-:Y:S05]  /*1cb30*/  @P0 BRA `(.L_x_4) ;  /* 0xffffff1000380947 */ /* 0x000fea000383ffff */
.L_x_3:
[----:B------:R-:W0:Y:S01]  /*1cb40*/  S2R R4, SR_TID.Y ;  /* 0x0000000000047919 */ /* 0x000e220000002200 */
[----:B------:R-:W1:Y:S01]  /*1cb50*/  LDCU UR8, c[0x0][0x398] ;  /* 0x00007300ff0877ac */ /* 0x000e620008000800 */
[----:B------:R-:W-:Y:S01]  /*1cb60*/  BSSY.RECONVERGENT B0, `(.L_x_5) ;  /* 0x000002e000007945 */ /* 0x000fe20003800200 */
[----:B------:R-:W0:Y:S01]  /*1cb70*/  S2R R3, SR_CTAID.Y ;  /* 0x0000000000037919 */ /* 0x000e220000002600 */
[----:B------:R-:W2:Y:S01]  /*1cb80*/  S2R R0, SR_TID.X ;  /* 0x0000000000007919 */ /* 0x000ea20000002100 */
[----:B------:R-:W2:Y:S01]  /*1cb90*/  S2R R39, SR_CTAID.X ;  /* 0x0000000000277919 */ /* 0x000ea20000002500 */
[----:B0-----:R-:W-:-:S04]  /*1cba0*/  LEA R4, R3, R4, 0x2 ;  /* 0x0000000403047211 */ /* 0x001fc800078e10ff */
[----:B------:R-:W-:-:S04]  /*1cbb0*/  SHF.L.U32 R4, R4, 0x3, RZ ;  /* 0x0000000304047819 */ /* 0x000fc800000006ff */
[C---:B-1----:R-:W-:Y:S02]  /*1cbc0*/  ISETP.GE.AND P0, PT, R4.reuse, UR8, PT ;  /* 0x0000000804007c0c */ /* 0x042fe4000bf06270 */
[----:B--2---:R-:W-:Y:S02]  /*1cbd0*/  LEA R0, R39, R0, 0x2 ;  /* 0x0000000027007211 */ /* 0x004fe400078e10ff */
[C---:B------:R-:W-:Y:S02]  /*1cbe0*/  IADD3 R55, PT, PT, R4.reuse, 0x1, RZ ;  /* 0x0000000104377810 */ /* 0x040fe40007ffe0ff */
[----:B------:R-:W-:Y:S02]  /*1cbf0*/  IADD3 R56, PT, PT, R4, 0x2, RZ ;  /* 0x0000000204387810 */ /* 0x000fe40007ffe0ff */
[----:B------:R-:W-:-:S05]  /*1cc00*/  SHF.L.U32 R0, R0, 0x3, RZ ;  /* 0x0000000300007819 */ /* 0x000fca00000006ff */
[----:B------:R-:W-:Y:S05]  /*1cc10*/  @P0 BRA `(.L_x_6) ;  /* 0x0000000000880947 */ /* 0x000fea0003800000 */
[----:B------:R-:W0:Y:S01]  /*1cc20*/  LDCU UR9, c[0x0][0x39c] ;  /* 0x00007380ff0977ac */ /* 0x000e220008000800 */
[C---:B------:R-:W-:Y:S02]  /*1cc30*/  IADD3 R52, PT, PT, R0.reuse, 0x1, RZ ;  /* 0x0000000100347810 */ /* 0x040fe40007ffe0ff */
[C---:B------:R-:W-:Y:S01]  /*1cc40*/  IADD3 R58, PT, PT, R0.reuse, 0x4, RZ ;  /* 0x00000004003a7810 */ /* 0x040fe20007ffe0ff */
[----:B------:R-:W1:Y:S01]  /*1cc50*/  LDCU.64 UR4, c[0x0][0x390] ;  /* 0x00007200ff0477ac */ /* 0x000e620008000a00 */
[C---:B------:R-:W-:Y:S02]  /*1cc60*/  IADD3 R54, PT, PT, R0.reuse, 0x3, RZ ;  /* 0x0000000300367810 */ /* 0x040fe40007ffe0ff */
[----:B0-----:R-:W-:Y:S01]  /*1cc70*/  ISETP.GE.AND P4, PT, R0, UR9, PT ;  /* 0x0000000900007c0c */ /* 0x001fe2000bf86270 */
[----:B------:R-:W-:Y:S01]  /*1cc80*/  IMAD R39, R4, UR9, RZ ;  /* 0x0000000904277c24 */ /* 0x000fe2000f8e02ff */
[----:B------:R-:W-:Y:S02]  /*1cc90*/  ISETP.GE.AND P3, PT, R52, UR9, PT ;  /* 0x0000000934007c0c */ /* 0x000fe4000bf66270 */
[----:B------:R-:W-:-:S02]  /*1cca0*/  SHF.R.S32.HI R52, RZ, 0x1f, R0 ;  /* 0x0000001fff347819 */ /* 0x000fc40000011400 */
[-C--:B------:R-:W-:Y:S02]  /*1ccb0*/  IADD3 R57, P5, PT, R0, R39.reuse, RZ ;  /* 0x0000002700397210 */ /* 0x080fe40007fbe0ff */
[----:B------:R-:W-:Y:S02]  /*1ccc0*/  ISETP.GE.AND P0, PT, R58, UR9, PT ;  /* 0x000000093a007c0c */ /* 0x000fe4000bf06270 */
[----:B------:R-:W-:Y:S02]  /*1ccd0*/  LEA.HI.X.SX32 R58, R39, R52, 0x1, P5 ;  /* 0x00000034273a7211 */ /* 0x000fe400028f0eff */
[----:B------:R-:W-:Y:S01]  /*1cce0*/  ISETP.GE.AND P1, PT, R54, UR9, PT ;  /* 0x0000000936007c0c */ /* 0x000fe2000bf26270 */
[----:B------:R-:W0:Y:S01]  /*1ccf0*/  @!P4 LDC.64 R2, c[0x0][0x390] ;  /* 0x0000e400ff02cb82 */ /* 0x000e220000000a00 */
[----:B------:R-:W-:Y:S02]  /*1cd00*/  @!P4 IADD3 R53, PT, PT, R0, R39, RZ ;  /* 0x000000270035c210 */ /* 0x000fe40007ffe0ff */
[----:B-1----:R-:W-:-:S02]  /*1cd10*/  LEA R52, P6, R57, UR4, 0x2 ;  /* 0x0000000439347c11 */ /* 0x002fc4000f8c10ff */
[C---:B------:R-:W-:Y:S02]  /*1cd20*/  IADD3 R39, PT, PT, R0.reuse, 0x5, RZ ;  /* 0x0000000500277810 */ /* 0x040fe40007ffe0ff */
[C---:B------:R-:W-:Y:S01]  /*1cd30*/  IADD3 R54, PT, PT, R0.reuse, 0x7, RZ ;  /* 0x0000000700367810 */ /* 0x040fe20007ffe0ff */
[----:B0-----:R-:W-:Y:S01]  /*1cd40*/  @!P4 IMAD.WIDE R2, R53, 0x4, R2 ;  /* 0x000000043502c825 */ /* 0x001fe200078e0202 */
[----:B------:R-:W-:-:S04]  /*1cd50*/  IADD3 R53, PT, PT, R0, 0x2, RZ ;  /* 0x0000000200357810 */ /* 0x000fc80007ffe0ff */
[----:B------:R-:W-:Y:S01]  /*1cd60*/  ISETP.GE.AND P2, PT, R53, UR9, PT ;  /* 0x0000000935007c0c */ /* 0x000fe2000bf46270 */
[----:B------:R0:W-:Y:S01]  /*1cd70*/  @!P4 STG.E desc[UR6][R2.64], R47 ;  /* 0x0000002f0200c986 */ /* 0x0001e2000c101906 */
[----:B------:R-:W-:Y:S02]  /*1cd80*/  IADD3 R53, PT, PT, R0, 0x6, RZ ;  /* 0x0000000600357810 */ /* 0x000fe40007ffe0ff */
[----:B------:R-:W-:Y:S02]  /*1cd90*/  ISETP.GE.AND P4, PT, R39, UR9, PT ;  /* 0x0000000927007c0c */ /* 0x000fe4000bf86270 */
[----:B------:R-:W-:Y:S02]  /*1cda0*/  ISETP.GE.AND P5, PT, R53, UR9, PT ;  /* 0x0000000935007c0c */ /* 0x000fe4000bfa6270 */
[----:B------:R-:W-:Y:S02]  /*1cdb0*/  LEA.HI.X R53, R57, UR5, R58, 0x2, P6 ;  /* 0x0000000539357c11 */ /* 0x000fe4000b0f143a */
[----:B------:R-:W-:-:S03]  /*1cdc0*/  ISETP.GE.AND P6, PT, R54, UR9, PT ;  /* 0x0000000936007c0c */ /* 0x000fc6000bfc6270 */
[----:B------:R0:W-:Y:S04]  /*1cdd0*/  @!P3 STG.E desc[UR6][R52.64+0x4], R20 ;  /* 0x000004143400b986 */ /* 0x0001e8000c101906 */
[----:B------:R0:W-:Y:S04]  /*1cde0*/  @!P2 STG.E desc[UR6][R52.64+0x8], R85 ;  /* 0x000008553400a986 */ /* 0x0001e8000c101906 */
[----:B------:R0:W-:Y:S04]  /*1cdf0*/  @!P1 STG.E desc[UR6][R52.64+0xc], R44 ;  /* 0x00000c2c34009986 */ /* 0x0001e8000c101906 */
[----:B------:R0:W-:Y:S04]  /*1ce00*/  @!P0 STG.E desc[UR6][R52.64+0x10], R87 ;  /* 0x0000105734008986 */ /* 0x0001e8000c101906 */
[----:B------:R0:W-:Y:S04]  /*1ce10*/  @!P4 STG.E desc[UR6][R52.64+0x14], R46 ;  /* 0x0000142e3400c986 */ /* 0x0001e8000c101906 */
[----:B------:R0:W-:Y:S04]  /*1ce20*/  @!P5 STG.E desc[UR6][R52.64+0x18], R97 ;  /* 0x000018613400d986 */ /* 0x0001e8000c101906 */
[----:B------:R0:W-:Y:S02]  /*1ce30*/  @!P6 STG.E desc[UR6][R52.64+0x1c], R84 ;  /* 0x00001c543400e986 */ /* 0x0001e4000c101906 */
.L_x_6:
[----:B------:R-:W-:Y:S05]  /*1ce40*/  BSYNC.RECONVERGENT B0 ;  /* 0x0000000000007941 */ /* 0x000fea0003800200 */
.L_x_5:
[----:B------:R-:W-:Y:S01]  /*1ce50*/  ISETP.GE.AND P6, PT, R55, UR8, PT ;  /* 0x0000000837007c0c */ /* 0x000fe2000bfc6270 */
[----:B------:R-:W-:Y:S01]  /*1ce60*/  BSSY.RECONVERGENT B0, `(.L_x_7) ;  /* 0x000002f000007945 */ /* 0x000fe20003800200 */
[C---:B0-----:R-:W-:Y:S02]  /*1ce70*/  IADD3 R20, PT, PT, R4.reuse, 0x3, RZ ;  /* 0x0000000304147810 */ /* 0x041fe40007ffe0ff */
[C---:B------:R-:W-:Y:S02]  /*1ce80*/  IADD3 R54, PT, PT, R4.reuse, 0x4, RZ ;  /* 0x0000000404367810 */ /* 0x040fe40007ffe0ff */
[C---:B------:R-:W-:Y:S02]  /*1ce90*/  IADD3 R57, PT, PT, R4.reuse, 0x5, RZ ;  /* 0x0000000504397810 */ /* 0x040fe40007ffe0ff */
[C---:B------:R-:W-:Y:S02]  /*1cea0*/  IADD3 R58, PT, PT, R4.reuse, 0x6, RZ ;  /* 0x00000006043a7810 */ /* 0x040fe40007ffe0ff */
[----:B------:R-:W-:-:S02]  /*1ceb0*/  IADD3 R2, PT, PT, R4, 0x7, RZ ;  /* 0x0000000704027810 */ /* 0x000fc40007ffe0ff */
[----:B------:R-:W-:Y:S02]  /*1cec0*/  ISETP.GE.AND P5, PT, R56, UR8, PT ;  /* 0x0000000838007c0c */ /* 0x000fe4000bfa6270 */
[----:B------:R-:W-:Y:S02]  /*1ced0*/  ISETP.GE.AND P4, PT, R20, UR8, PT ;  /* 0x0000000814007c0c */ /* 0x000fe4000bf86270 */
[----:B------:R-:W-:Y:S02]  /*1cee0*/  ISETP.GE.AND P0, PT, R54, UR8, PT ;  /* 0x0000000836007c0c */ /* 0x000fe4000bf06270 */
[----:B------:R-:W-:Y:S02]  /*1cef0*/  ISETP.GE.AND P1, PT, R57, UR8, PT ;  /* 0x0000000839007c0c */ /* 0x000fe4000bf26270 */
[----:B------:R-:W-:Y:S02]  /*1cf00*/  ISETP.GE.AND P2, PT, R58, UR8, PT ;  /* 0x000000083a007c0c */ /* 0x000fe4000bf46270 */
[----:B------:R-:W-:Y:S01]  /*1cf10*/  ISETP.GE.AND P3, PT, R2, UR8, PT ;  /* 0x0000000802007c0c */ /* 0x000fe2000bf66270 */
[----:B------:R-:W-:-:S12]  /*1cf20*/  @P6 BRA `(.L_x_8) ;  /* 0x0000000000886947 */ /* 0x000fd80003800000 */
[----:B------:R-:W0:Y:S01]  /*1cf30*/  LDCU UR4, c[0x0][0x39c] ;  /* 0x00007380ff0477ac */ /* 0x000e220008000800 */
[----:B------:R-:W1:Y:S01]  /*1cf40*/  LDCU.64 UR10, c[0x0][0x390] ;  /* 0x00007200ff0a77ac */ /* 0x000e620008000a00 */
[----:B0-----:R-:W-:Y:S01]  /*1cf50*/  ISETP.GE.AND P6, PT, R0, UR4, PT ;  /* 0x0000000400007c0c */ /* 0x001fe2000bfc6270 */
[----:B------:R-:W-:-:S12]  /*1cf60*/  IMAD R55, R55, UR4, RZ ;  /* 0x0000000437377c24 */ /* 0x000fd8000f8e02ff */
[----:B------:R-:W0:Y:S01]  /*1cf70*/  @!P6 LDC.64 R46, c[0x0][0x390] ;  /* 0x0000e400ff2eeb82 */ /* 0x000e220000000a00 */
[----:B------:R-:W-:-:S05]  /*1cf80*/  @!P6 IADD3 R3, PT, PT, R0, R55, RZ ;  /* 0x000000370003e210 */ /* 0x000fca0007ffe0ff */
[----:B0-----:R-:W-:Y:S01]  /*1cf90*/  @!P6 IMAD.WIDE R46, R3, 0x4, R46 ;  /* 0x00000004032ee825 */ /* 0x001fe200078e022e */
[----:B------:R-:W-:-:S04]  /*1cfa0*/  SHF.R.S32.HI R3, RZ, 0x1f, R55 ;  /* 0x0000001fff037819 */ /* 0x000fc80000011437 */
[----:B------:R0:W-:Y:S01]  /*1cfb0*/  @!P6 STG.E desc[UR6][R46.64], R43 ;  /* 0x0000002b2e00e986 */ /* 0x0001e2000c101906 */
[----:B------:R-:W-:-:S04]  /*1cfc0*/  IADD3 R55, P6, PT, R0, R55, RZ ;  /* 0x0000003700377210 */ /* 0x000fc80007fde0ff */
[C---:B------:R-:W-:Y:S02]  /*1cfd0*/  LEA.HI.X.SX32 R4, R0.reuse, R3, 0x1, P6 ;  /* 0x0000000300047211 */ /* 0x040fe400030f0eff */
[C---:B-1----:R-:W-:Y:S02]  /*1cfe0*/  LEA R52, P6, R55.reuse, UR10, 0x2 ;  /* 0x0000000a37347c11 */ /* 0x042fe4000f8c10ff */
[C---:B------:R-:W-:Y:S02]  /*1cff0*/  IADD3 R3, PT, PT, R0.reuse, 0x1, RZ ;  /* 0x0000000100037810 */ /* 0x040fe40007ffe0ff */
[----:B------:R-:W-:Y:S02]  /*1d000*/  LEA.HI.X R53, R55, UR11, R4, 0x2, P6 ;  /* 0x0000000b37357c11 */ /* 0x000fe4000b0f1404 */
[----:B------:R-:W-:Y:S02]  /*1d010*/  ISETP.GE.AND P6, PT, R3, UR4, PT ;  /* 0x0000000403007c0c */ /* 0x000fe4000bfc6270 */
[----:B------:R-:W-:-:S11]  /*1d020*/  IADD3 R3, PT, PT, R0, 0x2, RZ ;  /* 0x0000000200037810 */ /* 0x000fd60007ffe0ff */
[----:B------:R0:W-:Y:S01]  /*1d030*/  @!P6 STG.E desc[UR6][R52.64+0x4], R18 ;  /* 0x000004123400e986 */ /* 0x0001e2000c101906 */
        /* <DEDUP_REMOVED lines=15> */
[----:B------:R-:W-:-:S13]  /*1d130*/  ISETP.GE.AND P6, PT, R3, UR4, PT ;  /* 0x0000000403007c0c */ /* 0x000fda000bfc6270 */
[----:B------:R0:W-:Y:S02]  /*1d140*/  @!P6 STG.E desc[UR6][R52.64+0x1c], R96 ;  /* 0x00001c603400e986 */ /* 0x0001e4000c101906 */
.L_x_8:
[----:B------:R-:W-:Y:S05]  /*1d150*/  BSYNC.RECONVERGENT B0 ;  /* 0x0000000000007941 */ /* 0x000fea0003800200 */
.L_x_7:
[----:B------:R-:W-:Y:S04]  /*1d160*/  BSSY.RECONVERGENT B0, `(.L_x_9) ;  /* 0x0000024000007945 */ /* 0x000fe80003800200 */
[----:B------:R-:W-:Y:S05]  /*1d170*/  @P5 BRA `(.L_x_10) ;  /* 0x0000000000885947 */ /* 0x000fea0003800000 */
[----:B------:R-:W1:Y:S01]  /*1d180*/  LDCU UR4, c[0x0][0x39c] ;  /* 0x00007380ff0477ac */ /* 0x000e620008000800 */
[C---:B------:R-:W-:Y:S01]  /*1d190*/  IADD3 R4, PT, PT, R0.reuse, 0x1, RZ ;  /* 0x0000000100047810 */ /* 0x040fe20007ffe0ff */
[----:B------:R-:W2:Y:S01]  /*1d1a0*/  LDCU.64 UR10, c[0x0][0x390] ;  /* 0x00007200ff0a77ac */ /* 0x000ea20008000a00 */
[----:B-1----:R-:W-:Y:S01]  /*1d1b0*/  ISETP.GE.AND P5, PT, R0, UR4, PT ;  /* 0x0000000400007c0c */ /* 0x002fe2000bfa6270 */
[----:B------:R-:W-:-:S12]  /*1d1c0*/  IMAD R3, R56, UR4, RZ ;  /* 0x0000000438037c24 */ /* 0x000fd8000f8e02ff */
[----:B0-----:R-:W0:Y:S01]  /*1d1d0*/  @!P5 LDC.64 R42, c[0x0][0x390] ;  /* 0x0000e400ff2adb82 */ /* 0x001e220000000a00 */
[----:B------:R-:W-:-:S05]  /*1d1e0*/  @!P5 IADD3 R39, PT, PT, R0, R3, RZ ;  /* 0x000000030027d210 */ /* 0x000fca0007ffe0ff */
[----:B0-----:R-:W-:Y:S01]  /*1d1f0*/  @!P5 IMAD.WIDE R42, R39, 0x4, R42 ;  /* 0x00000004272ad825 */ /* 0x001fe200078e022a */
[----:B------:R-:W-:Y:S02]  /*1d200*/  SHF.R.S32.HI R39, RZ, 0x1f, R3 ;  /* 0x0000001fff277819 */ /* 0x000fe40000011403 */
[----:B------:R-:W-:Y:S02]  /*1d210*/  IADD3 R3, P6, PT, R0, R3, RZ ;  /* 0x0000000300037210 */ /* 0x000fe40007fde0ff */
[----:B------:R1:W-:Y:S01]  /*1d220*/  @!P5 STG.E desc[UR6][R42.64], R33 ;  /* 0x000000212a00d986 */ /* 0x0003e2000c101906 */
[----:B------:R-:W-:Y:S02]  /*1d230*/  ISETP.GE.AND P5, PT, R4, UR4, PT ;  /* 0x0000000404007c0c */ /* 0x000fe4000bfa6270 */
[----:B------:R-:W-:Y:S02]  /*1d240*/  LEA.HI.X.SX32 R4, R0, R39, 0x1, P6 ;  /* 0x0000002700047211 */ /* 0x000fe400030f0eff */
[----:B--2---:R-:W-:-:S04]  /*1d250*/  LEA R44, P6, R3, UR10, 0x2 ;  /* 0x0000000a032c7c11 */ /* 0x004fc8000f8c10ff */
[----:B------:R-:W-:Y:S02]  /*1d260*/  LEA.HI.X R45, R3, UR11, R4, 0x2, P6 ;  /* 0x0000000b032d7c11 */ /* 0x000fe4000b0f1404 */
[C---:B------:R-:W-:Y:S02]  /*1d270*/  IADD3 R3, PT, PT, R0.reuse, 0x2, RZ ;  /* 0x0000000200037810 */ /* 0x040fe40007ffe0ff */
[----:B------:R-:W-:Y:S01]  /*1d280*/  IADD3 R4, PT, PT, R0, 0x3, RZ ;  /* 0x0000000300047810 */ /* 0x000fe20007ffe0ff */
[----:B------:R1:W-:Y:S01]  /*1d290*/  @!P5 STG.E desc[UR6][R44.64+0x4], R16 ;  /* 0x000004102c00d986 */ /* 0x0003e2000c101906 */
[----:B------:R-:W-:Y:S02]  /*1d2a0*/  ISETP.GE.AND P6, PT, R3, UR4, PT ;  /* 0x0000000403007c0c */ /* 0x000fe4000bfc6270 */
[----:B------:R-:W-:Y:S02]  /*1d2b0*/  ISETP.GE.AND P5, PT, R4, UR4, PT ;  /* 0x0000000404007c0c */ /* 0x000fe4000bfa6270 */
[----:B------:R-:W-:-:S02]  /*1d2c0*/  IADD3 R3, PT, PT, R0, 0x4, RZ ;  /* 0x0000000400037810 */ /* 0x000fc40007ffe0ff */
[----:B------:R-:W-:-:S07]  /*1d2d0*/  IADD3 R4, PT, PT, R0, 0x5, RZ ;  /* 0x0000000500047810 */ /* 0x000fce0007ffe0ff */
[----:B------:R1:W-:Y:S01]  /*1d2e0*/  @!P6 STG.E desc[UR6][R44.64+0x8], R41 ;  /* 0x000008292c00e986 */ /* 0x0003e2000c101906 */
[----:B------:R-:W-:Y:S02]  /*1d2f0*/  ISETP.GE.AND P6, PT, R3, UR4, PT ;  /* 0x0000000403007c0c */ /* 0x000fe4000bfc6270 */
[----:B------:R-:W-:Y:S01]  /*1d300*/  IADD3 R3, PT, PT, R0, 0x6, RZ ;  /* 0x0000000600037810 */ /* 0x000fe20007ffe0ff */
[----:B------:R1:W-:Y:S01]  /*1d310*/  @!P5 STG.E desc[UR6][R44.64+0xc], R30 ;  /* 0x00000c1e2c00d986 */ /* 0x0003e2000c101906 */
[----:B------:R-:W-:Y:S02]  /*1d320*/  ISETP.GE.AND P5, PT, R4, UR4, PT ;  /* 0x0000000404007c0c */ /* 0x000fe4000bfa6270 */
[----:B------:R-:W-:-:S07]  /*1d330*/  IADD3 R4, PT, PT, R0, 0x7, RZ ;  /* 0x0000000700047810 */ /* 0x000fce0007ffe0ff */
[----:B------:R1:W-:Y:S01]  /*1d340*/  @!P6 STG.E desc[UR6][R44.64+0x10], R11 ;  /* 0x0000100b2c00e986 */ /* 0x0003e2000c101906 */
[----:B------:R-:W-:-:S03]  /*1d350*/  ISETP.GE.AND P6, PT, R3, UR4, PT ;  /* 0x0000000403007c0c */ /* 0x000fc6000bfc6270 */
[----:B------:R1:W-:Y:S01]  /*1d360*/  @!P5 STG.E desc[UR6][R44.64+0x14], R40 ;  /* 0x000014282c00d986 */ /* 0x0003e2000c101906 */
[----:B------:R-:W-:-:S09]  /*1d370*/  ISETP.GE.AND P5, PT, R4, UR4, PT ;  /* 0x0000000404007c0c */ /* 0x000fd2000bfa6270 */
[----:B------:R1:W-:Y:S04]  /*1d380*/  @!P6 STG.E desc[UR6][R44.64+0x18], R15 ;  /* 0x0000180f2c00e986 */ /* 0x0003e8000c101906 */
[----:B------:R1:W-:Y:S02]  /*1d390*/  @!P5 STG.E desc[UR6][R44.64+0x1c], R90 ;  /* 0x00001c5a2c00d986 */ /* 0x0003e4000c101906 */
.L_x_10:
[----:B------:R-:W-:Y:S05]  /*1d3a0*/  BSYNC.RECONVERGENT B0 ;  /* 0x0000000000007941 */ /* 0x000fea0003800200 */
.L_x_9:
[----:B------:R-:W-:Y:S04]  /*1d3b0*/  BSSY.RECONVERGENT B0, `(.L_x_11) ;  /* 0x0000024000007945 */ /* 0x000fe80003800200 */
[----:B------:R-:W-:Y:S05]  /*1d3c0*/  @P4 BRA `(.L_x_12) ;  /* 0x0000000000884947 */ /* 0x000fea0003800000 */
[----:B------:R-:W2:Y:S01]  /*1d3d0*/  LDCU UR4, c[0x0][0x39c] ;  /* 0x00007380ff0477ac */ /* 0x000ea20008000800 */
[C---:B------:R-:W-:Y:S01]  /*1d3e0*/  IADD3 R4, PT, PT, R0.reuse, 0x1, RZ ;  /* 0x0000000100047810 */ /* 0x040fe20007ffe0ff */
[----:B------:R-:W3:Y:S01]  /*1d3f0*/  LDCU.64 UR10, c[0x0][0x390] ;  /* 0x00007200ff0a77ac */ /* 0x000ee20008000a00 */
[----:B--2---:R-:W-:Y:S01]  /*1d400*/  ISETP.GE.AND P4, PT, R0, UR4, PT ;  /* 0x0000000400007c0c */ /* 0x004fe2000bf86270 */
[----:B------:R-:W-:Y:S01]  /*1d410*/  IMAD R3, R20, UR4, RZ ;  /* 0x0000000414037c24 */ /* 0x000fe2000f8e02ff */
[----:B------:R-:W-:-:S04]  /*1d420*/  ISETP.GE.AND P6, PT, R4, UR4, PT ;  /* 0x0000000404007c0c */ /* 0x000fc8000bfc6270 */
[----:B-1----:R-:W-:-:S07]  /*1d430*/  SHF.R.S32.HI R15, RZ, 0x1f, R3 ;  /* 0x0000001fff0f7819 */ /* 0x002fce0000011403 */
[----:B0-----:R-:W0:Y:S01]  /*1d440*/  @!P4 LDC.64 R32, c[0x0][0x390] ;  /* 0x0000e400ff20cb82 */ /* 0x001e220000000a00 */
[CC--:B------:R-:W-:Y:S02]  /*1d450*/  @!P4 IADD3 R11, PT, PT, R0.reuse, R3.reuse, RZ ;  /* 0x00000003000bc210 */ /* 0x0c0fe40007ffe0ff */
[----:B------:R-:W-:-:S04]  /*1d460*/  IADD3 R3, P5, PT, R0, R3, RZ ;  /* 0x0000000300037210 */ /* 0x000fc80007fbe0ff */
[----:B------:R-:W-:Y:S02]  /*1d470*/  LEA.HI.X.SX32 R4, R0, R15, 0x1, P5 ;  /* 0x0000000f00047211 */ /* 0x000fe400028f0eff */
[----:B---3--:R-:W-:-:S04]  /*1d480*/  LEA R40, P5, R3, UR10, 0x2 ;  /* 0x0000000a03287c11 */ /* 0x008fc8000f8a10ff */
[----:B------:R-:W-:Y:S02]  /*1d490*/  LEA.HI.X R41, R3, UR11, R4, 0x2, P5 ;  /* 0x0000000b03297c11 */ /* 0x000fe4000a8f1404 */
[C---:B------:R-:W-:Y:S02]  /*1d4a0*/  IADD3 R3, PT, PT, R0.reuse, 0x3, RZ ;  /* 0x0000000300037810 */ /* 0x040fe40007ffe0ff */
[C---:B------:R-:W-:Y:S02]  /*1d4b0*/  IADD3 R4, PT, PT, R0.reuse, 0x4, RZ ;  /* 0x0000000400047810 */ /* 0x040fe40007ffe0ff */
[----:B------:R-:W-:Y:S02]  /*1d4c0*/  ISETP.GE.AND P5, PT, R3, UR4, PT ;  /* 0x0000000403007c0c */ /* 0x000fe4000bfa6270 */
[C---:B------:R-:W-:Y:S01]  /*1d4d0*/  IADD3 R3, PT, PT, R0.reuse, 0x5, RZ ;  /* 0x0000000500037810 */ /* 0x040fe20007ffe0ff */
[----:B0-----:R-:W-:Y:S01]  /*1d4e0*/  @!P4 IMAD.WIDE R32, R11, 0x4, R32 ;  /* 0x000000040b20c825 */ /* 0x001fe200078e0220 */
[----:B------:R-:W-:-:S04]  /*1d4f0*/  IADD3 R11, PT, PT, R0, 0x2, RZ ;  /* 0x00000002000b7810 */ /* 0x000fc80007ffe0ff */
[----:B------:R2:W-:Y:S01]  /*1d500*/  @!P4 STG.E desc[UR6][R32.64], R7 ;  /* 0x000000072000c986 */ /* 0x0005e2000c101906 */
[----:B------:R-:W-:-:S03]  /*1d510*/  ISETP.GE.AND P4, PT, R11, UR4, PT ;  /* 0x000000040b007c0c */ /* 0x000fc6000bf86270 */
[----:B------:R2:W-:Y:S01]  /*1d520*/  @!P6 STG.E desc[UR6][R40.64+0x4], R8 ;  /* 0x000004082800e986 */ /* 0x0005e2000c101906 */
[----:B------:R-:W-:Y:S02]  /*1d530*/  ISETP.GE.AND P6, PT, R4, UR4, PT ;  /* 0x0000000404007c0c */ /* 0x000fe4000bfc6270 */
[----:B------:R-:W-:Y:S01]  /*1d540*/  IADD3 R4, PT, PT, R0, 0x6, RZ ;  /* 0x0000000600047810 */ /* 0x000fe20007ffe0ff */
[----:B------:R2:W-:Y:S03]  /*1d550*/  @!P5 STG.E desc[UR6][R40.64+0xc], R28 ;  /* 0x00000c1c2800d986 */ /* 0x0005e6000c101906 */
[----:B------:R-:W-:-:S03]  /*1d560*/  ISETP.GE.AND P5, PT, R4, UR4, PT ;  /* 0x0000000404007c0c */ /* 0x000fc6000bfa6270 */
[----:B------:R2:W-:Y:S01]  /*1d570*/  @!P4 STG.E desc[UR6][R40.64+0x8], R25 ;  /* 0x000008192800c986 */ /* 0x0005e2000c101906 */
[----:B------:R-:W-:Y:S02]  /*1d580*/  ISETP.GE.AND P4, PT, R3, UR4, PT ;  /* 0x0000000403007c0c */ /* 0x000fe4000bf86270 */
[----:B------:R-:W-:Y:S01]  /*1d590*/  IADD3 R3, PT, PT, R0, 0x7, RZ ;  /* 0x0000000700037810 */ /* 0x000fe20007ffe0ff */
[----:B------:R2:W-:Y:S03]  /*1d5a0*/  @!P6 STG.E desc[UR6][R40.64+0x10], R51 ;  /* 0x000010332800e986 */ /* 0x0005e6000c101906 */
[----:B------:R-:W-:-:S03]  /*1d5b0*/  ISETP.GE.AND P6, PT, R3, UR4, PT ;  /* 0x0000000403007c0c */ /* 0x000fc6000bfc6270 */
[----:B------:R2:W-:Y:S04]  /*1d5c0*/  @!P5 STG.E desc[UR6][R40.64+0x18], R19 ;  /* 0x000018132800d986 */ /* 0x0005e8000c101906 */
[----:B------:R2:W-:Y:S06]  /*1d5d0*/  @!P4 STG.E desc[UR6][R40.64+0x14], R36 ;  /* 0x000014242800c986 */ /* 0x0005ec000c101906 */
[----:B------:R2:W-:Y:S02]  /*1d5e0*/  @!P6 STG.E desc[UR6][R40.64+0x1c], R48 ;  /* 0x00001c302800e986 */ /* 0x0005e4000c101906 */
.L_x_12:
[----:B------:R-:W-:Y:S05]  /*1d5f0*/  BSYNC.RECONVERGENT B0 ;  /* 0x0000000000007941 */ /* 0x000fea0003800200 */
.L_x_11:
[----:B------:R-:W-:Y:S04]  /*1d600*/  BSSY.RECONVERGENT B0, `(.L_x_13) ;  /* 0x0000024000007945 */ /* 0x000fe80003800200 */
[----:B------:R-:W-:Y:S05]  /*1d610*/  @P0 BRA `(.L_x_14) ;  /* 0x0000000000880947 */ /* 0x000fea0003800000 */
[----:B------:R-:W3:Y:S01]  /*1d620*/  LDCU UR4, c[0x0][0x39c] ;  /* 0x00007380ff0477ac */ /* 0x000ee20008000800 */
[C---:B------:R-:W-:Y:S02]  /*1d630*/  IADD3 R4, PT, PT, R0.reuse, 0x1, RZ ;  /* 0x0000000100047810 */ /* 0x040fe40007ffe0ff */
[C---:B--2---:R-:W-:Y:S01]  /*1d640*/  IADD3 R8, PT, PT, R0.reuse, 0x2, RZ ;  /* 0x0000000200087810 */ /* 0x044fe20007ffe0ff */
[----:B------:R-:W2:Y:S01]  /*1d650*/  LDCU.64 UR10, c[0x0][0x390] ;  /* 0x00007200ff0a77ac */ /* 0x000ea20008000a00 */
[C---:B-1----:R-:W-:Y:S02]  /*1d660*/  IADD3 R11, PT, PT, R0.reuse, 0x3, RZ ;  /* 0x00000003000b7810 */ /* 0x042fe40007ffe0ff */
[----:B---3--:R-:W-:Y:S01]  /*1d670*/  ISETP.GE.AND P4, PT, R0, UR4, PT ;  /* 0x0000000400007c0c */ /* 0x008fe2000bf86270 */
[----:B------:R-:W-:Y:S01]  /*1d680*/  IMAD R3, R54, UR4, RZ ;  /* 0x0000000436037c24 */ /* 0x000fe2000f8e02ff */
[----:B------:R-:W-:-:S11]  /*1d690*/  ISETP.GE.AND P6, PT, R4, UR4, PT ;  /* 0x0000000404007c0c */ /* 0x000fd6000bfc6270 */
[----:B0-----:R-:W0:Y:S01]  /*1d6a0*/  @!P4 LDC.64 R18, c[0x0][0x390] ;  /* 0x0000e400ff12cb82 */ /* 0x001e220000000a00 */
[----:B------:R-:W-:-:S05]  /*1d6b0*/  @!P4 IADD3 R7, PT, PT, R0, R3, RZ ;  /* 0x000000030007c210 */ /* 0x000fca0007ffe0ff */
[----:B0-----:R-:W-:Y:S01]  /*1d6c0*/  @!P4 IMAD.WIDE R18, R7, 0x4, R18 ;  /* 0x000000040712c825 */ /* 0x001fe200078e0212 */
[----:B------:R-:W-:Y:S02]  /*1d6d0*/  SHF.R.S32.HI R7, RZ, 0x1f, R3 ;  /* 0x0000001fff077819 */ /* 0x000fe40000011403 */
[C---:B------:R-:W-:Y:S02]  /*1d6e0*/  IADD3 R3, P0, PT, R0.reuse, R3, RZ ;  /* 0x0000000300037210 */ /* 0x040fe40007f1e0ff */
[----:B------:R3:W-:Y:S01]  /*1d6f0*/  @!P4 STG.E desc[UR6][R18.64], R5 ;  /* 0x000000051200c986 */ /* 0x0007e2000c101906 */
[----:B------:R-:W-:Y:S02]  /*1d700*/  ISETP.GE.AND P4, PT, R11, UR4, PT ;  /* 0x000000040b007c0c */ /* 0x000fe4000bf86270 */
[----:B------:R-:W-:Y:S02]  /*1d710*/  LEA.HI.X.SX32 R4, R0, R7, 0x1, P0 ;  /* 0x0000000700047211 */ /* 0x000fe400000f0eff */
[----:B--2---:R-:W-:-:S02]  /*1d720*/  LEA R32, P5, R3, UR10, 0x2 ;  /* 0x0000000a03207c11 */ /* 0x004fc4000f8a10ff */
[----:B------:R-:W-:Y:S02]  /*1d730*/  ISETP.GE.AND P0, PT, R8, UR4, PT ;  /* 0x0000000408007c0c */ /* 0x000fe4000bf06270 */
[----:B------:R-:W-:Y:S02]  /*1d740*/  LEA.HI.X R33, R3, UR11, R4, 0x2, P5 ;  /* 0x0000000b03217c11 */ /* 0x000fe4000a8f1404 */
[C---:B------:R-:W-:Y:S02]  /*1d750*/  IADD3 R3, PT, PT, R0.reuse, 0x5, RZ ;  /* 0x0000000500037810 */ /* 0x040fe40007ffe0ff */
[C---:B------:R-:W-:Y:S01]  /*1d760*/  IADD3 R7, PT, PT, R0.reuse, 0x4, RZ ;  /* 0x0000000400077810 */ /* 0x040fe20007ffe0ff */
[----:B------:R3:W-:Y:S01]  /*1d770*/  @!P6 STG.E desc[UR6][R32.64+0x4], R10 ;  /* 0x0000040a2000e986 */ /* 0x0007e2000c101906 */
[----:B------:R-:W-:Y:S02]  /*1d780*/  ISETP.GE.AND P6, PT, R3, UR4, PT ;  /* 0x0000000403007c0c */ /* 0x000fe4000bfc6270 */
[C---:B------:R-:W-:Y:S01]  /*1d790*/  IADD3 R4, PT, PT, R0.reuse, 0x6, RZ ;  /* 0x0000000600047810 */ /* 0x040fe20007ffe0ff */
[----:B------:R3:W-:Y:S01]  /*1d7a0*/  @!P4 STG.E desc[UR6][R32.64+0xc], R26 ;  /* 0x00000c1a2000c986 */ /* 0x0007e2000c101906 */
[----:B------:R-:W-:-:S02]  /*1d7b0*/  IADD3 R3, PT, PT, R0, 0x7, RZ ;  /* 0x0000000700037810 */ /* 0x000fc40007ffe0ff */
[----:B------:R-:W-:Y:S01]  /*1d7c0*/  ISETP.GE.AND P5, PT, R7, UR4, PT ;  /* 0x0000000407007c0c */ /* 0x000fe2000bfa6270 */
[----:B------:R3:W-:Y:S01]  /*1d7d0*/  @!P0 STG.E desc[UR6][R32.64+0x8], R29 ;  /* 0x0000081d20008986 */ /* 0x0007e2000c101906 */
[----:B------:R-:W-:Y:S02]  /*1d7e0*/  ISETP.GE.AND P0, PT, R4, UR4, PT ;  /* 0x0000000404007c0c */ /* 0x000fe4000bf06270 */
[----:B------:R-:W-:-:S03]  /*1d7f0*/  ISETP.GE.AND P4, PT, R3, UR4, PT ;  /* 0x0000000403007c0c */ /* 0x000fc6000bf86270 */
[----:B------:R3:W-:Y:S06]  /*1d800*/  @!P6 STG.E desc[UR6][R32.64+0x14], R38 ;  /* 0x000014262000e986 */ /* 0x0007ec000c101906 */
[----:B------:R3:W-:Y:S04]  /*1d810*/  @!P5 STG.E desc[UR6][R32.64+0x10], R89 ;  /* 0x000010592000d986 */ /* 0x0007e8000c101906 */
[----:B------:R3:W-:Y:S04]  /*1d820*/  @!P0 STG.E desc[UR6][R32.64+0x18], R23 ;  /* 0x0000181720008986 */ /* 0x0007e8000c101906 */
[----:B------:R3:W-:Y:S02]  /*1d830*/  @!P4 STG.E desc[UR6][R32.64+0x1c], R50 ;  /* 0x00001c322000c986 */ /* 0x0007e4000c101906 */
.L_x_14:
[----:B------:R-:W-:Y:S05]  /*1d840*/  BSYNC.RECONVERGENT B0 ;  /* 0x0000000000007941 */ /* 0x000fea0003800200 */
.L_x_13:
[----:B------:R-:W-:Y:S04]  /*1d850*/  BSSY.RECONVERGENT B0, `(.L_x_15) ;  /* 0x0000024000007945 */ /* 0x000fe80003800200 */
[----:B------:R-:W-:Y:S05]  /*1d860*/  @P1 BRA `(.L_x_16) ;  /* 0x0000000000881947 */ /* 0x000fea0003800000 */
[----:B------:R-:W4:Y:S01]  /*1d870*/  LDCU UR4, c[0x0][0x39c] ;  /* 0x00007380ff0477ac */ /* 0x000f220008000800 */
[C---:B------:R-:W-:Y:S02]  /*1d880*/  IADD3 R3, PT, PT, R0.reuse, 0x1, RZ ;  /* 0x0000000100037810 */ /* 0x040fe40007ffe0ff */
[C---:B--2---:R-:W-:Y:S01]  /*1d890*/  IADD3 R8, PT, PT, R0.reuse, 0x2, RZ ;  /* 0x0000000200087810 */ /* 0x044fe20007ffe0ff */
[----:B------:R-:W2:Y:S01]  /*1d8a0*/  LDCU.64 UR10, c[0x0][0x390] ;  /* 0x00007200ff0a77ac */ /* 0x000ea20008000a00 */
[C---:B-1----:R-:W-:Y:S02]  /*1d8b0*/  IADD3 R11, PT, PT, R0.reuse, 0x3, RZ ;  /* 0x00000003000b7810 */ /* 0x042fe40007ffe0ff */
[----:B----4-:R-:W-:Y:S01]  /*1d8c0*/  ISETP.GE.AND P5, PT, R0, UR4, PT ;  /* 0x0000000400007c0c */ /* 0x010fe2000bfa6270 */
[----:B------:R-:W-:Y:S01]  /*1d8d0*/  IMAD R57, R57, UR4, RZ ;  /* 0x0000000439397c24 */ /* 0x000fe2000f8e02ff */
[----:B------:R-:W-:Y:S02]  /*1d8e0*/  ISETP.GE.AND P0, PT, R3, UR4, PT ;  /* 0x0000000403007c0c */ /* 0x000fe4000bf06270 */
[----:B------:R-:W-:-:S02]  /*1d8f0*/  ISETP.GE.AND P1, PT, R8, UR4, PT ;  /* 0x0000000408007c0c */ /* 0x000fc4000bf26270 */
[----:B------:R-:W-:-:S07]  /*1d900*/  SHF.R.S32.HI R7, RZ, 0x1f, R57 ;  /* 0x0000001fff077819 */ /* 0x000fce0000011439 */
[----:B---3--:R-:W1:Y:S01]  /*1d910*/  @!P5 LDC.64 R4, c[0x0][0x390] ;  /* 0x0000e400ff04db82 */ /* 0x008e620000000a00 */
[CC--:B------:R-:W-:Y:S02]  /*1d920*/  @!P5 IADD3 R3, PT, PT, R0.reuse, R57.reuse, RZ ;  /* 0x000000390003d210 */ /* 0x0c0fe40007ffe0ff */
[----:B------:R-:W-:-:S04]  /*1d930*/  IADD3 R57, P4, PT, R0, R57, RZ ;  /* 0x0000003900397210 */ /* 0x000fc80007f9e0ff */
[C---:B------:R-:W-:Y:S02]  /*1d940*/  LEA.HI.X.SX32 R8, R0.reuse, R7, 0x1, P4 ;  /* 0x0000000700087211 */ /* 0x040fe400020f0eff */
[----:B--2---:R-:W-:Y:S02]  /*1d950*/  LEA R10, P6, R57, UR10, 0x2 ;  /* 0x0000000a390a7c11 */ /* 0x004fe4000f8c10ff */
[C---:B------:R-:W-:Y:S02]  /*1d960*/  IADD3 R7, PT, PT, R0.reuse, 0x5, RZ ;  /* 0x0000000500077810 */ /* 0x040fe40007ffe0ff */
[----:B------:R-:W-:Y:S02]  /*1d970*/  ISETP.GE.AND P4, PT, R11, UR4, PT ;  /* 0x000000040b007c0c */ /* 0x000fe4000bf86270 */
[----:B------:R-:W-:Y:S01]  /*1d980*/  LEA.HI.X R11, R57, UR11, R8, 0x2, P6 ;  /* 0x0000000b390b7c11 */ /* 0x000fe2000b0f1408 */
[----:B-1----:R-:W-:Y:S01]  /*1d990*/  @!P5 IMAD.WIDE R4, R3, 0x4, R4 ;  /* 0x000000040304d825 */ /* 0x002fe200078e0204 */
[----:B------:R-:W-:-:S04]  /*1d9a0*/  IADD3 R3, PT, PT, R0, 0x4, RZ ;  /* 0x0000000400037810 */ /* 0x000fc80007ffe0ff */
[----:B------:R4:W-:Y:S01]  /*1d9b0*/  @!P5 STG.E desc[UR6][R4.64], R13 ;  /* 0x0000000d0400d986 */ /* 0x0009e2000c101906 */
[----:B------:R-:W-:Y:S02]  /*1d9c0*/  ISETP.GE.AND P6, PT, R3, UR4, PT ;  /* 0x0000000403007c0c */ /* 0x000fe4000bfc6270 */
[----:B------:R-:W-:Y:S01]  /*1d9d0*/  ISETP.GE.AND P5, PT, R7, UR4, PT ;  /* 0x0000000407007c0c */ /* 0x000fe2000bfa6270 */
[----:B------:R4:W-:Y:S01]  /*1d9e0*/  @!P0 STG.E desc[UR6][R10.64+0x4], R6 ;  /* 0x000004060a008986 */ /* 0x0009e2000c101906 */
[C---:B------:R-:W-:Y:S02]  /*1d9f0*/  IADD3 R3, PT, PT, R0.reuse, 0x6, RZ ;  /* 0x0000000600037810 */ /* 0x040fe40007ffe0ff */
[----:B------:R-:W-:Y:S01]  /*1da00*/  IADD3 R7, PT, PT, R0, 0x7, RZ ;  /* 0x0000000700077810 */ /* 0x000fe20007ffe0ff */
[----:B------:R4:W-:Y:S01]  /*1da10*/  @!P1 STG.E desc[UR6][R10.64+0x8], R21 ;  /* 0x000008150a009986 */ /* 0x0009e2000c101906 */
[----:B------:R-:W-:Y:S02]  /*1da20*/  ISETP.GE.AND P0, PT, R3, UR4, PT ;  /* 0x0000000403007c0c */ /* 0x000fe4000bf06270 */
[----:B------:R-:W-:Y:S01]  /*1da30*/  ISETP.GE.AND P1, PT, R7, UR4, PT ;  /* 0x0000000407007c0c */ /* 0x000fe2000bf26270 */
[----:B------:R4:W-:Y:S04]  /*1da40*/  @!P4 STG.E desc[UR6][R10.64+0xc], R24 ;  /* 0x00000c180a00c986 */ /* 0x0009e8000c101906 */
[----:B------:R4:W-:Y:S04]  /*1da50*/  @!P6 STG.E desc[UR6][R10.64+0x10], R27 ;  /* 0x0000101b0a00e986 */ /* 0x0009e8000c101906 */
[----:B------:R4:W-:Y:S04]  /*1da60*/  @!P5 STG.E desc[UR6][R10.64+0x14], R88 ;  /* 0x000014580a00d986 */ /* 0x0009e8000c101906 */
[----:B------:R4:W-:Y:S04]  /*1da70*/  @!P0 STG.E desc[UR6][R10.64+0x18], R95 ;  /* 0x0000185f0a008986 */ /* 0x0009e8000c101906 */
[----:B------:R4:W-:Y:S02]  /*1da80*/  @!P1 STG.E desc[UR6][R10.64+0x1c], R92 ;  /* 0x00001c5c0a009986 */ /* 0x0009e4000c101906 */
.L_x_16:
[----:B------:R-:W-:Y:S05]  /*1da90*/  BSYNC.RECONVERGENT B0 ;  /* 0x0000000000007941 */ /* 0x000fea0003800200 */
.L_x_15:
[----:B------:R-:W-:Y:S04]  /*1daa0*/  BSSY.RECONVERGENT B0, `(.L_x_17) ;  /* 0x0000024000007945 */ /* 0x000fe80003800200 */
[----:B------:R-:W-:Y:S05]  /*1dab0*/  @P2 BRA `(.L_x_18) ;  /* 0x0000000000882947 */ /* 0x000fea0003800000 */
[----:B------:R-:W5:Y:S01]  /*1dac0*/  LDCU UR4, c[0x0][0x39c] ;  /* 0x00007380ff0477ac */ /* 0x000f620008000800 */
[C---:B--2---:R-:W-:Y:S02]  /*1dad0*/  IADD3 R7, PT, PT, R0.reuse, 0x2, RZ ;  /* 0x0000000200077810 */ /* 0x044fe40007ffe0ff */
[C---:B----4-:R-:W-:Y:S01]  /*1dae0*/  IADD3 R6, PT, PT, R0.reuse, 0x1, RZ ;  /* 0x0000000100067810 */ /* 0x050fe20007ffe0ff */
[----:B------:R-:W2:Y:S01]  /*1daf0*/  LDCU.64 UR10, c[0x0][0x390] ;  /* 0x00007200ff0a77ac */ /* 0x000ea20008000a00 */
[C---:B---3--:R-:W-:Y:S02]  /*1db00*/  IADD3 R10, PT, PT, R0.reuse, 0x4, RZ ;  /* 0x00000004000a7810 */ /* 0x048fe40007ffe0ff */
[----:B-----5:R-:W-:Y:S01]  /*1db10*/  ISETP.GE.AND P5, PT, R0, UR4, PT ;  /* 0x0000000400007c0c */ /* 0x020fe2000bfa6270 */
[----:B------:R-:W-:Y:S01]  /*1db20*/  IMAD R3, R58, UR4, RZ ;  /* 0x000000043a037c24 */ /* 0x000fe2000f8e02ff */
[----:B------:R-:W-:Y:S02]  /*1db30*/  ISETP.GE.AND P0, PT, R7, UR4, PT ;  /* 0x0000000407007c0c */ /* 0x000fe4000bf06270 */
[----:B------:R-:W-:-:S02]  /*1db40*/  ISETP.GE.AND P1, PT, R6, UR4, PT ;  /* 0x0000000406007c0c */ /* 0x000fc4000bf26270 */
[----:B------:R-:W-:Y:S02]  /*1db50*/  SHF.R.S32.HI R7, RZ, 0x1f, R3 ;  /* 0x0000001fff077819 */ /* 0x000fe40000011403 */
[C---:B------:R-:W-:Y:S02]  /*1db60*/  IADD3 R8, P2, PT, R0.reuse, R3, RZ ;  /* 0x0000000300087210 */ /* 0x040fe40007f5e0ff */
[C---:B------:R-:W-:Y:S02]  /*1db70*/  IADD3 R6, PT, PT, R0.reuse, 0x3, RZ ;  /* 0x0000000300067810 */ /* 0x040fe40007ffe0ff */
[C---:B------:R-:W-:Y:S01]  /*1db80*/  LEA.HI.X.SX32 R7, R0.reuse, R7, 0x1, P2 ;  /* 0x0000000700077211 */ /* 0x040fe200010f0eff */
[----:B------:R-:W3:Y:S01]  /*1db90*/  @!P5 LDC.64 R4, c[0x0][0x390] ;  /* 0x0000e400ff04db82 */ /* 0x000ee20000000a00 */
[----:B------:R-:W-:Y:S02]  /*1dba0*/  @!P5 IADD3 R3, PT, PT, R0, R3, RZ ;  /* 0x000000030003d210 */ /* 0x000fe40007ffe0ff */
[----:B------:R-:W-:-:S02]  /*1dbb0*/  ISETP.GE.AND P4, PT, R6, UR4, PT ;  /* 0x0000000406007c0c */ /* 0x000fc4000bf86270 */
[----:B--2---:R-:W-:Y:S02]  /*1dbc0*/  LEA R6, P6, R8, UR10, 0x2 ;  /* 0x0000000a08067c11 */ /* 0x004fe4000f8c10ff */
[----:B------:R-:W-:Y:S02]  /*1dbd0*/  ISETP.GE.AND P2, PT, R10, UR4, PT ;  /* 0x000000040a007c0c */ /* 0x000fe4000bf46270 */
[----:B------:R-:W-:Y:S02]  /*1dbe0*/  LEA.HI.X R7, R8, UR11, R7, 0x2, P6 ;  /* 0x0000000b08077c11 */ /* 0x000fe4000b0f1407 */
[C---:B------:R-:W-:Y:S01]  /*1dbf0*/  IADD3 R8, PT, PT, R0.reuse, 0x6, RZ ;  /* 0x0000000600087810 */ /* 0x040fe20007ffe0ff */
[----:B---3--:R-:W-:Y:S01]  /*1dc00*/  @!P5 IMAD.WIDE R4, R3, 0x4, R4 ;  /* 0x000000040304d825 */ /* 0x008fe200078e0204 */
[----:B------:R-:W-:-:S04]  /*1dc10*/  IADD3 R3, PT, PT, R0, 0x5, RZ ;  /* 0x0000000500037810 */ /* 0x000fc80007ffe0ff */
[----:B------:R-:W-:Y:S01]  /*1dc20*/  ISETP.GE.AND P6, PT, R3, UR4, PT ;  /* 0x0000000403007c0c */ /* 0x000fe2000bfc6270 */
[----:B------:R2:W-:Y:S01]  /*1dc30*/  @!P5 STG.E desc[UR6][R4.64], R9 ;  /* 0x000000090400d986 */ /* 0x0005e2000c101906 */
[----:B------:R-:W-:Y:S02]  /*1dc40*/  IADD3 R3, PT, PT, R0, 0x7, RZ ;  /* 0x0000000700037810 */ /* 0x000fe40007ffe0ff */
[----:B------:R-:W-:Y:S01]  /*1dc50*/  ISETP.GE.AND P5, PT, R8, UR4, PT ;  /* 0x0000000408007c0c */ /* 0x000fe2000bfa6270 */
[----:B------:R2:W-:Y:S01]  /*1dc60*/  @!P1 STG.E desc[UR6][R6.64+0x4], R12 ;  /* 0x0000040c06009986 */ /* 0x0005e2000c101906 */
[----:B------:R-:W-:-:S03]  /*1dc70*/  ISETP.GE.AND P1, PT, R3, UR4, PT ;  /* 0x0000000403007c0c */ /* 0x000fc6000bf26270 */
[----:B------:R2:W-:Y:S04]  /*1dc80*/  @!P0 STG.E desc[UR6][R6.64+0x8], R37 ;  /* 0x0000082506008986 */ /* 0x0005e8000c101906 */
[----:B------:R2:W-:Y:S04]  /*1dc90*/  @!P4 STG.E desc[UR6][R6.64+0xc], R22 ;  /* 0x00000c160600c986 */ /* 0x0005e8000c101906 */
[----:B------:R2:W-:Y:S04]  /*1dca0*/  @!P2 STG.E desc[UR6][R6.64+0x10], R99 ;  /* 0x000010630600a986 */ /* 0x0005e8000c101906 */
[----:B------:R2:W-:Y:S04]  /*1dcb0*/  @!P6 STG.E desc[UR6][R6.64+0x14], R94 ;  /* 0x0000145e0600e986 */ /* 0x0005e8000c101906 */
[----:B------:R2:W-:Y:S04]  /*1dcc0*/  @!P5 STG.E desc[UR6][R6.64+0x18], R31 ;  /* 0x0000181f0600d986 */ /* 0x0005e8000c101906 */
[----:B------:R2:W-:Y:S02]  /*1dcd0*/  @!P1 STG.E desc[UR6][R6.64+0x1c], R98 ;  /* 0x00001c6206009986 */ /* 0x0005e4000c101906 */
.L_x_18:
[----:B------:R-:W-:Y:S05]  /*1dce0*/  BSYNC.RECONVERGENT B0 ;  /* 0x0000000000007941 */ /* 0x000fea0003800200 */
.L_x_17:
[----:B------:R-:W-:Y:S05]  /*1dcf0*/  @P3 EXIT ;  /* 0x000000000000394d */ /* 0x000fea0003800000 */
[----:B------:R-:W5:Y:S01]  /*1dd00*/  LDCU UR4, c[0x0][0x39c] ;  /* 0x00007380ff0477ac */ /* 0x000f620008000800 */
[C---:B--2-4-:R-:W-:Y:S02]  /*1dd10*/  IADD3 R6, PT, PT, R0.reuse, 0x1, RZ ;  /* 0x0000000100067810 */ /* 0x054fe40007ffe0ff */
[C---:B------:R-:W-:Y:S01]  /*1dd20*/  IADD3 R7, PT, PT, R0.reuse, 0x2, RZ ;  /* 0x0000000200077810 */ /* 0x040fe20007ffe0ff */
[----:B------:R-:W2:Y:S01]  /*1dd30*/  LDCU.64 UR8, c[0x0][0x390] ;  /* 0x00007200ff0877ac */ /* 0x000ea20008000a00 */
[----:B-----5:R-:W-:Y:S01]  /*1dd40*/  ISETP.GE.AND P5, PT, R0, UR4, PT ;  /* 0x0000000400007c0c */ /* 0x020fe2000bfa6270 */
[----:B------:R-:W-:Y:S01]  /*1dd50*/  IMAD R3, R2, UR4, RZ ;  /* 0x0000000402037c24 */ /* 0x000fe2000f8e02ff */
[----:B------:R-:W-:Y:S02]  /*1dd60*/  ISETP.GE.AND P0, PT, R6, UR4, PT ;  /* 0x0000000406007c0c */ /* 0x000fe4000bf06270 */
[----:B------:R-:W-:Y:S02]  /*1dd70*/  IADD3 R6, PT, PT, R0, 0x4, RZ ;  /* 0x0000000400067810 */ /* 0x000fe40007ffe0ff */
[----:B------:R-:W-:-:S02]  /*1dd80*/  ISETP.GE.AND P1, PT, R7, UR4, PT ;  /* 0x0000000407007c0c */ /* 0x000fc4000bf26270 */
[----:B------:R-:W-:Y:S02]  /*1dd90*/  IADD3 R2, PT, PT, R0, 0x3, RZ ;  /* 0x0000000300027810 */ /* 0x000fe40007ffe0ff */
[----:B------:R-:W-:Y:S02]  /*1dda0*/  ISETP.GE.AND P2, PT, R6, UR4, PT ;  /* 0x0000000406007c0c */ /* 0x000fe4000bf46270 */
[----:B------:R-:W-:Y:S01]  /*1ddb0*/  SHF.R.S32.HI R9, RZ, 0x1f, R3 ;  /* 0x0000001fff097819 */ /* 0x000fe20000011403 */
[----:B---3--:R-:W3:Y:S01]  /*1ddc0*/  @!P5 LDC.64 R4, c[0x0][0x390] ;  /* 0x0000e400ff04db82 */ /* 0x008ee20000000a00 */
[CC--:B------:R-:W-:Y:S02]  /*1ddd0*/  @!P5 IADD3 R7, PT, PT, R0.reuse, R3.reuse, RZ ;  /* 0x000000030007d210 */ /* 0x0c0fe40007ffe0ff */
[----:B------:R-:W-:Y:S02]  /*1dde0*/  IADD3 R6, P4, PT, R0, R3, RZ ;  /* 0x0000000300067210 */ /* 0x000fe40007f9e0ff */
[----:B------:R-:W-:-:S02]  /*1ddf0*/  ISETP.GE.AND P3, PT, R2, UR4, PT ;  /* 0x0000000402007c0c */ /* 0x000fc4000bf66270 */
[C---:B------:R-:W-:Y:S01]  /*1de00*/  LEA.HI.X.SX32 R9, R0.reuse, R9, 0x1, P4 ;  /* 0x0000000900097211 */ /* 0x040fe200020f0eff */
[----:B---3--:R-:W-:Y:S01]  /*1de10*/  @!P5 IMAD.WIDE R2, R7, 0x4, R4 ;  /* 0x000000040702d825 */ /* 0x008fe200078e0204 */
[C---:B------:R-:W-:Y:S02]  /*1de20*/  IADD3 R5, PT, PT, R0.reuse, 0x5, RZ ;  /* 0x0000000500057810 */ /* 0x040fe40007ffe0ff */
[----:B------:R-:W-:Y:S02]  /*1de30*/  IADD3 R7, PT, PT, R0, 0x6, RZ ;  /* 0x0000000600077810 */ /* 0x000fe40007ffe0ff */
[----:B--2---:R-:W-:Y:S01]  /*1de40*/  LEA R4, P4, R6, UR8, 0x2 ;  /* 0x0000000806047c11 */ /* 0x004fe2000f8810ff */
[----:B------:R2:W-:Y:S01]  /*1de50*/  @!P5 STG.E desc[UR6][R2.64], R17 ;  /* 0x000000110200d986 */ /* 0x0005e2000c101906 */
[----:B------:R-:W-:Y:S02]  /*1de60*/  IADD3 R0, PT, PT, R0, 0x7, RZ ;  /* 0x0000000700007810 */ /* 0x000fe40007ffe0ff */
[----:B------:R-:W-:-:S02]  /*1de70*/  ISETP.GE.AND P6, PT, R5, UR4, PT ;  /* 0x0000000405007c0c */ /* 0x000fc4000bfc6270 */
        /* <DEDUP_REMOVED lines=12> */
.L_x_19:
        /* <DEDUP_REMOVED lines=12> */
.L_x_24:


//--------------------- .text._Z31matrix_multiplication_kernel_v2PKfS0_Pfiii --------------------------
	.section	.text._Z31matrix_multiplication_kernel_v2PKfS0_Pfiii,"ax",@progbits
	.align	128
        .global         _Z31matrix_multiplication_kernel_v2PKfS0_Pfiii
        .type           _Z31matrix_multiplication_kernel_v2PKfS0_Pfiii,@function
        .size           _Z31matrix_multiplication_kernel_v2PKfS0_Pfiii,(.L_x_25 - _Z31matrix_multiplication_kernel_v2PKfS0_Pfiii)
        .other          _Z31matrix_multiplication_kernel_v2PKfS0_Pfiii,@"STO_CUDA_ENTRY STV_DEFAULT"
_Z31matrix_multiplication_kernel_v2PKfS0_Pfiii:
.text._Z31matrix_multiplication_kernel_v2PKfS0_Pfiii:
[----:B------:R-:W-:Y:S01]  /*0000*/  LDC R1, c[0x0][0x37c] ;  /* 0x0000df00ff017b82 */ /* 0x000fe20000000800 */
[----:B------:R-:W0:Y:S01]  /*0010*/  S2R R16, SR_TID.Y ;  /* 0x0000000000107919 */ /* 0x000e220000002200 */
[----:B------:R-:W1:Y:S01]  /*0020*/  LDCU UR10, c[0x0][0x3a0] ;  /* 0x00007400ff0a77ac */ /* 0x000e620008000800 */
[----:B------:R-:W-:Y:S01]  /*0030*/  HFMA2 R21, -RZ, RZ, 0, 0 ;  /* 0x00000000ff157431 */ /* 0x000fe200000001ff */
[----:B------:R-:W0:Y:S01]  /*0040*/  S2R R3, SR_CTAID.Y ;  /* 0x0000000000037919 */ /* 0x000e220000002600 */
[----:B------:R-:W2:Y:S01]  /*0050*/  LDCU.64 UR8, c[0x0][0x358] ;  /* 0x00006b00ff0877ac */ /* 0x000ea20008000a00 */
[----:B------:R-:W3:Y:S01]  /*0060*/  S2R R17, SR_TID.X ;  /* 0x0000000000117919 */ /* 0x000ee20000002100 */
[----:B------:R-:W3:Y:S01]  /*0070*/  S2R R2, SR_CTAID.X ;  /* 0x0000000000027919 */ /* 0x000ee20000002500 */
[----:B-1----:R-:W-:Y:S01]  /*0080*/  UISETP.GE.AND UP0, UPT, UR10, 0x1, UPT ;  /* 0x000000010a00788c */ /* 0x002fe2000bf06270 */
[----:B0-----:R-:W-:Y:S02]  /*0090*/  LEA R18, R3, R16, 0x5 ;  /* 0x0000001003127211 */ /* 0x001fe400078e28ff */
[----:B---3--:R-:W-:-:S06]  /*00a0*/  LEA R19, R2, R17, 0x5 ;  /* 0x0000001102137211 */ /* 0x008fcc00078e28ff */
[----:B--2---:R-:W-:Y:S05]  /*00b0*/  BRA.U !UP0, `(.L_x_20) ;  /* 0x0000000508cc7547 */ /* 0x004fea000b800000 */
[----:B------:R-:W0:Y:S01]  /*00c0*/  S2UR UR7, SR_CgaCtaId ;  /* 0x00000000000779c3 */ /* 0x000e220000008800 */
[----:B------:R-:W1:Y:S01]  /*00d0*/  LDCU UR11, c[0x0][0x39c] ;  /* 0x00007380ff0b77ac */ /* 0x000e620008000800 */
[----:B------:R-:W-:Y:S01]  /*00e0*/  MOV R21, RZ ;  /* 0x000000ff00157202 */ /* 0x000fe20000000f00 */
[----:B------:R-:W-:Y:S01]  /*00f0*/  IMAD R6, R18, UR10, R17 ;  /* 0x0000000a12067c24 */ /* 0x000fe2000f8e0211 */
[----:B------:R-:W-:Y:S01]  /*0100*/  UMOV UR5, 0x400 ;  /* 0x0000040000057882 */ /* 0x000fe20000000000 */
[----:B------:R-:W-:-:S03]  /*0110*/  UIADD3 UR4, UPT, UPT, UR10, 0x1f, URZ ;  /* 0x0000001f0a047890 */ /* 0x000fc6000fffe0ff */
[----:B------:R-:W2:Y:S01]  /*0120*/  LDC R0, c[0x0][0x39c] ;  /* 0x0000e700ff007b82 */ /* 0x000ea20000000800 */
[----:B------:R-:W-:Y:S02]  /*0130*/  UIADD3 UR6, UPT, UPT, UR5, 0x1000, URZ ;  /* 0x0000100005067890 */ /* 0x000fe4000fffe0ff */
[----:B------:R-:W-:Y:S01]  /*0140*/  USHF.R.U32.HI UR4, URZ, 0x5, UR4 ;  /* 0x00000005ff047899 */ /* 0x000fe20008011604 */
[----:B------:R-:W3:Y:S01]  /*0150*/  LDCU UR13, c[0x0][0x3a0] ;  /* 0x00007400ff0d77ac */ /* 0x000ee20008000800 */
[----:B------:R-:W4:Y:S01]  /*0160*/  LDCU UR12, c[0x0][0x398] ;  /* 0x00007300ff0c77ac */ /* 0x000f220008000800 */
[----:B-1----:R-:W-:Y:S01]  /*0170*/  IMAD R7, R16, UR11, R17 ;  /* 0x0000000b10077c24 */ /* 0x002fe2000f8e0211 */
[----:B------:R-:W-:Y:S02]  /*0180*/  UIADD3 UR4, UPT, UPT, -UR4, URZ, URZ ;  /* 0x000000ff04047290 */ /* 0x000fe4000fffe1ff */
[----:B0-----:R-:W-:Y:S02]  /*0190*/  ULEA UR5, UR7, UR5, 0x18 ;  /* 0x0000000507057291 */ /* 0x001fe4000f8ec0ff */
[----:B------:R-:W-:Y:S01]  /*01a0*/  LEA R7, R2, R7, 0x5 ;  /* 0x0000000702077211 */ /* 0x000fe200078e28ff */
[----:B------:R-:W-:-:S03]  /*01b0*/  ULEA UR6, UR7, UR6, 0x18 ;  /* 0x0000000607067291 */ /* 0x000fc6000f8ec0ff */
[----:B------:R-:W-:-:S03]  /*01c0*/  LEA R5, R16, UR5, 0x7 ;  /* 0x0000000510057c11 */ /* 0x000fc6000f8e38ff */
[C---:B------:R-:W-:Y:S02]  /*01d0*/  LEA R3, R17.reuse, UR6, 0x2 ;  /* 0x0000000611037c11 */ /* 0x040fe4000f8e10ff */
[----:B------:R-:W-:Y:S02]  /*01e0*/  LEA R4, R17, R5, 0x2 ;  /* 0x0000000511047211 */ /* 0x000fe400078e10ff */
[----:B---34-:R-:W-:-:S07]  /*01f0*/  LEA R2, R16, R3, 0x7 ;  /* 0x0000000310027211 */ /* 0x018fce00078e38ff */
.L_x_21:
[----:B------:R-:W-:Y:S01]  /*0200*/  ISETP.GE.AND P1, PT, R17, UR13, PT ;  /* 0x0000000d11007c0c */ /* 0x000fe2000bf26270 */
[----:B------:R-:W-:Y:S01]  /*0210*/  HFMA2 R24, -RZ, RZ, 0, 0 ;  /* 0x00000000ff187431 */ /* 0x000fe200000001ff */
[----:B------:R-:W-:Y:S02]  /*0220*/  ISETP.GE.AND P0, PT, R16, UR13, PT ;  /* 0x0000000d10007c0c */ /* 0x000fe4000bf06270 */
[----:B------:R-:W-:Y:S02]  /*0230*/  ISETP.GE.OR P1, PT, R18, UR12, P1 ;  /* 0x0000000c12007c0c */ /* 0x000fe40008f26670 */
[----:B--2---:R-:W-:Y:S02]  /*0240*/  ISETP.GE.OR P0, PT, R19, R0, P0 ;  /* 0x000000001300720c */ /* 0x004fe40000706670 */
[----:B------:R-:W-:-:S09]  /*0250*/  MOV R29, RZ ;  /* 0x000000ff001d7202 */ /* 0x000fd20000000f00 */
[----:B------:R-:W0:Y:S08]  /*0260*/  @!P1 LDC.64 R10, c[0x0][0x380] ;  /* 0x0000e000ff0a9b82 */ /* 0x000e300000000a00 */
[----:B------:R-:W1:Y:S01]  /*0270*/  @!P0 LDC.64 R8, c[0x0][0x388] ;  /* 0x0000e200ff088b82 */ /* 0x000e620000000a00 */
[----:B0-----:R-:W-:-:S05]  /*0280*/  @!P1 IMAD.WIDE.U32 R10, R6, 0x4, R10 ;  /* 0x00000004060a9825 */ /* 0x001fca00078e000a */
[----:B------:R-:W2:Y:S01]  /*0290*/  @!P1 LDG.E R29, desc[UR8][R10.64] ;  /* 0x000000080a1d9981 */ /* 0x000ea2000c1e1900 */
[----:B-1----:R-:W-:-:S05]  /*02a0*/  @!P0 IMAD.WIDE R22, R7, 0x4, R8 ;  /* 0x0000000407168825 */ /* 0x002fca00078e0208 */
[----:B------:R-:W3:Y:S01]  /*02b0*/  @!P0 LDG.E R24, desc[UR8][R22.64] ;  /* 0x0000000816188981 */ /* 0x000ee2000c1e1900 */
[----:B------:R-:W-:-:S04]  /*02c0*/  UIADD3 UR4, UPT, UPT, UR4, 0x1, URZ ;  /* 0x0000000104047890 */ /* 0x000fc8000fffe0ff */
[----:B------:R-:W-:Y:S01]  /*02d0*/  UISETP.NE.AND UP0, UPT, UR4, URZ, UPT ;  /* 0x000000ff0400728c */ /* 0x000fe2000bf05270 */
[----:B------:R-:W-:Y:S01]  /*02e0*/  IADD3 R16, PT, PT, R16, 0x20, RZ ;  /* 0x0000002010107810 */ /* 0x000fe20007ffe0ff */
[----:B--2---:R-:W-:Y:S04]  /*02f0*/  STS [R4], R29 ;  /* 0x0000001d04007388 */ /* 0x004fe80000000800 */
[----:B---3--:R-:W-:Y:S01]  /*0300*/  STS [R2], R24 ;  /* 0x0000001802007388 */ /* 0x008fe20000000800 */
[----:B------:R-:W-:Y:S06]  /*0310*/  BAR.SYNC.DEFER_BLOCKING 0x0 ;  /* 0x0000000000007b1d */ /* 0x000fec0000010000 */
[----:B------:R-:W-:Y:S04]  /*0320*/  LDS R28, [R3] ;  /* 0x00000000031c7984 */ /* 0x000fe80000000800 */
[----:B------:R-:W0:Y:S04]  /*0330*/  LDS.128 R12, [R5] ;  /* 0x00000000050c7984 */ /* 0x000e280000000c00 */
[----:B------:R-:W1:Y:S04]  /*0340*/  LDS R23, [R3+0x80] ;  /* 0x0000800003177984 */ /* 0x000e680000000800 */
[----:B------:R-:W2:Y:S04]  /*0350*/  LDS R27, [R3+0x100] ;  /* 0x00010000031b7984 */ /* 0x000ea80000000800 */
[----:B------:R-:W3:Y:S04]  /*0360*/  LDS R26, [R3+0x180] ;  /* 0x00018000031a7984 */ /* 0x000ee80000000800 */
[----:B------:R-:W-:Y:S04]  /*0370*/  LDS R25, [R3+0x200] ;  /* 0x0002000003197984 */ /* 0x000fe80000000800 */
[----:B------:R-:W4:Y:S04]  /*0380*/  LDS.128 R8, [R5+0x10] ;  /* 0x0000100005087984 */ /* 0x000f280000000c00 */
[----:B------:R-:W5:Y:S04]  /*0390*/  LDS R20, [R3+0x280] ;  /* 0x0002800003147984 */ /* 0x000f680000000800 */
[----:B------:R-:W-:Y:S04]  /*03a0*/  LDS R24, [R3+0x380] ;  /* 0x0003800003187984 */ /* 0x000fe80000000800 */
[----:B------:R-:W-:Y:S01]  /*03b0*/  LDS R22, [R3+0x480] ;  /* 0x0004800003167984 */ /* 0x000fe20000000800 */
[----:B0-----:R-:W-:-:S03]  /*03c0*/  FFMA R12, R12, R28, R21 ;  /* 0x0000001c0c0c7223 */ /* 0x001fc60000000015 */
[----:B------:R-:W0:Y:S01]  /*03d0*/  LDS R21, [R3+0x300] ;  /* 0x0003000003157984 */ /* 0x000e220000000800 */
[----:B-1----:R-:W-:-:S03]  /*03e0*/  FFMA R12, R23, R13, R12 ;  /* 0x0000000d170c7223 */ /* 0x002fc6000000000c */
[----:B------:R-:W-:Y:S01]  /*03f0*/  LDS R23, [R3+0x400] ;  /* 0x0004000003177984 */ /* 0x000fe20000000800 */
[----:B--2---:R-:W-:-:S04]  /*0400*/  FFMA R27, R27, R14, R12 ;  /* 0x0000000e1b1b7223 */ /* 0x004fc8000000000c */
[----:B---3--:R-:W-:Y:S02]  /*0410*/  FFMA R27, R26, R15, R27 ;  /* 0x0000000f1a1b7223 */ /* 0x008fe4000000001b */
[----:B------:R-:W1:Y:S04]  /*0420*/  LDS.128 R12, [R5+0x20] ;  /* 0x00002000050c7984 */ /* 0x000e680000000c00 */
[----:B------:R-:W-:Y:S01]  /*0430*/  LDS R26, [R3+0x580] ;  /* 0x00058000031a7984 */ /* 0x000fe20000000800 */
[----:B----4-:R-:W-:-:S03]  /*0440*/  FFMA R27, R8, R25, R27 ;  /* 0x00000019081b7223 */ /* 0x010fc6000000001b */
[----:B------:R-:W2:Y:S01]  /*0450*/  LDS R25, [R3+0x500] ;  /* 0x0005000003197984 */ /* 0x000ea20000000800 */
[----:B-----5:R-:W-:-:S04]  /*0460*/  FFMA R20, R20, R9, R27 ;  /* 0x0000000914147223 */ /* 0x020fc8000000001b */
[----:B0-----:R-:W-:Y:S02]  /*0470*/  FFMA R21, R21, R10, R20 ;  /* 0x0000000a15157223 */ /* 0x001fe40000000014 */
[----:B------:R-:W-:Y:S02]  /*0480*/  LDS R20, [R3+0x680] ;  /* 0x0006800003147984 */ /* 0x000fe40000000800 */
[----:B------:R-:W-:Y:S02]  /*0490*/  FFMA R27, R24, R11, R21 ;  /* 0x0000000b181b7223 */ /* 0x000fe40000000015 */
[----:B------:R-:W-:Y:S04]  /*04a0*/  LDS R21, [R3+0x600] ;  /* 0x0006000003157984 */ /* 0x000fe80000000800 */
[----:B------:R-:W0:Y:S01]  /*04b0*/  LDS.128 R8, [R5+0x30] ;  /* 0x0000300005087984 */ /* 0x000e220000000c00 */
[----:B-1----:R-:W-:-:S03]  /*04c0*/  FFMA R27, R12, R23, R27 ;  /* 0x000000170c1b7223 */ /* 0x002fc6000000001b */
[----:B------:R-:W1:Y:S01]  /*04d0*/  LDS R23, [R3+0x700] ;  /* 0x0007000003177984 */ /* 0x000e620000000800 */
[----:B------:R-:W-:-:S03]  /*04e0*/  FFMA R22, R22, R13, R27 ;  /* 0x0000000d16167223 */ /* 0x000fc6000000001b */
[----:B------:R-:W3:Y:S01]  /*04f0*/  LDS R24, [R3+0x780] ;  /* 0x0007800003187984 */ /* 0x000ee20000000800 */
[----:B--2---:R-:W-:-:S03]  /*0500*/  FFMA R25, R25, R14, R22 ;  /* 0x0000000e19197223 */ /* 0x004fc60000000016 */
[----:B------:R-:W-:Y:S01]  /*0510*/  LDS R22, [R3+0x880] ;  /* 0x0008800003167984 */ /* 0x000fe20000000800 */
[----:B------:R-:W-:-:S03]  /*0520*/  FFMA R27, R26, R15, R25 ;  /* 0x0000000f1a1b7223 */ /* 0x000fc60000000019 */
[----:B------:R-:W-:Y:S04]  /*0530*/  LDS R25, [R3+0x800] ;  /* 0x0008000003197984 */ /* 0x000fe80000000800 */
[----:B------:R-:W2:Y:S04]  /*0540*/  LDS.128 R12, [R5+0x40] ;  /* 0x00004000050c7984 */ /* 0x000ea80000000c00 */
[----:B------:R-:W-:Y:S01]  /*0550*/  LDS R26, [R3+0x980] ;  /* 0x00098000031a7984 */ /* 0x000fe20000000800 */
[----:B0-----:R-:W-:-:S03]  /*0560*/  FFMA R27, R8, R21, R27 ;  /* 0x00000015081b7223 */ /* 0x001fc6000000001b */
[----:B------:R-:W0:Y:S01]  /*0570*/  LDS R21, [R3+0x900] ;  /* 0x0009000003157984 */ /* 0x000e220000000800 */
[----:B------:R-:W-:-:S04]  /*0580*/  FFMA R20, R20, R9, R27 ;  /* 0x0000000914147223 */ /* 0x000fc8000000001b */
[----:B-1----:R-:W-:Y:S02]  /*0590*/  FFMA R23, R23, R10, R20 ;  /* 0x0000000a17177223 */ /* 0x002fe40000000014 */
[----:B------:R-:W-:Y:S02]  /*05a0*/  LDS R20, [R3+0xa80] ;  /* 0x000a800003147984 */ /* 0x000fe40000000800 */
[----:B---3--:R-:W-:Y:S02]  /*05b0*/  FFMA R27, R24, R11, R23 ;  /* 0x0000000b181b7223 */ /* 0x008fe40000000017 */
[----:B------:R-:W-:Y:S04]  /*05c0*/  LDS R23, [R3+0xa00] ;  /* 0x000a000003177984 */ /* 0x000fe80000000800 */
[----:B------:R-:W1:Y:S01]  /*05d0*/  LDS.128 R8, [R5+0x50] ;  /* 0x0000500005087984 */ /* 0x000e620000000c00 */
[----:B--2---:R-:W-:-:S03]  /*05e0*/  FFMA R27, R12, R25, R27 ;  /* 0x000000190c1b7223 */ /* 0x004fc6000000001b */
[----:B------:R-:W2:Y:S01]  /*05f0*/  LDS R25, [R3+0xb00] ;  /* 0x000b000003197984 */ /* 0x000ea20000000800 */
[----:B------:R-:W-:-:S03]  /*0600*/  FFMA R12, R22, R13, R27 ;  /* 0x0000000d160c7223 */ /* 0x000fc6000000001b */
[----:B------:R-:W3:Y:S04]  /*0610*/  LDS R22, [R3+0xb80] ;  /* 0x000b800003167984 */ /* 0x000ee80000000800 */
[----:B------:R-:W-:Y:S01]  /*0620*/  LDS R24, [R3+0xc80] ;  /* 0x000c800003187984 */ /* 0x000fe20000000800 */
[----:B0-----:R-:W-:-:S04]  /*0630*/  FFMA R21, R21, R14, R12 ;  /* 0x0000000e15157223 */ /* 0x001fc8000000000c */
[----:B------:R-:W-:Y:S02]  /*0640*/  FFMA R27, R26, R15, R21 ;  /* 0x0000000f1a1b7223 */ /* 0x000fe40000000015 */
[----:B------:R-:W-:Y:S04]  /*0650*/  LDS R21, [R3+0xc00] ;  /* 0x000c000003157984 */ /* 0x000fe80000000800 */
[----:B------:R-:W0:Y:S01]  /*0660*/  LDS.128 R12, [R5+0x60] ;  /* 0x00006000050c7984 */ /* 0x000e220000000c00 */
[----:B-1----:R-:W-:-:S04]  /*0670*/  FFMA R23, R8, R23, R27 ;  /* 0x0000001708177223 */ /* 0x002fc8000000001b */
[----:B------:R-:W-:Y:S02]  /*0680*/  FFMA R20, R20, R9, R23 ;  /* 0x0000000914147223 */ /* 0x000fe40000000017 */
[----:B------:R-:W1:Y:S02]  /*0690*/  LDS R23, [R3+0xd00] ;  /* 0x000d000003177984 */ /* 0x000e640000000800 */
[----:B--2---:R-:W-:Y:S02]  /*06a0*/  FFMA R25, R25, R10, R20 ;  /* 0x0000000a19197223 */ /* 0x004fe40000000014 */
[----:B------:R-:W2:Y:S02]  /*06b0*/  LDS R20, [R3+0xd80] ;  /* 0x000d800003147984 */ /* 0x000ea40000000800 */
[----:B---3--:R-:W-:Y:S02]  /*06c0*/  FFMA R27, R22, R11, R25 ;  /* 0x0000000b161b7223 */ /* 0x008fe40000000019 */
[----:B------:R-:W-:Y:S04]  /*06d0*/  LDS R25, [R3+0xe00] ;  /* 0x000e000003197984 */ /* 0x000fe80000000800 */
[----:B------:R-:W3:Y:S04]  /*06e0*/  LDS.128 R8, [R5+0x70] ;  /* 0x0000700005087984 */ /* 0x000ee80000000c00 */
[----:B------:R-:W4:Y:S01]  /*06f0*/  LDS R22, [R3+0xe80] ;  /* 0x000e800003167984 */ /* 0x000f220000000800 */
[----:B0-----:R-:W-:-:S03]  /*0700*/  FFMA R27, R12, R21, R27 ;  /* 0x000000150c1b7223 */ /* 0x001fc6000000001b */
[----:B------:R-:W0:Y:S04]  /*0710*/  LDS R21, [R3+0xf00] ;  /* 0x000f000003157984 */ /* 0x000e280000000800 */
[----:B------:R-:W5:Y:S01]  /*0720*/  LDS R12, [R3+0xf80] ;  /* 0x000f8000030c7984 */ /* 0x000f620000000800 */
[----:B------:R-:W-:-:S04]  /*0730*/  FFMA R24, R24, R13, R27 ;  /* 0x0000000d18187223 */ /* 0x000fc8000000001b */
[----:B-1----:R-:W-:-:S04]  /*0740*/  FFMA R23, R23, R14, R24 ;  /* 0x0000000e17177223 */ /* 0x002fc80000000018 */
[----:B--2---:R-:W-:-:S04]  /*0750*/  FFMA R15, R20, R15, R23 ;  /* 0x0000000f140f7223 */ /* 0x004fc80000000017 */
[----:B---3--:R-:W-:-:S04]  /*0760*/  FFMA R15, R8, R25, R15 ;  /* 0x00000019080f7223 */ /* 0x008fc8000000000f */
[----:B----4-:R-:W-:Y:S01]  /*0770*/  FFMA R22, R22, R9, R15 ;  /* 0x0000000916167223 */ /* 0x010fe2000000000f */
[----:B------:R-:W-:Y:S02]  /*0780*/  IADD3 R17, PT, PT, R17, 0x20, RZ ;  /* 0x0000002011117810 */ /* 0x000fe40007ffe0ff */
[----:B------:R-:W-:Y:S02]  /*0790*/  IADD3 R6, PT, PT, R6, 0x20, RZ ;  /* 0x0000002006067810 */ /* 0x000fe40007ffe0ff */
[----:B------:R-:W-:Y:S01]  /*07a0*/  LEA R7, R0, R7, 0x5 ;  /* 0x0000000700077211 */ /* 0x000fe200078e28ff */
[----:B0-----:R-:W-:-:S04]  /*07b0*/  FFMA R21, R21, R10, R22 ;  /* 0x0000000a15157223 */ /* 0x001fc80000000016 */
[----:B-----5:R-:W-:Y:S01]  /*07c0*/  FFMA R21, R12, R11, R21 ;  /* 0x0000000b0c157223 */ /* 0x020fe20000000015 */
[----:B------:R-:W-:Y:S06]  /*07d0*/  BAR.SYNC.DEFER_BLOCKING 0x0 ;  /* 0x0000000000007b1d */ /* 0x000fec0000010000 */
[----:B------:R-:W-:Y:S05]  /*07e0*/  BRA.U UP0, `(.L_x_21) ;  /* 0xfffffff900847547 */ /* 0x000fea000b83ffff */
.L_x_20:
[----:B------:R-:W0:Y:S02]  /*07f0*/  LDCU.64 UR4, c[0x0][0x398] ;  /* 0x00007300ff0477ac */ /* 0x000e240008000a00 */
[----:B0-----:R-:W-:-:S04]  /*0800*/  ISETP.GE.AND P0, PT, R19, UR5, PT ;  /* 0x0000000513007c0c */ /* 0x001fc8000bf06270 */
[----:B------:R-:W-:-:S13]  /*0810*/  ISETP.GE.OR P0, PT, R18, UR4, P0 ;  /* 0x0000000412007c0c */ /* 0x000fda0008706670 */
[----:B------:R-:W-:Y:S05]  /*0820*/  @P0 EXIT ;  /* 0x000000000000094d */ /* 0x000fea0003800000 */
[----:B------:R-:W0:Y:S01]  /*0830*/  LDC.64 R2, c[0x0][0x390] ;  /* 0x0000e400ff027b82 */ /* 0x000e220000000a00 */
[----:B------:R-:W-:-:S04]  /*0840*/  IMAD R19, R18, UR5, R19 ;  /* 0x0000000512137c24 */ /* 0x000fc8000f8e0213 */
[----:B0-----:R-:W-:-:S05]  /*0850*/  IMAD.WIDE R2, R19, 0x4, R2 ;  /* 0x0000000413027825 */ /* 0x001fca00078e0202 */
[----:B------:R-:W-:Y:S01]  /*0860*/  STG.E desc[UR8][R2.64], R21 ;  /* 0x0000001502007986 */ /* 0x000fe2000c101908 */
[----:B------:R-:W-:Y:S05]  /*0870*/  EXIT ;  /* 0x000000000000794d */ /* 0x000fea0003800000 */
.L_x_22:
        /* <DEDUP_REMOVED lines=16> */
.L_x_25:


//--------------------- .nv.shared._Z31matrix_multiplication_kernel_v3PKfS0_Pfiii --------------------------
	.section	.nv.shared._Z31matrix_multiplication_kernel_v3PKfS0_Pfiii,"aw",@nobits
	.sectionflags	@""
	.align	4
.nv.shared._Z31matrix_multiplication_kernel_v3PKfS0_Pfiii:
	.zero		9472


//--------------------- .nv.shared.reserved.0     --------------------------
	.section	.nv.shared.reserved.0,"aw",@nobits
	.weak		__nv_reservedSMEM_offset_0_alias
	.size		__nv_reservedSMEM_offset_0_alias, 0, 64
	.other		__nv_reservedSMEM_offset_0_alias,@"STO_CUDA_RESERVED_SHARED STV_DEFAULT"
__nv_reservedSMEM_offset_0_alias:
	.zero		0
	.zero		64


//--------------------- .nv.shared._Z33matrix_multiplication_kernel_v3_0PKfS0_Pfiii --------------------------
	.section	.nv.shared._Z33matrix_multiplication_kernel_v3_0PKfS0_Pfiii,"aw",@nobits
	.sectionflags	@""
	.align	4
.nv.shared._Z33matrix_multiplication_kernel_v3_0PKfS0_Pfiii:
	.zero		9216


//--------------------- .nv.shared._Z31matrix_multiplication_kernel_v2PKfS0_Pfiii --------------------------
	.section	.nv.shared._Z31matrix_multiplication_kernel_v2PKfS0_Pfiii,"aw",@nobits
	.sectionflags	@""
	.align	4
.nv.shared._Z31matrix_multiplication_kernel_v2PKfS0_Pfiii:
	.zero		9216


//--------------------- .nv.constant0._Z31matrix_multiplication_kernel_v3PKfS0_Pfiii --------------------------
	.section	.nv.constant0._Z31matrix_multiplication_kernel_v3PKfS0_Pfiii,"a",@progbits
	.sectionflags	@""
	.align	4
.nv.constant0._Z31matrix_multiplication_kernel_v3PKfS0_Pfiii:
	.zero		932


//--------------------- .nv.constant0._Z33matrix_multiplication_kernel_v3_0PKfS0_Pfiii --------------------------
	.section	.nv.constant0._Z33matrix_multiplication_kernel_v3_0PKfS0_Pfiii,"a",@progbits
	.sectionflags	@""
	.align	4
.nv.constant0._Z33matrix_multiplication_kernel_v3_0PKfS0_Pfiii:
	.zero		932


//--------------------- .nv.constant0._Z31matrix_multiplication_kernel_v2PKfS0_Pfiii --------------------------
	.section	.nv.constant0._Z31matrix_multiplication_kernel_v2PKfS0_Pfiii,"a",@progbits
	.sectionflags	@""
	.align	4
.nv.constant0._Z31matrix_multiplication_kernel_v2PKfS0_Pfiii:
	.zero		932


//--------------------- SYMBOLS --------------------------

	.type		.nv.reservedSmem.offset0,@object
	.size		.nv.reservedSmem.offset0,0x4
	.type		.nv.reservedSmem.cap,@object
	.size		.nv.reservedSmem.cap,0x4
